// auto-generated by cutlass_sweep.fmha — config: {"arch": "sm_100", "dtype": "fp16", "head_dim": 32, "mask": "none", "schedule": "persistent", "tile_kv": 128, "tile_q": 256}
#include "cutlass/cutlass.h"
#include "cute/tensor.hpp"
#include "cutlass/device_kernel.h"
#include "cutlass/kernel_hardware_info.h"
#include "77_blackwell_fmha/collective/fmha_fusion.hpp"
#include "77_blackwell_fmha/collective/sm100_fmha_load_tma_warpspecialized.hpp"
#include "77_blackwell_fmha/collective/sm100_fmha_fwd_mainloop_tma_warpspecialized.hpp"
#include "77_blackwell_fmha/collective/sm100_fmha_fwd_epilogue_tma_warpspecialized.hpp"
#include "77_blackwell_fmha/kernel/fmha_tile_scheduler.hpp"
#include "77_blackwell_fmha/kernel/sm100_fmha_fwd_kernel_tma_warpspecialized.hpp"

using namespace cute;
using Element    = cutlass::half_t;
using ElementOut = cutlass::half_t;
using TileShape  = Shape<_256, _128, _32>;

using ProblemShape = cute::tuple<int, int, int, cute::tuple<cute::tuple<int, int>, int>>;
using StrideQ   = cute::tuple<int, _1, cute::tuple<cute::tuple<int, int>, int>>;
using StrideK   = cute::tuple<int, _1, cute::tuple<cute::tuple<_0, int>, int>>;
using StrideV   = StrideK;
using StrideO   = StrideQ;
using StrideLSE = cute::tuple<_1, cute::tuple<cute::tuple<int, int>, int>>;

using TileScheduler = std::conditional_t<
    cute::true_type::value,
    cutlass::fmha::kernel::PersistentTileScheduler,
    cutlass::fmha::kernel::IndividualTileScheduler>;

using Mainloop = cutlass::fmha::collective::Sm100FmhaFwdMainloopTmaWarpspecialized<
    Element, float, float, TileShape, StrideQ, StrideK, StrideV,
    cutlass::fmha::collective::NoMask>;

using Kernel = cutlass::fmha::kernel::Sm100FmhaFwdKernelTmaWarpspecialized<
    ProblemShape, Mainloop,
    cutlass::fmha::collective::Sm100FmhaFwdEpilogueTmaWarpspecialized<
        ElementOut, float, typename Mainloop::TileShapePV, StrideO, StrideLSE>,
    TileScheduler>;

auto* _anchor = &cutlass::device_kernel<Kernel>;


// ===== COMPILED SASS (sm_100a) =====

	.target	sm_100a

	.elftype	@"ET_EXEC"


//--------------------- .note.nv.tkinfo           --------------------------
	.section	.note.nv.tkinfo,"",@"SHT_NOTE"
	.sectionflags	@"SHF_NOTE_NV_TKINFO"
	.tkinfo
        /*0018*/ 	.word	0x00000002
        /*0030*/ 	.string	""
        /*0030*/ 	.string	"ptxas"
        /*0030*/ 	.string	"Cuda compilation tools, release 13.0, V13.0.88"
        /*0030*/ 	.string	"Build cuda_13.0.r13.0/compiler.36424714_0"
        /*0030*/ 	.string	"-arch sm_100a -m 64 "



//--------------------- .note.nv.cuinfo           --------------------------
	.section	.note.nv.cuinfo,"",@"SHT_NOTE"
	.sectionflags	@"SHF_NOTE_NV_CUINFO"
        /*0018*/ 	.short	0x0002
        /*001a*/ 	.short	0x0064
        /*001c*/ 	.short	0x0082
	.zero		2


//--------------------- .nv.info                  --------------------------
	.section	.nv.info,"",@"SHT_CUDA_INFO"
	.align	4


	//----- nvinfo : EIATTR_REGCOUNT
	.align		4
        /*0000*/ 	.byte	0x04, 0x2f
        /*0002*/ 	.short	(.L_34 - .L_33)
	.align		4
.L_33:
        /*0004*/ 	.word	index@(_ZN7cutlass13device_kernelINS_4fmha6kernel36Sm100FmhaFwdKernelTmaWarpspecializedIN4cute5tupleIJiiiNS5_IJNS5_IJiiEEEiEEEEEENS1_10collective38Sm100FmhaFwdMainloopTmaWarpspecializedINS_6half_tEffNS5_IJNS4_1CILi256EEENSC_ILi128EEENSC_ILi32EEEEEENS5_IJiNSC_ILi1EEES7_EEENS5_IJiSH_NS5_IJNS5_IJNSC_ILi0EEEiEEEiEEEEEESM_NS9_6NoMaskENS5_IJNSC_ILi2EEESH_SH_EEENSC_ILb0EEEEENS9_38Sm100FmhaFwdEpilogueTmaWarpspecializedISB_fNS5_IJSE_SF_SE_EEESI_NS5_IJSH_S7_EEESQ_EENS2_23PersistentTileSchedulerENS2_41Sm100FmhaCtxKernelWarpspecializedScheduleEEEEEvNT_6ParamsE)
        /*0008*/ 	.word	0x00000080


	//----- nvinfo : EIATTR_FRAME_SIZE
	.align		4
.L_34:
        /*000c*/ 	.byte	0x04, 0x11
        /*000e*/ 	.short	(.L_36 - .L_35)
	.align		4
.L_35:
        /*0010*/ 	.word	index@($__internal_3_$__cuda_sm3x_div_rn_noftz_f32_slowpath)
        /*0014*/ 	.word	0x00000070


	//----- nvinfo : EIATTR_FRAME_SIZE
	.align		4
.L_36:
        /*0018*/ 	.byte	0x04, 0x11
        /*001a*/ 	.short	(.L_38 - .L_37)
	.align		4
.L_37:
        /*001c*/ 	.word	index@($__internal_2_$__cuda_sm10x_tcgen05_guardrail_trap_unallocated_columns_being_dealloced)
        /*0020*/ 	.word	0x00000070


	//----- nvinfo : EIATTR_FRAME_SIZE
	.align		4
.L_38:
        /*0024*/ 	.byte	0x04, 0x11
        /*0026*/ 	.short	(.L_40 - .L_39)
	.align		4
.L_39:
        /*0028*/ 	.word	index@($__internal_1_$__cuda_sm10x_tcgen05_guardrail_trap_phase_invalid_during_alloc)
        /*002c*/ 	.word	0x00000070


	//----- nvinfo : EIATTR_FRAME_SIZE
	.align		4
.L_40:
        /*0030*/ 	.byte	0x04, 0x11
        /*0032*/ 	.short	(.L_42 - .L_41)
	.align		4
.L_41:
        /*0034*/ 	.word	index@($__internal_0_$__cuda_sm10x_tcgen05_guardrail_trap_col_being_dealloced_not_returned_by_alloc)
        /*0038*/ 	.word	0x00000070


	//----- nvinfo : EIATTR_FRAME_SIZE
	.align		4
.L_42:
        /*003c*/ 	.byte	0x04, 0x11
        /*003e*/ 	.short	(.L_44 - .L_43)
	.align		4
.L_43:
        /*0040*/ 	.word	index@(_ZN7cutlass13device_kernelINS_4fmha6kernel36Sm100FmhaFwdKernelTmaWarpspecializedIN4cute5tupleIJiiiNS5_IJNS5_IJiiEEEiEEEEEENS1_10collective38Sm100FmhaFwdMainloopTmaWarpspecializedINS_6half_tEffNS5_IJNS4_1CILi256EEENSC_ILi128EEENSC_ILi32EEEEEENS5_IJiNSC_ILi1EEES7_EEENS5_IJiSH_NS5_IJNS5_IJNSC_ILi0EEEiEEEiEEEEEESM_NS9_6NoMaskENS5_IJNSC_ILi2EEESH_SH_EEENSC_ILb0EEEEENS9_38Sm100FmhaFwdEpilogueTmaWarpspecializedISB_fNS5_IJSE_SF_SE_EEESI_NS5_IJSH_S7_EEESQ_EENS2_23PersistentTileSchedulerENS2_41Sm100FmhaCtxKernelWarpspecializedScheduleEEEEEvNT_6ParamsE)
        /*0044*/ 	.word	0x00000070


	//----- nvinfo : EIATTR_MIN_STACK_SIZE
	.align		4
.L_44:
        /*0048*/ 	.byte	0x04, 0x12
        /*004a*/ 	.short	(.L_46 - .L_45)
	.align		4
.L_45:
        /*004c*/ 	.word	index@(_ZN7cutlass13device_kernelINS_4fmha6kernel36Sm100FmhaFwdKernelTmaWarpspecializedIN4cute5tupleIJiiiNS5_IJNS5_IJiiEEEiEEEEEENS1_10collective38Sm100FmhaFwdMainloopTmaWarpspecializedINS_6half_tEffNS5_IJNS4_1CILi256EEENSC_ILi128EEENSC_ILi32EEEEEENS5_IJiNSC_ILi1EEES7_EEENS5_IJiSH_NS5_IJNS5_IJNSC_ILi0EEEiEEEiEEEEEESM_NS9_6NoMaskENS5_IJNSC_ILi2EEESH_SH_EEENSC_ILb0EEEEENS9_38Sm100FmhaFwdEpilogueTmaWarpspecializedISB_fNS5_IJSE_SF_SE_EEESI_NS5_IJSH_S7_EEESQ_EENS2_23PersistentTileSchedulerENS2_41Sm100FmhaCtxKernelWarpspecializedScheduleEEEEEvNT_6ParamsE)
        /*0050*/ 	.word	0x00000070
.L_46:


//--------------------- .nv.compat                --------------------------
	.section	.nv.compat,"",@"SHT_CUDA_COMPAT_INFO"
	.align	4
        /*0000*/ 	.byte	0x02, 0x09, 0x01, 0x00, 0x02, 0x02, 0x02, 0x00, 0x02, 0x05, 0x05, 0x00, 0x03, 0x07, 0x01, 0x01
        /*0010*/ 	.byte	0x02, 0x03, 0x01, 0x00, 0x02, 0x06, 0x01, 0x00, 0x04, 0x0b, 0x08, 0x00, 0x01, 0x00, 0x00, 0x00
        /*0020*/ 	.byte	0x00, 0x00, 0x00, 0x00


//--------------------- .nv.info._ZN7cutlass13device_kernelINS_4fmha6kernel36Sm100FmhaFwdKernelTmaWarpspecializedIN4cute5tupleIJiiiNS5_IJNS5_IJiiEEEiEEEEEENS1_10collective38Sm100FmhaFwdMainloopTmaWarpspecializedINS_6half_tEffNS5_IJNS4_1CILi256EEENSC_ILi128EEENSC_ILi32EEEEEENS5_IJiNSC_ILi1EEES7_EEENS5_IJiSH_NS5_IJNS5_IJNSC_ILi0EEEiEEEiEEEEEESM_NS9_6NoMaskENS5_IJNSC_ILi2EEESH_SH_EEENSC_ILb0EEEEENS9_38Sm100FmhaFwdEpilogueTmaWarpspecializedISB_fNS5_IJSE_SF_SE_EEESI_NS5_IJSH_S7_EEESQ_EENS2_23PersistentTileSchedulerENS2_41Sm100FmhaCtxKernelWarpspecializedScheduleEEEEEvNT_6ParamsE --------------------------
	.section	.nv.info._ZN7cutlass13device_kernelINS_4fmha6kernel36Sm100FmhaFwdKernelTmaWarpspecializedIN4cute5tupleIJiiiNS5_IJNS5_IJiiEEEiEEEEEENS1_10collective38Sm100FmhaFwdMainloopTmaWarpspecializedINS_6half_tEffNS5_IJNS4_1CILi256EEENSC_ILi128EEENSC_ILi32EEEEEENS5_IJiNSC_ILi1EEES7_EEENS5_IJiSH_NS5_IJNS5_IJNSC_ILi0EEEiEEEiEEEEEESM_NS9_6NoMaskENS5_IJNSC_ILi2EEESH_SH_EEENSC_ILb0EEEEENS9_38Sm100FmhaFwdEpilogueTmaWarpspecializedISB_fNS5_IJSE_SF_SE_EEESI_NS5_IJSH_S7_EEESQ_EENS2_23PersistentTileSchedulerENS2_41Sm100FmhaCtxKernelWarpspecializedScheduleEEEEEvNT_6ParamsE,"",@"SHT_CUDA_INFO"
	.sectionflags	@""
	.align	4


	//----- nvinfo : EIATTR_CUDA_API_VERSION
	.align		4
        /*0000*/ 	.byte	0x04, 0x37
        /*0002*/ 	.short	(.L_48 - .L_47)
.L_47:
        /*0004*/ 	.word	0x00000082


	//----- nvinfo : EIATTR_KPARAM_INFO
	.align		4
.L_48:
        /*0008*/ 	.byte	0x04, 0x17
        /*000a*/ 	.short	(.L_50 - .L_49)
.L_49:
        /*000c*/ 	.word	0x00000000
        /*0010*/ 	.short	0x0000
        /*0012*/ 	.short	0x0000
        /*0014*/ 	.byte	0x00, 0xf0, 0x01, 0x18


	//----- nvinfo : EIATTR_AT_ENTRY_FRAGMENTS
	.align		4
.L_50:
        /*0018*/ 	.byte	0x04, 0x4f
        /*001a*/ 	.short	(.L_52 - .L_51)


	//   ....[0]....
.L_51:
        /*001c*/ 	.word	0x00000006


	//----- nvinfo : EIATTR_RESERVED_SMEM_USED
	.align		4
.L_52:
        /*0020*/ 	.byte	0x01, 0x41
	.zero		2


	//----- nvinfo : EIATTR_SPARSE_MMA_MASK
	.align		4
        /*0024*/ 	.byte	0x03, 0x50
        /*0026*/ 	.short	0x0000


	//----- nvinfo : EIATTR_TCGEN05_1CTA_USED
	.align		4
        /*0028*/ 	.byte	0x01, 0x51
	.zero		2


	//----- nvinfo : EIATTR_MAXREG_COUNT
	.align		4
        /*002c*/ 	.byte	0x03, 0x1b
        /*002e*/ 	.short	0x0080


	//----- nvinfo : EIATTR_NUM_BARRIERS
	.align		4
        /*0030*/ 	.byte	0x02, 0x4c
        /*0032*/ 	.byte	0x01
	.zero		1


	//----- nvinfo : EIATTR_EXTERNS
	.align		4
        /*0034*/ 	.byte	0x04, 0x0f
        /*0036*/ 	.short	(.L_54 - .L_53)


	//   ....[0]....
	.align		4
.L_53:
        /*0038*/ 	.word	index@(vprintf)


	//   ....[1]....
	.align		4
        /*003c*/ 	.word	index@(__assertfail)


	//----- nvinfo : EIATTR_ANNOTATIONS
	.align		4
.L_54:
        /*0040*/ 	.byte	0x04, 0x55
        /*0042*/ 	.short	(.L_56 - .L_55)


	//   ....[0]....
.L_55:
        /*0044*/ 	.word	0x00000001
        /*0048*/ 	.byte	0x30, 0xda, 0x00, 0x00, 0x01, 0x00, 0x00, 0x00, 0x90, 0xda, 0x00, 0x00, 0x01, 0x00, 0x00, 0x00
        /* <DEDUP_REMOVED lines=16> */
        /*0158*/ 	.byte	0x40, 0xeb, 0x00, 0x00, 0x01, 0x00, 0x00, 0x00, 0x50, 0xeb, 0x00, 0x00


	//----- nvinfo : EIATTR_MERCURY_ISA_VERSION
	.align		4
.L_56:
        /*0164*/ 	.byte	0x03, 0x5f
        /*0166*/ 	.short	0x0101


	//----- nvinfo : EIATTR_INT_WARP_WIDE_INSTR_OFFSETS
	.align		4
        /*0168*/ 	.byte	0x04, 0x31
        /*016a*/ 	.short	(.L_58 - .L_57)


	//   ....[0]....
.L_57:
        /*016c*/ 	.word	0x000127d0


	//   ....[1]....
        /*0170*/ 	.word	0x000127f0


	//   ....[2]....
        /*0174*/ 	.word	0x00012820


	//----- nvinfo : EIATTR_COOP_GROUP_MASK_REGIDS
	.align		4
.L_58:
        /*0178*/ 	.byte	0x04, 0x29
        /*017a*/ 	.short	(.L_60 - .L_59)


	//   ....[0]....
.L_59:
        /*017c*/ 	.word	0xffffffff


	//   ....[1]....
        /*0180*/ 	.word	0xffffffff


	//   ....[2]....
        /*0184*/ 	.word	0xffffffff


	//   ....[3]....
        /*0188*/ 	.word	0xffffffff


	//   ....[4]....
        /*018c*/ 	.word	0xffffffff


	//   ....[5]....
        /*0190*/ 	.word	0xffffffff


	//   ....[6]....
        /*0194*/ 	.word	0xffffffff


	//   ....[7]....
        /*0198*/ 	.word	0xffffffff


	//   ....[8]....
        /*019c*/ 	.word	0xffffffff


	//   ....[9]....
        /*01a0*/ 	.word	0xffffffff


	//   ....[10]....
        /*01a4*/ 	.word	0xffffffff


	//   ....[11]....
        /*01a8*/ 	.word	0xffffffff


	//   ....[12]....
        /*01ac*/ 	.word	0xffffffff


	//   ....[13]....
        /*01b0*/ 	.word	0xffffffff


	//   ....[14]....
        /*01b4*/ 	.word	0xffffffff


	//   ....[15]....
        /*01b8*/ 	.word	0xffffffff


	//   ....[16]....
        /*01bc*/ 	.word	0xffffffff


	//   ....[17]....
        /*01c0*/ 	.word	0xffffffff


	//----- nvinfo : EIATTR_COOP_GROUP_INSTR_OFFSETS
	.align		4
.L_60:
        /*01c4*/ 	.byte	0x04, 0x28
        /*01c6*/ 	.short	(.L_62 - .L_61)


	//   ....[0]....
.L_61:
        /*01c8*/ 	.word	0x00000120


	//   ....[1]....
        /*01cc*/ 	.word	0x000008e0


	//   ....[2]....
        /*01d0*/ 	.word	0x00000b10


	//   ....[3]....
        /*01d4*/ 	.word	0x00000c40


	//   ....[4]....
        /*01d8*/ 	.word	0x00000d80


	//   ....[5]....
        /*01dc*/ 	.word	0x00000fd0


	//   ....[6]....
        /*01e0*/ 	.word	0x000011c0


	//   ....[7]....
        /*01e4*/ 	.word	0x000012b0


	//   ....[8]....
        /*01e8*/ 	.word	0x00001410


	//   ....[9]....
        /*01ec*/ 	.word	0x00001570


	//   ....[10]....
        /*01f0*/ 	.word	0x000019a0


	//   ....[11]....
        /*01f4*/ 	.word	0x00001bb0


	//   ....[12]....
        /*01f8*/ 	.word	0x00001bc0


	//   ....[13]....
        /*01fc*/ 	.word	0x00008010


	//   ....[14]....
        /*0200*/ 	.word	0x00008630


	//   ....[15]....
        /*0204*/ 	.word	0x0000acb0


	//   ....[16]....
        /*0208*/ 	.word	0x000126d0


	//   ....[17]....
        /*020c*/ 	.word	0x000128f0


	//----- nvinfo : EIATTR_REG_RECONFIG
	.align		4
.L_62:
        /*0210*/ 	.byte	0x01, 0x54
	.zero		2


	//----- nvinfo : EIATTR_VRC_CTA_INIT_COUNT
	.align		4
        /*0214*/ 	.byte	0x02, 0x4a
        /*0216*/ 	.byte	0x80
	.zero		1


	//----- nvinfo : EIATTR_SYSCALL_OFFSETS
	.align		4
        /*0218*/ 	.byte	0x04, 0x46
        /*021a*/ 	.short	(.L_64 - .L_63)


	//   ....[0]....
.L_63:
        /*021c*/ 	.word	0x00004650


	//   ....[1]....
        /*0220*/ 	.word	0x00004720


	//   ....[2]....
        /*0224*/ 	.word	0x00004790


	//   ....[3]....
        /*0228*/ 	.word	0x00004800


	//   ....[4]....
        /*022c*/ 	.word	0x00004870


	//   ....[5]....
        /*0230*/ 	.word	0x00004910


	//   ....[6]....
        /*0234*/ 	.word	0x000049f0


	//   ....[7]....
        /*0238*/ 	.word	0x00004a90


	//   ....[8]....
        /*023c*/ 	.word	0x00004b30


	//   ....[9]....
        /*0240*/ 	.word	0x00004bd0


	//   ....[10]....
        /*0244*/ 	.word	0x00004c40


	//   ....[11]....
        /*0248*/ 	.word	0x00004ce0


	//   ....[12]....
        /*024c*/ 	.word	0x00004d80


	//   ....[13]....
        /*0250*/ 	.word	0x00004df0


	//   ....[14]....
        /*0254*/ 	.word	0x00004e90


	//   ....[15]....
        /*0258*/ 	.word	0x00004f30


	//   ....[16]....
        /*025c*/ 	.word	0x00004fd0


	//   ....[17]....
        /*0260*/ 	.word	0x00005070


	//   ....[18]....
        /*0264*/ 	.word	0x000050e0


	//   ....[19]....
        /*0268*/ 	.word	0x00005180


	//   ....[20]....
        /*026c*/ 	.word	0x00005220


	//   ....[21]....
        /*0270*/ 	.word	0x00005290


	//   ....[22]....
        /*0274*/ 	.word	0x00005330


	//   ....[23]....
        /*0278*/ 	.word	0x000053d0


	//   ....[24]....
        /*027c*/ 	.word	0x00005470


	//   ....[25]....
        /*0280*/ 	.word	0x00005510


	//   ....[26]....
        /*0284*/ 	.word	0x00005580


	//   ....[27]....
        /*0288*/ 	.word	0x00005620


	//   ....[28]....
        /*028c*/ 	.word	0x000056c0


	//   ....[29]....
        /*0290*/ 	.word	0x00005730


	//   ....[30]....
        /*0294*/ 	.word	0x000057d0


	//   ....[31]....
        /*0298*/ 	.word	0x00005870


	//   ....[32]....
        /*029c*/ 	.word	0x00005910


	//   ....[33]....
        /*02a0*/ 	.word	0x000059b0


	//   ....[34]....
        /*02a4*/ 	.word	0x00005a50


	//   ....[35]....
        /*02a8*/ 	.word	0x00005af0


	//   ....[36]....
        /*02ac*/ 	.word	0x00005b60


	//   ....[37]....
        /*02b0*/ 	.word	0x00005c00


	//   ....[38]....
        /*02b4*/ 	.word	0x00005ca0


	//   ....[39]....
        /*02b8*/ 	.word	0x00005d10


	//   ....[40]....
        /*02bc*/ 	.word	0x00005db0


	//   ....[41]....
        /*02c0*/ 	.word	0x00005e50


	//   ....[42]....
        /*02c4*/ 	.word	0x00005ef0


	//   ....[43]....
        /*02c8*/ 	.word	0x00005f90


	//   ....[44]....
        /*02cc*/ 	.word	0x00006000


	//   ....[45]....
        /*02d0*/ 	.word	0x000060a0


	//   ....[46]....
        /*02d4*/ 	.word	0x00006140


	//   ....[47]....
        /*02d8*/ 	.word	0x000061b0


	//   ....[48]....
        /*02dc*/ 	.word	0x00006240


	//   ....[49]....
        /*02e0*/ 	.word	0x000062e0


	//   ....[50]....
        /*02e4*/ 	.word	0x00006380


	//   ....[51]....
        /*02e8*/ 	.word	0x00006420


	//   ....[52]....
        /*02ec*/ 	.word	0x00006490


	//   ....[53]....
        /*02f0*/ 	.word	0x00006520


	//   ....[54]....
        /*02f4*/ 	.word	0x000065c0


	//   ....[55]....
        /*02f8*/ 	.word	0x00006630


	//   ....[56]....
        /*02fc*/ 	.word	0x000066d0


	//   ....[57]....
        /*0300*/ 	.word	0x00006770


	//   ....[58]....
        /*0304*/ 	.word	0x00006810


	//   ....[59]....
        /*0308*/ 	.word	0x000068b0


	//   ....[60]....
        /*030c*/ 	.word	0x000081b0


	//   ....[61]....
        /*0310*/ 	.word	0x000087d0


	//   ....[62]....
        /*0314*/ 	.word	0x00009120


	//   ....[63]....
        /*0318*/ 	.word	0x00009f70


	//   ....[64]....
        /*031c*/ 	.word	0x0000aef0


	//   ....[65]....
        /*0320*/ 	.word	0x0000b060


	//   ....[66]....
        /*0324*/ 	.word	0x0000b1d0


	//   ....[67]....
        /*0328*/ 	.word	0x0000b340


	//   ....[68]....
        /*032c*/ 	.word	0x0000b8d0


	//   ....[69]....
        /*0330*/ 	.word	0x0000e3d0


	//   ....[70]....
        /*0334*/ 	.word	0x0000e6d0


	//   ....[71]....
        /*0338*/ 	.word	0x0000f0d0


	//----- nvinfo : EIATTR_MBARRIER_INSTR_OFFSETS
	.align		4
.L_64:
        /*033c*/ 	.byte	0x04, 0x39
        /*033e*/ 	.short	(.L_66 - .L_65)


	//   ....[0]....
.L_65:
        /*0340*/ 	.word	0x000009c0
        /*0344*/ 	.word	0x000000ff
        /*0348*/ 	.word	0x0000e000
        /*034c*/ 	.short	0x0100
        /*034e*/ 	.byte	0x05
	.zero		1


	//   ....[1]....
        /*0350*/ 	.word	0x000009d0
        /*0354*/ 	.word	0x000000ff
        /*0358*/ 	.word	0x0000e010
        /*035c*/ 	.short	0x0100
        /*035e*/ 	.byte	0x05
	.zero		1


	//   ....[2]....
        /*0360*/ 	.word	0x000009e0
        /*0364*/ 	.word	0x000000ff
        /*0368*/ 	.word	0x0000e008
        /*036c*/ 	.short	0x0100
        /*036e*/ 	.byte	0x05
	.zero		1


	//   ....[3]....
        /*0370*/ 	.word	0x000009f0
        /*0374*/ 	.word	0x000000ff
        /*0378*/ 	.word	0x0000e018
        /*037c*/ 	.short	0x0100
        /*037e*/ 	.byte	0x05
	.zero		1


	//   ....[4]....
        /*0380*/ 	.word	0x00000bd0
        /*0384*/ 	.word	0x000000ff
        /*0388*/ 	.word	0x0000e020
        /*038c*/ 	.short	0x0100
        /*038e*/ 	.byte	0x05
	.zero		1


	//   ....[5]....
        /*0390*/ 	.word	0x00000be0
        /*0394*/ 	.word	0x000000ff
        /*0398*/ 	.word	0x0000e038
        /*039c*/ 	.short	0x0100
        /*039e*/ 	.byte	0x05
	.zero		1


	//   ....[6]....
        /*03a0*/ 	.word	0x00000bf0
        /*03a4*/ 	.word	0x000000ff
        /*03a8*/ 	.word	0x0000e028
        /*03ac*/ 	.short	0x0100
        /*03ae*/ 	.byte	0x05
	.zero		1


	//   ....[7]....
        /*03b0*/ 	.word	0x00000c00
        /*03b4*/ 	.word	0x000000ff
        /*03b8*/ 	.word	0x0000e040
        /*03bc*/ 	.short	0x0100
        /*03be*/ 	.byte	0x05
	.zero		1


	//   ....[8]....
        /*03c0*/ 	.word	0x00000c10
        /*03c4*/ 	.word	0x000000ff
        /*03c8*/ 	.word	0x0000e030
        /*03cc*/ 	.short	0x0100
        /*03ce*/ 	.byte	0x05
	.zero		1


	//   ....[9]....
        /*03d0*/ 	.word	0x00000c20
        /*03d4*/ 	.word	0x000000ff
        /*03d8*/ 	.word	0x0000e048
        /*03dc*/ 	.short	0x0100
        /*03de*/ 	.byte	0x05
	.zero		1


	//   ....[10]....
        /*03e0*/ 	.word	0x00000d50
        /*03e4*/ 	.word	0x000000ff
        /*03e8*/ 	.word	0x0000e050
        /*03ec*/ 	.short	0x0100
        /*03ee*/ 	.byte	0x06
	.zero		1


	//   ....[11]....
        /*03f0*/ 	.word	0x00000d60
        /*03f4*/ 	.word	0x000000ff
        /*03f8*/ 	.word	0x0000e058
        /*03fc*/ 	.short	0x0100
        /*03fe*/ 	.byte	0x06
	.zero		1


	//   ....[12]....
        /*0400*/ 	.word	0x00000ea0
        /*0404*/ 	.word	0x000000ff
        /*0408*/ 	.word	0x0000e060
        /*040c*/ 	.short	0x0100
        /*040e*/ 	.byte	0x06
	.zero		1


	//   ....[13]....
        /*0410*/ 	.word	0x00000eb0
        /*0414*/ 	.word	0x000000ff
        /*0418*/ 	.word	0x0000e068
        /*041c*/ 	.short	0x0100
        /*041e*/ 	.byte	0x06
	.zero		1


	//   ....[14]....
        /*0420*/ 	.word	0x00001090
        /*0424*/ 	.word	0x000000ff
        /*0428*/ 	.word	0x0000e070
        /*042c*/ 	.short	0x0100
        /*042e*/ 	.byte	0x05
	.zero		1


	//   ....[15]....
        /*0430*/ 	.word	0x000010a0
        /*0434*/ 	.word	0x000000ff
        /*0438*/ 	.word	0x0000e078
        /*043c*/ 	.short	0x0100
        /*043e*/ 	.byte	0x05
	.zero		1


	//   ....[16]....
        /*0440*/ 	.word	0x00001280
        /*0444*/ 	.word	0x000000ff
        /*0448*/ 	.word	0x0000e080
        /*044c*/ 	.short	0x0100
        /*044e*/ 	.byte	0x05
	.zero		1


	//   ....[17]....
        /*0450*/ 	.word	0x00001290
        /*0454*/ 	.word	0x000000ff
        /*0458*/ 	.word	0x0000e088
        /*045c*/ 	.short	0x0100
        /*045e*/ 	.byte	0x05
	.zero		1


	//   ....[18]....
        /*0460*/ 	.word	0x000013c0
        /*0464*/ 	.word	0x000000ff
        /*0468*/ 	.word	0x0000e090
        /*046c*/ 	.short	0x0100
        /*046e*/ 	.byte	0x08
	.zero		1


	//   ....[19]....
        /*0470*/ 	.word	0x000013d0
        /*0474*/ 	.word	0x000000ff
        /*0478*/ 	.word	0x0000e0a0
        /*047c*/ 	.short	0x0100
        /*047e*/ 	.byte	0x08
	.zero		1


	//   ....[20]....
        /*0480*/ 	.word	0x000013e0
        /*0484*/ 	.word	0x000000ff
        /*0488*/ 	.word	0x0000e098
        /*048c*/ 	.short	0x0100
        /*048e*/ 	.byte	0x08
	.zero		1


	//   ....[21]....
        /*0490*/ 	.word	0x000013f0
        /*0494*/ 	.word	0x000000ff
        /*0498*/ 	.word	0x0000e0a8
        /*049c*/ 	.short	0x0100
        /*049e*/ 	.byte	0x08
	.zero		1


	//   ....[22]....
        /*04a0*/ 	.word	0x00001520
        /*04a4*/ 	.word	0x000000ff
        /*04a8*/ 	.word	0x0000e0b0
        /*04ac*/ 	.short	0x0100
        /*04ae*/ 	.byte	0x08
	.zero		1


	//   ....[23]....
        /*04b0*/ 	.word	0x00001530
        /*04b4*/ 	.word	0x000000ff
        /*04b8*/ 	.word	0x0000e0c0
        /*04bc*/ 	.short	0x0100
        /*04be*/ 	.byte	0x08
	.zero		1


	//   ....[24]....
        /*04c0*/ 	.word	0x00001540
        /*04c4*/ 	.word	0x000000ff
        /*04c8*/ 	.word	0x0000e0b8
        /*04cc*/ 	.short	0x0100
        /*04ce*/ 	.byte	0x08
	.zero		1


	//   ....[25]....
        /*04d0*/ 	.word	0x00001550
        /*04d4*/ 	.word	0x000000ff
        /*04d8*/ 	.word	0x0000e0c8
        /*04dc*/ 	.short	0x0100
        /*04de*/ 	.byte	0x08
	.zero		1


	//   ....[26]....
        /*04e0*/ 	.word	0x00001650
        /*04e4*/ 	.word	0x000000ff
        /*04e8*/ 	.word	0x0000e0d0
        /*04ec*/ 	.short	0x0100
        /*04ee*/ 	.byte	0x05
	.zero		1


	//   ....[27]....
        /*04f0*/ 	.word	0x00001660
        /*04f4*/ 	.word	0x000000ff
        /*04f8*/ 	.word	0x0000e0d8
        /*04fc*/ 	.short	0x0100
        /*04fe*/ 	.byte	0x05
	.zero		1


	//   ....[28]....
        /*0500*/ 	.word	0x00001c90
        /*0504*/ 	.word	0x000000ff
        /*0508*/ 	.word	0x0000e000
        /*050c*/ 	.short	0x010a
        /*050e*/ 	.byte	0x14
	.zero		1


	//   ....[29]....
        /*0510*/ 	.word	0x00001d10
        /*0514*/ 	.word	0x000000ff
        /*0518*/ 	.word	0x0000e020
        /*051c*/ 	.short	0x010a
        /*051e*/ 	.byte	0x05
	.zero		1


	//   ....[30]....
        /*0520*/ 	.word	0x00001e00
        /*0524*/ 	.word	0x000000ff
        /*0528*/ 	.word	0x0000e058
        /*052c*/ 	.short	0x010a
        /*052e*/ 	.byte	0x14
	.zero		1


	//   ....[31]....
        /*0530*/ 	.word	0x00001fb0
        /*0534*/ 	.word	0x000000ff
        /*0538*/ 	.word	0x0000e008
        /*053c*/ 	.short	0x010a
        /*053e*/ 	.byte	0x14
	.zero		1


	//   ....[32]....
        /*0540*/ 	.word	0x00002040
        /*0544*/ 	.word	0x000000ff
        /*0548*/ 	.word	0x0000e068
        /*054c*/ 	.short	0x010a
        /*054e*/ 	.byte	0x14
	.zero		1


	//   ....[33]....
        /*0550*/ 	.word	0x00002210
        /*0554*/ 	.word	0x000000ff
        /*0558*/ 	.word	0x0000e020
        /*055c*/ 	.short	0x010a
        /*055e*/ 	.byte	0x05
	.zero		1


	//   ....[34]....
        /*0560*/ 	.word	0x000022c0
        /*0564*/ 	.word	0x000000ff
        /*0568*/ 	.word	0x0000e0a0
        /*056c*/ 	.short	0x010a
        /*056e*/ 	.byte	0x14
	.zero		1


	//   ....[35]....
        /*0570*/ 	.word	0x00002340
        /*0574*/ 	.word	0x000000ff
        /*0578*/ 	.word	0x0000e058
        /*057c*/ 	.short	0x010a
        /*057e*/ 	.byte	0x14
	.zero		1


	//   ....[36]....
        /*0580*/ 	.word	0x00002980
        /*0584*/ 	.word	0x000000ff
        /*0588*/ 	.word	0x0000e020
        /*058c*/ 	.short	0x010a
        /*058e*/ 	.byte	0x04
	.zero		1


	//   ....[37]....
        /*0590*/ 	.word	0x00002c00
        /*0594*/ 	.word	0x000000ff
        /*0598*/ 	.word	0x0000e0a8
        /*059c*/ 	.short	0x010a
        /*059e*/ 	.byte	0x14
	.zero		1


	//   ....[38]....
        /*05a0*/ 	.word	0x00002c80
        /*05a4*/ 	.word	0x000000ff
        /*05a8*/ 	.word	0x0000e068
        /*05ac*/ 	.short	0x010a
        /*05ae*/ 	.byte	0x14
	.zero		1


	//   ....[39]....
        /*05b0*/ 	.word	0x000033e0
        /*05b4*/ 	.word	0x000000ff
        /*05b8*/ 	.word	0x0000e020
        /*05bc*/ 	.short	0x010a
        /*05be*/ 	.byte	0x04
	.zero		1


	//   ....[40]....
        /*05c0*/ 	.word	0x00003490
        /*05c4*/ 	.word	0x000000ff
        /*05c8*/ 	.word	0x0000e0a0
        /*05cc*/ 	.short	0x010a
        /*05ce*/ 	.byte	0x14
	.zero		1


	//   ....[41]....
        /*05d0*/ 	.word	0x00003540
        /*05d4*/ 	.word	0x000000ff
        /*05d8*/ 	.word	0x0000e058
        /*05dc*/ 	.short	0x010a
        /*05de*/ 	.byte	0x14
	.zero		1


	//   ....[42]....
        /*05e0*/ 	.word	0x00003ae0
        /*05e4*/ 	.word	0x000000ff
        /*05e8*/ 	.word	0x0000e0a8
        /*05ec*/ 	.short	0x010a
        /*05ee*/ 	.byte	0x14
	.zero		1


	//   ....[43]....
        /*05f0*/ 	.word	0x00003b60
        /*05f4*/ 	.word	0x000000ff
        /*05f8*/ 	.word	0x0000e068
        /*05fc*/ 	.short	0x010a
        /*05fe*/ 	.byte	0x14
	.zero		1


	//   ....[44]....
        /*0600*/ 	.word	0x00004550
        /*0604*/ 	.word	0x00000010
        /*0608*/ 	.word	0x0000e0c0
        /*060c*/ 	.short	0x010a
        /*060e*/ 	.byte	0xff
	.zero		1


	//   ....[45]....
        /*0610*/ 	.word	0x000071c0
        /*0614*/ 	.word	0x00000010
        /*0618*/ 	.word	0x0000e0b0
        /*061c*/ 	.short	0x0101
        /*061e*/ 	.byte	0xff
	.zero		1


	//   ....[46]....
        /*0620*/ 	.word	0x00007770
        /*0624*/ 	.word	0x00000010
        /*0628*/ 	.word	0x0000e0c8
        /*062c*/ 	.short	0x010a
        /*062e*/ 	.byte	0xff
	.zero		1


	//   ....[47]....
        /*0630*/ 	.word	0x00007b70
        /*0634*/ 	.word	0x00000010
        /*0638*/ 	.word	0x0000e0b8
        /*063c*/ 	.short	0x0101
        /*063e*/ 	.byte	0xff
	.zero		1


	//   ....[48]....
        /*0640*/ 	.word	0x00007c20
        /*0644*/ 	.word	0x0000002f
        /*0648*/ 	.word	0x0000e070
        /*064c*/ 	.short	0x010a
        /*064e*/ 	.byte	0xff
	.zero		1


	//   ....[49]....
        /*0650*/ 	.word	0x00007cb0
        /*0654*/ 	.word	0x00000000
        /*0658*/ 	.word	0x00000000
        /*065c*/ 	.short	0x0101
        /*065e*/ 	.byte	0xff
	.zero		1


	//   ....[50]....
        /*0660*/ 	.word	0x00007d10
        /*0664*/ 	.word	0x0000002f
        /*0668*/ 	.word	0x0000e080
        /*066c*/ 	.short	0x010a
        /*066e*/ 	.byte	0xff
	.zero		1


	//   ....[51]....
        /*0670*/ 	.word	0x00007e70
        /*0674*/ 	.word	0x0000002f
        /*0678*/ 	.word	0x0000e070
        /*067c*/ 	.short	0x010a
        /*067e*/ 	.byte	0xff
	.zero		1


	//   ....[52]....
        /*0680*/ 	.word	0x00007ff0
        /*0684*/ 	.word	0x0000002f
        /*0688*/ 	.word	0x0000e090
        /*068c*/ 	.short	0x010a
        /*068e*/ 	.byte	0xff
	.zero		1


	//   ....[53]....
        /*0690*/ 	.word	0x000083d0
        /*0694*/ 	.word	0x00000000
        /*0698*/ 	.word	0x00000000
        /*069c*/ 	.short	0x0101
        /*069e*/ 	.byte	0xff
	.zero		1


	//   ....[54]....
        /*06a0*/ 	.word	0x00008450
        /*06a4*/ 	.word	0x00000000
        /*06a8*/ 	.word	0x00000000
        /*06ac*/ 	.short	0x0101
        /*06ae*/ 	.byte	0xff
	.zero		1


	//   ....[55]....
        /*06b0*/ 	.word	0x000084b0
        /*06b4*/ 	.word	0x0000002f
        /*06b8*/ 	.word	0x0000e080
        /*06bc*/ 	.short	0x010a
        /*06be*/ 	.byte	0xff
	.zero		1


	//   ....[56]....
        /*06c0*/ 	.word	0x00008610
        /*06c4*/ 	.word	0x0000002f
        /*06c8*/ 	.word	0x0000e098
        /*06cc*/ 	.short	0x010a
        /*06ce*/ 	.byte	0xff
	.zero		1


	//   ....[57]....
        /*06d0*/ 	.word	0x000089d0
        /*06d4*/ 	.word	0x00000000
        /*06d8*/ 	.word	0x00000000
        /*06dc*/ 	.short	0x0101
        /*06de*/ 	.byte	0xff
	.zero		1


	//   ....[58]....
        /*06e0*/ 	.word	0x00008a60
        /*06e4*/ 	.word	0x00000003
        /*06e8*/ 	.word	0x00000000
        /*06ec*/ 	.short	0x0101
        /*06ee*/ 	.byte	0xff
	.zero		1


	//   ....[59]....
        /*06f0*/ 	.word	0x00008af0
        /*06f4*/ 	.word	0x00000004
        /*06f8*/ 	.word	0x00000000
        /*06fc*/ 	.short	0x0101
        /*06fe*/ 	.byte	0xff
	.zero		1


	//   ....[60]....
        /*0700*/ 	.word	0x00008b40
        /*0704*/ 	.word	0x0000002f
        /*0708*/ 	.word	0x0000e070
        /*070c*/ 	.short	0x010a
        /*070e*/ 	.byte	0xff
	.zero		1


	//   ....[61]....
        /*0710*/ 	.word	0x00008bd0
        /*0714*/ 	.word	0x00000000
        /*0718*/ 	.word	0x00000000
        /*071c*/ 	.short	0x0101
        /*071e*/ 	.byte	0xff
	.zero		1


	//   ....[62]....
        /*0720*/ 	.word	0x00008c30
        /*0724*/ 	.word	0x0000002f
        /*0728*/ 	.word	0x0000e090
        /*072c*/ 	.short	0x010a
        /*072e*/ 	.byte	0xff
	.zero		1


	//   ....[63]....
        /*0730*/ 	.word	0x00008cb0
        /*0734*/ 	.word	0x0000002f
        /*0738*/ 	.word	0x0000e0c0
        /*073c*/ 	.short	0x010a
        /*073e*/ 	.byte	0xff
	.zero		1


	//   ....[64]....
        /*0740*/ 	.word	0x00009940
        /*0744*/ 	.word	0x00000000
        /*0748*/ 	.word	0x00000000
        /*074c*/ 	.short	0x0101
        /*074e*/ 	.byte	0xff
	.zero		1


	//   ....[65]....
        /*0750*/ 	.word	0x00009970
        /*0754*/ 	.word	0x0000002f
        /*0758*/ 	.word	0x0000e0b0
        /*075c*/ 	.short	0x0101
        /*075e*/ 	.byte	0xff
	.zero		1


	//   ....[66]....
        /*0760*/ 	.word	0x000099f0
        /*0764*/ 	.word	0x0000002f
        /*0768*/ 	.word	0x0000e080
        /*076c*/ 	.short	0x010a
        /*076e*/ 	.byte	0xff
	.zero		1


	//   ....[67]....
        /*0770*/ 	.word	0x00009a80
        /*0774*/ 	.word	0x0000001f
        /*0778*/ 	.word	0x00000000
        /*077c*/ 	.short	0x0101
        /*077e*/ 	.byte	0xff
	.zero		1


	//   ....[68]....
        /*0780*/ 	.word	0x00009ad0
        /*0784*/ 	.word	0x0000002f
        /*0788*/ 	.word	0x0000e098
        /*078c*/ 	.short	0x010a
        /*078e*/ 	.byte	0xff
	.zero		1


	//   ....[69]....
        /*0790*/ 	.word	0x00009b50
        /*0794*/ 	.word	0x0000002f
        /*0798*/ 	.word	0x0000e0c8
        /*079c*/ 	.short	0x010a
        /*079e*/ 	.byte	0xff
	.zero		1


	//   ....[70]....
        /*07a0*/ 	.word	0x0000a7a0
        /*07a4*/ 	.word	0x00000003
        /*07a8*/ 	.word	0x00000000
        /*07ac*/ 	.short	0x0101
        /*07ae*/ 	.byte	0xff
	.zero		1


	//   ....[71]....
        /*07b0*/ 	.word	0x0000a7d0
        /*07b4*/ 	.word	0x0000002f
        /*07b8*/ 	.word	0x0000e0b8
        /*07bc*/ 	.short	0x0101
        /*07be*/ 	.byte	0xff
	.zero		1


	//   ....[72]....
        /*07c0*/ 	.word	0x0000ab70
        /*07c4*/ 	.word	0x000000ff
        /*07c8*/ 	.word	0x00000000
        /*07cc*/ 	.short	0x010a
        /*07ce*/ 	.byte	0x07
	.zero		1


	//   ....[73]....
        /*07d0*/ 	.word	0x0000add0
        /*07d4*/ 	.word	0x000000ff
        /*07d8*/ 	.word	0x00000000
        /*07dc*/ 	.short	0x010a
        /*07de*/ 	.byte	0x05
	.zero		1


	//   ....[74]....
        /*07e0*/ 	.word	0x0000ba00
        /*07e4*/ 	.word	0x000000ff
        /*07e8*/ 	.word	0x00000000
        /*07ec*/ 	.short	0x0101
        /*07ee*/ 	.byte	0x04
	.zero		1


	//   ....[75]....
        /*07f0*/ 	.word	0x0000ba70
        /*07f4*/ 	.word	0x000000ff
        /*07f8*/ 	.word	0x00000000
        /*07fc*/ 	.short	0x010a
        /*07fe*/ 	.byte	0x2a
	.zero		1


	//   ....[76]....
        /*0800*/ 	.word	0x0000bdd0
        /*0804*/ 	.word	0x000000ff
        /*0808*/ 	.word	0x00000000
        /*080c*/ 	.short	0x0101
        /*080e*/ 	.byte	0x29
	.zero		1


	//   ....[77]....
        /*0810*/ 	.word	0x0000e7d0
        /*0814*/ 	.word	0x000000ff
        /*0818*/ 	.word	0x00000000
        /*081c*/ 	.short	0x0101
        /*081e*/ 	.byte	0x05
	.zero		1


	//   ....[78]....
        /*0820*/ 	.word	0x0000e950
        /*0824*/ 	.word	0x000000ff
        /*0828*/ 	.word	0x00000000
        /*082c*/ 	.short	0x010a
        /*082e*/ 	.byte	0x06
	.zero		1


	//   ....[79]....
        /*0830*/ 	.word	0x0000efb0
        /*0834*/ 	.word	0x000000ff
        /*0838*/ 	.word	0x00000000
        /*083c*/ 	.short	0x010a
        /*083e*/ 	.byte	0x06
	.zero		1


	//   ....[80]....
        /*0840*/ 	.word	0x0000f210
        /*0844*/ 	.word	0x000000ff
        /*0848*/ 	.word	0x00000000
        /*084c*/ 	.short	0x0101
        /*084e*/ 	.byte	0x04
	.zero		1


	//   ....[81]....
        /*0850*/ 	.word	0x0000f2a0
        /*0854*/ 	.word	0x000000ff
        /*0858*/ 	.word	0x00000000
        /*085c*/ 	.short	0x010a
        /*085e*/ 	.byte	0x04
	.zero		1


	//   ....[82]....
        /*0860*/ 	.word	0x0000f350
        /*0864*/ 	.word	0x000000ff
        /*0868*/ 	.word	0x00000000
        /*086c*/ 	.short	0x0101
        /*086e*/ 	.byte	0x04
	.zero		1


	//   ....[83]....
        /*0870*/ 	.word	0x0000f990
        /*0874*/ 	.word	0x000000ff
        /*0878*/ 	.word	0x0000e010
        /*087c*/ 	.short	0x010a
        /*087e*/ 	.byte	0x08
	.zero		1


	//   ....[84]....
        /*0880*/ 	.word	0x0000fb40
        /*0884*/ 	.word	0x000000ff
        /*0888*/ 	.word	0x0000e038
        /*088c*/ 	.short	0x010a
        /*088e*/ 	.byte	0x11
	.zero		1


	//   ....[85]....
        /*0890*/ 	.word	0x0000fd40
        /*0894*/ 	.word	0x000000ff
        /*0898*/ 	.word	0x0000e018
        /*089c*/ 	.short	0x010a
        /*089e*/ 	.byte	0x08
	.zero		1


	//   ....[86]....
        /*08a0*/ 	.word	0x0000ff30
        /*08a4*/ 	.word	0x000000ff
        /*08a8*/ 	.word	0x0000e038
        /*08ac*/ 	.short	0x010a
        /*08ae*/ 	.byte	0x11
	.zero		1


	//   ....[87]....
        /*08b0*/ 	.word	0x00010270
        /*08b4*/ 	.word	0x000000ff
        /*08b8*/ 	.word	0x0000e038
        /*08bc*/ 	.short	0x010a
        /*08be*/ 	.byte	0x11
	.zero		1


	//   ....[88]....
        /*08c0*/ 	.word	0x000104a0
        /*08c4*/ 	.word	0x000000ff
        /*08c8*/ 	.word	0x0000e038
        /*08cc*/ 	.short	0x010a
        /*08ce*/ 	.byte	0x11
	.zero		1


	//   ....[89]....
        /*08d0*/ 	.word	0x000106a0
        /*08d4*/ 	.word	0x000000ff
        /*08d8*/ 	.word	0x0000e038
        /*08dc*/ 	.short	0x010a
        /*08de*/ 	.byte	0x11
	.zero		1


	//   ....[90]....
        /*08e0*/ 	.word	0x000108a0
        /*08e4*/ 	.word	0x000000ff
        /*08e8*/ 	.word	0x0000e038
        /*08ec*/ 	.short	0x010a
        /*08ee*/ 	.byte	0x11
	.zero		1


	//   ....[91]....
        /*08f0*/ 	.word	0x00010aa0
        /*08f4*/ 	.word	0x000000ff
        /*08f8*/ 	.word	0x0000e038
        /*08fc*/ 	.short	0x010a
        /*08fe*/ 	.byte	0x11
	.zero		1


	//   ....[92]....
        /*0900*/ 	.word	0x00010ca0
        /*0904*/ 	.word	0x000000ff
        /*0908*/ 	.word	0x0000e038
        /*090c*/ 	.short	0x010a
        /*090e*/ 	.byte	0x11
	.zero		1


	//   ....[93]....
        /*0910*/ 	.word	0x00010eb0
        /*0914*/ 	.word	0x000000ff
        /*0918*/ 	.word	0x0000e038
        /*091c*/ 	.short	0x010a
        /*091e*/ 	.byte	0x11
	.zero		1


	//   ....[94]....
        /*0920*/ 	.word	0x000110b0
        /*0924*/ 	.word	0x000000ff
        /*0928*/ 	.word	0x0000e038
        /*092c*/ 	.short	0x010a
        /*092e*/ 	.byte	0x11
	.zero		1


	//   ....[95]....
        /*0930*/ 	.word	0x00011300
        /*0934*/ 	.word	0x000000ff
        /*0938*/ 	.word	0x0000e038
        /*093c*/ 	.short	0x010a
        /*093e*/ 	.byte	0x11
	.zero		1


	//   ....[96]....
        /*0940*/ 	.word	0x00011500
        /*0944*/ 	.word	0x000000ff
        /*0948*/ 	.word	0x0000e038
        /*094c*/ 	.short	0x010a
        /*094e*/ 	.byte	0x11
	.zero		1


	//   ....[97]....
        /*0950*/ 	.word	0x00011720
        /*0954*/ 	.word	0x000000ff
        /*0958*/ 	.word	0x0000e038
        /*095c*/ 	.short	0x010a
        /*095e*/ 	.byte	0x11
	.zero		1


	//   ....[98]....
        /*0960*/ 	.word	0x00011920
        /*0964*/ 	.word	0x000000ff
        /*0968*/ 	.word	0x0000e038
        /*096c*/ 	.short	0x010a
        /*096e*/ 	.byte	0x11
	.zero		1


	//   ....[99]....
        /*0970*/ 	.word	0x00011b50
        /*0974*/ 	.word	0x000000ff
        /*0978*/ 	.word	0x0000e038
        /*097c*/ 	.short	0x010a
        /*097e*/ 	.byte	0x11
	.zero		1


	//   ....[100]....
        /*0980*/ 	.word	0x00011d50
        /*0984*/ 	.word	0x000000ff
        /*0988*/ 	.word	0x0000e038
        /*098c*/ 	.short	0x010a
        /*098e*/ 	.byte	0x09
	.zero		1


	//   ....[101]....
        /*0990*/ 	.word	0x000123f0
        /*0994*/ 	.word	0x000000ff
        /*0998*/ 	.word	0x0000e0b0
        /*099c*/ 	.short	0x010a
        /*099e*/ 	.byte	0x11
	.zero		1


	//   ....[102]....
        /*09a0*/ 	.word	0x00012490
        /*09a4*/ 	.word	0x000000ff
        /*09a8*/ 	.word	0x0000e0b8
        /*09ac*/ 	.short	0x010a
        /*09ae*/ 	.byte	0x11
	.zero		1


	//   ....[103]....
        /*09b0*/ 	.word	0x00012570
        /*09b4*/ 	.word	0x000000ff
        /*09b8*/ 	.word	0x00000000
        /*09bc*/ 	.short	0x0101
        /*09be*/ 	.byte	0x08
	.zero		1


	//   ....[104]....
        /*09c0*/ 	.word	0x000125f0
        /*09c4*/ 	.word	0x000000ff
        /*09c8*/ 	.word	0x00000000
        /*09cc*/ 	.short	0x0101
        /*09ce*/ 	.byte	0x11
	.zero		1


	//   ....[105]....
        /*09d0*/ 	.word	0x00012920
        /*09d4*/ 	.word	0x00000000
        /*09d8*/ 	.word	0x0000e000
        /*09dc*/ 	.short	0x010a
        /*09de*/ 	.byte	0xff
	.zero		1


	//   ....[106]....
        /*09e0*/ 	.word	0x00012980
        /*09e4*/ 	.word	0x00000000
        /*09e8*/ 	.word	0x0000e020
        /*09ec*/ 	.short	0x010a
        /*09ee*/ 	.byte	0xff
	.zero		1


	//   ....[107]....
        /*09f0*/ 	.word	0x000129e0
        /*09f4*/ 	.word	0x00000003
        /*09f8*/ 	.word	0x0000e058
        /*09fc*/ 	.short	0x010a
        /*09fe*/ 	.byte	0xff
	.zero		1


	//   ....[108]....
        /*0a00*/ 	.word	0x00012a40
        /*0a04*/ 	.word	0x00000000
        /*0a08*/ 	.word	0x0000e008
        /*0a0c*/ 	.short	0x010a
        /*0a0e*/ 	.byte	0xff
	.zero		1


	//   ....[109]....
        /*0a10*/ 	.word	0x00012aa0
        /*0a14*/ 	.word	0x00000003
        /*0a18*/ 	.word	0x0000e068
        /*0a1c*/ 	.short	0x010a
        /*0a1e*/ 	.byte	0xff
	.zero		1


	//   ....[110]....
        /*0a20*/ 	.word	0x00012b00
        /*0a24*/ 	.word	0x00000000
        /*0a28*/ 	.word	0x0000e020
        /*0a2c*/ 	.short	0x010a
        /*0a2e*/ 	.byte	0xff
	.zero		1


	//   ....[111]....
        /*0a30*/ 	.word	0x00012b60
        /*0a34*/ 	.word	0x00000000
        /*0a38*/ 	.word	0x0000e0a0
        /*0a3c*/ 	.short	0x010a
        /*0a3e*/ 	.byte	0xff
	.zero		1


	//   ....[112]....
        /*0a40*/ 	.word	0x00012bc0
        /*0a44*/ 	.word	0x00000000
        /*0a48*/ 	.word	0x0000e058
        /*0a4c*/ 	.short	0x010a
        /*0a4e*/ 	.byte	0xff
	.zero		1


	//   ....[113]....
        /*0a50*/ 	.word	0x00012c20
        /*0a54*/ 	.word	0x00000000
        /*0a58*/ 	.word	0x0000e020
        /*0a5c*/ 	.short	0x010a
        /*0a5e*/ 	.byte	0xff
	.zero		1


	//   ....[114]....
        /*0a60*/ 	.word	0x00012c80
        /*0a64*/ 	.word	0x00000000
        /*0a68*/ 	.word	0x0000e0a8
        /*0a6c*/ 	.short	0x010a
        /*0a6e*/ 	.byte	0xff
	.zero		1


	//   ....[115]....
        /*0a70*/ 	.word	0x00012ce0
        /*0a74*/ 	.word	0x00000000
        /*0a78*/ 	.word	0x0000e068
        /*0a7c*/ 	.short	0x010a
        /*0a7e*/ 	.byte	0xff
	.zero		1


	//   ....[116]....
        /*0a80*/ 	.word	0x00012d40
        /*0a84*/ 	.word	0x00000000
        /*0a88*/ 	.word	0x0000e020
        /*0a8c*/ 	.short	0x010a
        /*0a8e*/ 	.byte	0xff
	.zero		1


	//   ....[117]....
        /*0a90*/ 	.word	0x00012da0
        /*0a94*/ 	.word	0x00000000
        /*0a98*/ 	.word	0x0000e0a0
        /*0a9c*/ 	.short	0x010a
        /*0a9e*/ 	.byte	0xff
	.zero		1


	//   ....[118]....
        /*0aa0*/ 	.word	0x00012e20
        /*0aa4*/ 	.word	0x00000006
        /*0aa8*/ 	.word	0x0000e058
        /*0aac*/ 	.short	0x010a
        /*0aae*/ 	.byte	0xff
	.zero		1


	//   ....[119]....
        /*0ab0*/ 	.word	0x00012e80
        /*0ab4*/ 	.word	0x00000000
        /*0ab8*/ 	.word	0x0000e0a8
        /*0abc*/ 	.short	0x010a
        /*0abe*/ 	.byte	0xff
	.zero		1


	//   ....[120]....
        /*0ac0*/ 	.word	0x00012ee0
        /*0ac4*/ 	.word	0x00000000
        /*0ac8*/ 	.word	0x0000e068
        /*0acc*/ 	.short	0x010a
        /*0ace*/ 	.byte	0xff
	.zero		1


	//   ....[121]....
        /*0ad0*/ 	.word	0x00012f30
        /*0ad4*/ 	.word	0x00000010
        /*0ad8*/ 	.word	0x0000e0c0
        /*0adc*/ 	.short	0x010a
        /*0ade*/ 	.byte	0xff
	.zero		1


	//   ....[122]....
        /*0ae0*/ 	.word	0x00012f80
        /*0ae4*/ 	.word	0x00000010
        /*0ae8*/ 	.word	0x0000e0c8
        /*0aec*/ 	.short	0x010a
        /*0aee*/ 	.byte	0xff
	.zero		1


	//   ....[123]....
        /*0af0*/ 	.word	0x00012fd0
        /*0af4*/ 	.word	0x0000002f
        /*0af8*/ 	.word	0x0000e070
        /*0afc*/ 	.short	0x010a
        /*0afe*/ 	.byte	0xff
	.zero		1


	//   ....[124]....
        /*0b00*/ 	.word	0x00013020
        /*0b04*/ 	.word	0x0000002f
        /*0b08*/ 	.word	0x0000e080
        /*0b0c*/ 	.short	0x010a
        /*0b0e*/ 	.byte	0xff
	.zero		1


	//   ....[125]....
        /*0b10*/ 	.word	0x00013070
        /*0b14*/ 	.word	0x0000002f
        /*0b18*/ 	.word	0x0000e070
        /*0b1c*/ 	.short	0x010a
        /*0b1e*/ 	.byte	0xff
	.zero		1


	//   ....[126]....
        /*0b20*/ 	.word	0x000130c0
        /*0b24*/ 	.word	0x0000002f
        /*0b28*/ 	.word	0x0000e090
        /*0b2c*/ 	.short	0x010a
        /*0b2e*/ 	.byte	0xff
	.zero		1


	//   ....[127]....
        /*0b30*/ 	.word	0x00013110
        /*0b34*/ 	.word	0x0000002f
        /*0b38*/ 	.word	0x0000e080
        /*0b3c*/ 	.short	0x010a
        /*0b3e*/ 	.byte	0xff
	.zero		1


	//   ....[128]....
        /*0b40*/ 	.word	0x00013160
        /*0b44*/ 	.word	0x0000002f
        /*0b48*/ 	.word	0x0000e098
        /*0b4c*/ 	.short	0x010a
        /*0b4e*/ 	.byte	0xff
	.zero		1


	//   ....[129]....
        /*0b50*/ 	.word	0x000131b0
        /*0b54*/ 	.word	0x0000002f
        /*0b58*/ 	.word	0x0000e070
        /*0b5c*/ 	.short	0x010a
        /*0b5e*/ 	.byte	0xff
	.zero		1


	//   ....[130]....
        /*0b60*/ 	.word	0x00013200
        /*0b64*/ 	.word	0x0000002f
        /*0b68*/ 	.word	0x0000e090
        /*0b6c*/ 	.short	0x010a
        /*0b6e*/ 	.byte	0xff
	.zero		1


	//   ....[131]....
        /*0b70*/ 	.word	0x00013250
        /*0b74*/ 	.word	0x0000002f
        /*0b78*/ 	.word	0x0000e0c0
        /*0b7c*/ 	.short	0x010a
        /*0b7e*/ 	.byte	0xff
	.zero		1


	//   ....[132]....
        /*0b80*/ 	.word	0x000132a0
        /*0b84*/ 	.word	0x0000002f
        /*0b88*/ 	.word	0x0000e080
        /*0b8c*/ 	.short	0x010a
        /*0b8e*/ 	.byte	0xff
	.zero		1


	//   ....[133]....
        /*0b90*/ 	.word	0x000132f0
        /*0b94*/ 	.word	0x0000002f
        /*0b98*/ 	.word	0x0000e098
        /*0b9c*/ 	.short	0x010a
        /*0b9e*/ 	.byte	0xff
	.zero		1


	//   ....[134]....
        /*0ba0*/ 	.word	0x00013340
        /*0ba4*/ 	.word	0x0000002f
        /*0ba8*/ 	.word	0x0000e0c8
        /*0bac*/ 	.short	0x010a
        /*0bae*/ 	.byte	0xff
	.zero		1


	//   ....[135]....
        /*0bb0*/ 	.word	0x000133a0
        /*0bb4*/ 	.word	0x00000000
        /*0bb8*/ 	.word	0x00000000
        /*0bbc*/ 	.short	0x010a
        /*0bbe*/ 	.byte	0xff
	.zero		1


	//   ....[136]....
        /*0bc0*/ 	.word	0x00013400
        /*0bc4*/ 	.word	0x00000000
        /*0bc8*/ 	.word	0x00000000
        /*0bcc*/ 	.short	0x010a
        /*0bce*/ 	.byte	0xff
	.zero		1


	//   ....[137]....
        /*0bd0*/ 	.word	0x00013460
        /*0bd4*/ 	.word	0x00000004
        /*0bd8*/ 	.word	0x00000000
        /*0bdc*/ 	.short	0x010a
        /*0bde*/ 	.byte	0xff
	.zero		1


	//   ....[138]....
        /*0be0*/ 	.word	0x000134c0
        /*0be4*/ 	.word	0x00000005
        /*0be8*/ 	.word	0x00000000
        /*0bec*/ 	.short	0x010a
        /*0bee*/ 	.byte	0xff
	.zero		1


	//   ....[139]....
        /*0bf0*/ 	.word	0x00013520
        /*0bf4*/ 	.word	0x00000003
        /*0bf8*/ 	.word	0x00000000
        /*0bfc*/ 	.short	0x010a
        /*0bfe*/ 	.byte	0xff
	.zero		1


	//   ....[140]....
        /*0c00*/ 	.word	0x00013580
        /*0c04*/ 	.word	0x00000000
        /*0c08*/ 	.word	0x00000000
        /*0c0c*/ 	.short	0x010a
        /*0c0e*/ 	.byte	0xff
	.zero		1


	//   ....[141]....
        /*0c10*/ 	.word	0x000135e0
        /*0c14*/ 	.word	0x00000003
        /*0c18*/ 	.word	0x0000e010
        /*0c1c*/ 	.short	0x010a
        /*0c1e*/ 	.byte	0xff
	.zero		1


	//   ....[142]....
        /*0c20*/ 	.word	0x00013640
        /*0c24*/ 	.word	0x00000000
        /*0c28*/ 	.word	0x0000e038
        /*0c2c*/ 	.short	0x010a
        /*0c2e*/ 	.byte	0xff
	.zero		1


	//   ....[143]....
        /*0c30*/ 	.word	0x000136a0
        /*0c34*/ 	.word	0x00000003
        /*0c38*/ 	.word	0x0000e018
        /*0c3c*/ 	.short	0x010a
        /*0c3e*/ 	.byte	0xff
	.zero		1


	//   ....[144]....
        /*0c40*/ 	.word	0x00013700
        /*0c44*/ 	.word	0x00000000
        /*0c48*/ 	.word	0x0000e038
        /*0c4c*/ 	.short	0x010a
        /*0c4e*/ 	.byte	0xff
	.zero		1


	//   ....[145]....
        /*0c50*/ 	.word	0x00013760
        /*0c54*/ 	.word	0x00000000
        /*0c58*/ 	.word	0x0000e038
        /*0c5c*/ 	.short	0x010a
        /*0c5e*/ 	.byte	0xff
	.zero		1


	//   ....[146]....
        /*0c60*/ 	.word	0x000137c0
        /*0c64*/ 	.word	0x00000000
        /*0c68*/ 	.word	0x0000e038
        /*0c6c*/ 	.short	0x010a
        /*0c6e*/ 	.byte	0xff
	.zero		1


	//   ....[147]....
        /*0c70*/ 	.word	0x00013820
        /*0c74*/ 	.word	0x00000000
        /*0c78*/ 	.word	0x0000e038
        /*0c7c*/ 	.short	0x010a
        /*0c7e*/ 	.byte	0xff
	.zero		1


	//   ....[148]....
        /*0c80*/ 	.word	0x00013880
        /*0c84*/ 	.word	0x00000000
        /*0c88*/ 	.word	0x0000e038
        /*0c8c*/ 	.short	0x010a
        /*0c8e*/ 	.byte	0xff
	.zero		1


	//   ....[149]....
        /*0c90*/ 	.word	0x000138e0
        /*0c94*/ 	.word	0x00000000
        /*0c98*/ 	.word	0x0000e038
        /*0c9c*/ 	.short	0x010a
        /*0c9e*/ 	.byte	0xff
	.zero		1


	//   ....[150]....
        /*0ca0*/ 	.word	0x00013940
        /*0ca4*/ 	.word	0x00000000
        /*0ca8*/ 	.word	0x0000e038
        /*0cac*/ 	.short	0x010a
        /*0cae*/ 	.byte	0xff
	.zero		1


	//   ....[151]....
        /*0cb0*/ 	.word	0x000139a0
        /*0cb4*/ 	.word	0x00000000
        /*0cb8*/ 	.word	0x0000e038
        /*0cbc*/ 	.short	0x010a
        /*0cbe*/ 	.byte	0xff
	.zero		1


	//   ....[152]....
        /*0cc0*/ 	.word	0x00013a00
        /*0cc4*/ 	.word	0x00000000
        /*0cc8*/ 	.word	0x0000e038
        /*0ccc*/ 	.short	0x010a
        /*0cce*/ 	.byte	0xff
	.zero		1


	//   ....[153]....
        /*0cd0*/ 	.word	0x00013a60
        /*0cd4*/ 	.word	0x00000000
        /*0cd8*/ 	.word	0x0000e038
        /*0cdc*/ 	.short	0x010a
        /*0cde*/ 	.byte	0xff
	.zero		1


	//   ....[154]....
        /*0ce0*/ 	.word	0x00013ac0
        /*0ce4*/ 	.word	0x00000000
        /*0ce8*/ 	.word	0x0000e038
        /*0cec*/ 	.short	0x010a
        /*0cee*/ 	.byte	0xff
	.zero		1


	//   ....[155]....
        /*0cf0*/ 	.word	0x00013b20
        /*0cf4*/ 	.word	0x00000000
        /*0cf8*/ 	.word	0x0000e038
        /*0cfc*/ 	.short	0x010a
        /*0cfe*/ 	.byte	0xff
	.zero		1


	//   ....[156]....
        /*0d00*/ 	.word	0x00013b80
        /*0d04*/ 	.word	0x00000000
        /*0d08*/ 	.word	0x0000e038
        /*0d0c*/ 	.short	0x010a
        /*0d0e*/ 	.byte	0xff
	.zero		1


	//   ....[157]....
        /*0d10*/ 	.word	0x00013be0
        /*0d14*/ 	.word	0x00000000
        /*0d18*/ 	.word	0x0000e038
        /*0d1c*/ 	.short	0x010a
        /*0d1e*/ 	.byte	0xff
	.zero		1


	//   ....[158]....
        /*0d20*/ 	.word	0x00013c40
        /*0d24*/ 	.word	0x00000000
        /*0d28*/ 	.word	0x0000e038
        /*0d2c*/ 	.short	0x010a
        /*0d2e*/ 	.byte	0xff
	.zero		1


	//   ....[159]....
        /*0d30*/ 	.word	0x00013ca0
        /*0d34*/ 	.word	0x00000000
        /*0d38*/ 	.word	0x0000e0b0
        /*0d3c*/ 	.short	0x010a
        /*0d3e*/ 	.byte	0xff
	.zero		1


	//   ....[160]....
        /*0d40*/ 	.word	0x00013d00
        /*0d44*/ 	.word	0x00000000
        /*0d48*/ 	.word	0x0000e0b8
        /*0d4c*/ 	.short	0x010a
        /*0d4e*/ 	.byte	0xff
	.zero		1


	//----- nvinfo : EIATTR_NUM_MBARRIERS
	.align		4
.L_66:
        /*0d50*/ 	.byte	0x03, 0x38
        /*0d52*/ 	.short	0x001c


	//----- nvinfo : EIATTR_EXIT_INSTR_OFFSETS
	.align		4
        /*0d54*/ 	.byte	0x04, 0x1c
        /*0d56*/ 	.short	(.L_68 - .L_67)


	//   ....[0]....
.L_67:
        /*0d58*/ 	.word	0x00001780


	//   ....[1]....
        /*0d5c*/ 	.word	0x00004140


	//   ....[2]....
        /*0d60*/ 	.word	0x000041a0


	//   ....[3]....
        /*0d64*/ 	.word	0x0000a870


	//   ....[4]....
        /*0d68*/ 	.word	0x0000a8e0


	//   ....[5]....
        /*0d6c*/ 	.word	0x0000f3f0


	//   ....[6]....
        /*0d70*/ 	.word	0x0000f480


	//   ....[7]....
        /*0d74*/ 	.word	0x0000f4d0


	//   ....[8]....
        /*0d78*/ 	.word	0x00011f40


	//   ....[9]....
        /*0d7c*/ 	.word	0x00011f90


	//   ....[10]....
        /*0d80*/ 	.word	0x00012640


	//   ....[11]....
        /*0d84*/ 	.word	0x00012900


	//----- nvinfo : EIATTR_INDIRECT_BRANCH_TARGETS
	.align		4
.L_68:
        /*0d88*/ 	.byte	0x04, 0x34
        /*0d8a*/ 	.short	(.L_70 - .L_69)


	//   ....[0]....
.L_69:
        /*0d8c*/ 	.word	.L_x_471@srel
        /*0d90*/ 	.short	0x0
        /*0d92*/ 	.short	0x0
        /*0d94*/ 	.word	0x3
        /*0d98*/ 	.word	.L_x_472@srel
        /*0d9c*/ 	.word	.L_x_473@srel
        /*0da0*/ 	.word	.L_x_474@srel


	//----- nvinfo : EIATTR_MAX_THREADS
	.align		4
.L_70:
        /*0da4*/ 	.byte	0x04, 0x05
        /*0da6*/ 	.short	(.L_72 - .L_71)
.L_71:
        /*0da8*/ 	.word	0x00000200
        /*0dac*/ 	.word	0x00000001
        /*0db0*/ 	.word	0x00000001


	//----- nvinfo : EIATTR_CRS_STACK_SIZE
	.align		4
.L_72:
        /*0db4*/ 	.byte	0x04, 0x1e
        /*0db6*/ 	.short	(.L_74 - .L_73)
.L_73:
        /*0db8*/ 	.word	0x00000000


	//----- nvinfo : EIATTR_CBANK_PARAM_SIZE
	.align		4
.L_74:
        /*0dbc*/ 	.byte	0x03, 0x19
        /*0dbe*/ 	.short	0x0600


	//----- nvinfo : EIATTR_PARAM_CBANK
	.align		4
        /*0dc0*/ 	.byte	0x04, 0x0a
        /*0dc2*/ 	.short	(.L_76 - .L_75)
	.align		4
.L_75:
        /*0dc4*/ 	.word	index@(.nv.constant0._ZN7cutlass13device_kernelINS_4fmha6kernel36Sm100FmhaFwdKernelTmaWarpspecializedIN4cute5tupleIJiiiNS5_IJNS5_IJiiEEEiEEEEEENS1_10collective38Sm100FmhaFwdMainloopTmaWarpspecializedINS_6half_tEffNS5_IJNS4_1CILi256EEENSC_ILi128EEENSC_ILi32EEEEEENS5_IJiNSC_ILi1EEES7_EEENS5_IJiSH_NS5_IJNS5_IJNSC_ILi0EEEiEEEiEEEEEESM_NS9_6NoMaskENS5_IJNSC_ILi2EEESH_SH_EEENSC_ILb0EEEEENS9_38Sm100FmhaFwdEpilogueTmaWarpspecializedISB_fNS5_IJSE_SF_SE_EEESI_NS5_IJSH_S7_EEESQ_EENS2_23PersistentTileSchedulerENS2_41Sm100FmhaCtxKernelWarpspecializedScheduleEEEEEvNT_6ParamsE)
        /*0dc8*/ 	.short	0x0380
        /*0dca*/ 	.short	0x0600


	//----- nvinfo : EIATTR_SW_WAR
	.align		4
.L_76:
        /*0dcc*/ 	.byte	0x04, 0x36
        /*0dce*/ 	.short	(.L_78 - .L_77)
.L_77:
        /*0dd0*/ 	.word	0x00000008
.L_78:


//--------------------- .nv.callgraph             --------------------------
	.section	.nv.callgraph,"",@"SHT_CUDA_CALLGRAPH"
	.align	4
	.sectionentsize	8
	.align		4
        /*0000*/ 	.word	0x00000000
	.align		4
        /*0004*/ 	.word	0xffffffff
	.align		4
        /*0008*/ 	.word	index@(_ZN7cutlass13device_kernelINS_4fmha6kernel36Sm100FmhaFwdKernelTmaWarpspecializedIN4cute5tupleIJiiiNS5_IJNS5_IJiiEEEiEEEEEENS1_10collective38Sm100FmhaFwdMainloopTmaWarpspecializedINS_6half_tEffNS5_IJNS4_1CILi256EEENSC_ILi128EEENSC_ILi32EEEEEENS5_IJiNSC_ILi1EEES7_EEENS5_IJiSH_NS5_IJNS5_IJNSC_ILi0EEEiEEEiEEEEEESM_NS9_6NoMaskENS5_IJNSC_ILi2EEESH_SH_EEENSC_ILb0EEEEENS9_38Sm100FmhaFwdEpilogueTmaWarpspecializedISB_fNS5_IJSE_SF_SE_EEESI_NS5_IJSH_S7_EEESQ_EENS2_23PersistentTileSchedulerENS2_41Sm100FmhaCtxKernelWarpspecializedScheduleEEEEEvNT_6ParamsE)
	.align		4
        /*000c*/ 	.word	index@(__assertfail)
	.align		4
        /*0010*/ 	.word	index@(_ZN7cutlass13device_kernelINS_4fmha6kernel36Sm100FmhaFwdKernelTmaWarpspecializedIN4cute5tupleIJiiiNS5_IJNS5_IJiiEEEiEEEEEENS1_10collective38Sm100FmhaFwdMainloopTmaWarpspecializedINS_6half_tEffNS5_IJNS4_1CILi256EEENSC_ILi128EEENSC_ILi32EEEEEENS5_IJiNSC_ILi1EEES7_EEENS5_IJiSH_NS5_IJNS5_IJNSC_ILi0EEEiEEEiEEEEEESM_NS9_6NoMaskENS5_IJNSC_ILi2EEESH_SH_EEENSC_ILb0EEEEENS9_38Sm100FmhaFwdEpilogueTmaWarpspecializedISB_fNS5_IJSE_SF_SE_EEESI_NS5_IJSH_S7_EEESQ_EENS2_23PersistentTileSchedulerENS2_41Sm100FmhaCtxKernelWarpspecializedScheduleEEEEEvNT_6ParamsE)
	.align		4
        /*0014*/ 	.word	index@(vprintf)
	.align		4
        /*0018*/ 	.word	0x00000000
	.align		4
        /*001c*/ 	.word	0xfffffffe
	.align		4
        /*0020*/ 	.word	0x00000000
	.align		4
        /*0024*/ 	.word	0xfffffffd
	.align		4
        /*0028*/ 	.word	0x00000000
	.align		4
        /*002c*/ 	.word	0xfffffffc


//--------------------- .nv.constant4             --------------------------
	.section	.nv.constant4,"a",@progbits
	.align	8
	.align		8
.nv.constant4:
        /*0000*/ 	.dword	vprintf
	.align		8
        /*0008*/ 	.dword	__assertfail
	.align		8
        /*0010*/ 	.dword	__unnamed_1
	.align		8
        /*0018*/ 	.dword	__unnamed_2
	.align		8
        /*0020*/ 	.dword	__unnamed_3
	.align		8
        /*0028*/ 	.dword	__unnamed_4
	.align		8
        /*0030*/ 	.dword	__unnamed_5
	.align		8
        /*0038*/ 	.dword	__unnamed_6
	.align		8
        /*0040*/ 	.dword	__unnamed_7
	.align		8
        /*0048*/ 	.dword	_ZN39_INTERNAL_18a2f17d_4_k_cu_806839a5_40244cuda3std3__45__cpo5beginE
	.align		8
        /*0050*/ 	.dword	_ZN39_INTERNAL_18a2f17d_4_k_cu_806839a5_40244cuda3std3__45__cpo3endE
	.align		8
        /*0058*/ 	.dword	_ZN39_INTERNAL_18a2f17d_4_k_cu_806839a5_40244cuda3std3__45__cpo6cbeginE
	.align		8
        /*0060*/ 	.dword	_ZN39_INTERNAL_18a2f17d_4_k_cu_806839a5_40244cuda3std3__45__cpo4cendE
	.align		8
        /*0068*/ 	.dword	_ZN39_INTERNAL_18a2f17d_4_k_cu_806839a5_40244cuda3std3__441_GLOBAL__N__18a2f17d_4_k_cu_806839a5_40246ignoreE
	.align		8
        /*0070*/ 	.dword	_ZN39_INTERNAL_18a2f17d_4_k_cu_806839a5_40244cuda3std3__419piecewise_constructE
	.align		8
        /*0078*/ 	.dword	_ZN39_INTERNAL_18a2f17d_4_k_cu_806839a5_40244cuda3std3__48in_placeE
	.align		8
        /*0080*/ 	.dword	_ZN39_INTERNAL_18a2f17d_4_k_cu_806839a5_40244cuda3std6ranges3__45__cpo4swapE
	.align		8
        /*0088*/ 	.dword	_ZN39_INTERNAL_18a2f17d_4_k_cu_806839a5_40244cuda3std6ranges3__45__cpo9iter_moveE
	.align		8
        /*0090*/ 	.dword	_ZN39_INTERNAL_18a2f17d_4_k_cu_806839a5_40244cute7productE
	.align		8
        /*0098*/ 	.dword	_ZN39_INTERNAL_18a2f17d_4_k_cu_806839a5_40244cute1_E
	.align		8
        /*00a0*/ 	.dword	$str$22
	.align		8
        /*00a8*/ 	.dword	$str$23
	.align		8
        /*00b0*/ 	.dword	$str$26
	.align		8
        /*00b8*/ 	.dword	$str$27
	.align		8
        /*00c0*/ 	.dword	$str$28
	.align		8
        /*00c8*/ 	.dword	$str$29
	.align		8
        /*00d0*/ 	.dword	$str$30
	.align		8
        /*00d8*/ 	.dword	$str$31
	.align		8
        /*00e0*/ 	.dword	$str$32
	.align		8
        /*00e8*/ 	.dword	$str$33
	.align		8
        /*00f0*/ 	.dword	$str$34
	.align		8
        /*00f8*/ 	.dword	$str$35
	.align		8
        /*0100*/ 	.dword	$str$36
	.align		8
        /*0108*/ 	.dword	$str$37


//--------------------- .nv.constant2._ZN7cutlass13device_kernelINS_4fmha6kernel36Sm100FmhaFwdKernelTmaWarpspecializedIN4cute5tupleIJiiiNS5_IJNS5_IJiiEEEiEEEEEENS1_10collective38Sm100FmhaFwdMainloopTmaWarpspecializedINS_6half_tEffNS5_IJNS4_1CILi256EEENSC_ILi128EEENSC_ILi32EEEEEENS5_IJiNSC_ILi1EEES7_EEENS5_IJiSH_NS5_IJNS5_IJNSC_ILi0EEEiEEEiEEEEEESM_NS9_6NoMaskENS5_IJNSC_ILi2EEESH_SH_EEENSC_ILb0EEEEENS9_38Sm100FmhaFwdEpilogueTmaWarpspecializedISB_fNS5_IJSE_SF_SE_EEESI_NS5_IJSH_S7_EEESQ_EENS2_23PersistentTileSchedulerENS2_41Sm100FmhaCtxKernelWarpspecializedScheduleEEEEEvNT_6ParamsE --------------------------
	.section	.nv.constant2._ZN7cutlass13device_kernelINS_4fmha6kernel36Sm100FmhaFwdKernelTmaWarpspecializedIN4cute5tupleIJiiiNS5_IJNS5_IJiiEEEiEEEEEENS1_10collective38Sm100FmhaFwdMainloopTmaWarpspecializedINS_6half_tEffNS5_IJNS4_1CILi256EEENSC_ILi128EEENSC_ILi32EEEEEENS5_IJiNSC_ILi1EEES7_EEENS5_IJiSH_NS5_IJNS5_IJNSC_ILi0EEEiEEEiEEEEEESM_NS9_6NoMaskENS5_IJNSC_ILi2EEESH_SH_EEENSC_ILb0EEEEENS9_38Sm100FmhaFwdEpilogueTmaWarpspecializedISB_fNS5_IJSE_SF_SE_EEESI_NS5_IJSH_S7_EEESQ_EENS2_23PersistentTileSchedulerENS2_41Sm100FmhaCtxKernelWarpspecializedScheduleEEEEEvNT_6ParamsE,"a",@progbits
	.sectionflags	@""
	.align	4
.nv.constant2._ZN7cutlass13device_kernelINS_4fmha6kernel36Sm100FmhaFwdKernelTmaWarpspecializedIN4cute5tupleIJiiiNS5_IJNS5_IJiiEEEiEEEEEENS1_10collective38Sm100FmhaFwdMainloopTmaWarpspecializedINS_6half_tEffNS5_IJNS4_1CILi256EEENSC_ILi128EEENSC_ILi32EEEEEENS5_IJiNSC_ILi1EEES7_EEENS5_IJiSH_NS5_IJNS5_IJNSC_ILi0EEEiEEEiEEEEEESM_NS9_6NoMaskENS5_IJNSC_ILi2EEESH_SH_EEENSC_ILb0EEEEENS9_38Sm100FmhaFwdEpilogueTmaWarpspecializedISB_fNS5_IJSE_SF_SE_EEESI_NS5_IJSH_S7_EEESQ_EENS2_23PersistentTileSchedulerENS2_41Sm100FmhaCtxKernelWarpspecializedScheduleEEEEEvNT_6ParamsE:
        /*0000*/ 	.byte	0x90, 0xf4, 0x00, 0x00, 0x50, 0x1f, 0x01, 0x00, 0x60, 0xf4, 0x00, 0x00


//--------------------- .text._ZN7cutlass13device_kernelINS_4fmha6kernel36Sm100FmhaFwdKernelTmaWarpspecializedIN4cute5tupleIJiiiNS5_IJNS5_IJiiEEEiEEEEEENS1_10collective38Sm100FmhaFwdMainloopTmaWarpspecializedINS_6half_tEffNS5_IJNS4_1CILi256EEENSC_ILi128EEENSC_ILi32EEEEEENS5_IJiNSC_ILi1EEES7_EEENS5_IJiSH_NS5_IJNS5_IJNSC_ILi0EEEiEEEiEEEEEESM_NS9_6NoMaskENS5_IJNSC_ILi2EEESH_SH_EEENSC_ILb0EEEEENS9_38Sm100FmhaFwdEpilogueTmaWarpspecializedISB_fNS5_IJSE_SF_SE_EEESI_NS5_IJSH_S7_EEESQ_EENS2_23PersistentTileSchedulerENS2_41Sm100FmhaCtxKernelWarpspecializedScheduleEEEEEvNT_6ParamsE --------------------------
	.section	.text._ZN7cutlass13device_kernelINS_4fmha6kernel36Sm100FmhaFwdKernelTmaWarpspecializedIN4cute5tupleIJiiiNS5_IJNS5_IJiiEEEiEEEEEENS1_10collective38Sm100FmhaFwdMainloopTmaWarpspecializedINS_6half_tEffNS5_IJNS4_1CILi256EEENSC_ILi128EEENSC_ILi32EEEEEENS5_IJiNSC_ILi1EEES7_EEENS5_IJiSH_NS5_IJNS5_IJNSC_ILi0EEEiEEEiEEEEEESM_NS9_6NoMaskENS5_IJNSC_ILi2EEESH_SH_EEENSC_ILb0EEEEENS9_38Sm100FmhaFwdEpilogueTmaWarpspecializedISB_fNS5_IJSE_SF_SE_EEESI_NS5_IJSH_S7_EEESQ_EENS2_23PersistentTileSchedulerENS2_41Sm100FmhaCtxKernelWarpspecializedScheduleEEEEEvNT_6ParamsE,"ax",@progbits
	.align	128
.text._ZN7cutlass13device_kernelINS_4fmha6kernel36Sm100FmhaFwdKernelTmaWarpspecializedIN4cute5tupleIJiiiNS5_IJNS5_IJiiEEEiEEEEEENS1_10collective38Sm100FmhaFwdMainloopTmaWarpspecializedINS_6half_tEffNS5_IJNS4_1CILi256EEENSC_ILi128EEENSC_ILi32EEEEEENS5_IJiNSC_ILi1EEES7_EEENS5_IJiSH_NS5_IJNS5_IJNSC_ILi0EEEiEEEiEEEEEESM_NS9_6NoMaskENS5_IJNSC_ILi2EEESH_SH_EEENSC_ILb0EEEEENS9_38Sm100FmhaFwdEpilogueTmaWarpspecializedISB_fNS5_IJSE_SF_SE_EEESI_NS5_IJSH_S7_EEESQ_EENS2_23PersistentTileSchedulerENS2_41Sm100FmhaCtxKernelWarpspecializedScheduleEEEEEvNT_6ParamsE:
        .type           _ZN7cutlass13device_kernelINS_4fmha6kernel36Sm100FmhaFwdKernelTmaWarpspecializedIN4cute5tupleIJiiiNS5_IJNS5_IJiiEEEiEEEEEENS1_10collective38Sm100FmhaFwdMainloopTmaWarpspecializedINS_6half_tEffNS5_IJNS4_1CILi256EEENSC_ILi128EEENSC_ILi32EEEEEENS5_IJiNSC_ILi1EEES7_EEENS5_IJiSH_NS5_IJNS5_IJNSC_ILi0EEEiEEEiEEEEEESM_NS9_6NoMaskENS5_IJNSC_ILi2EEESH_SH_EEENSC_ILb0EEEEENS9_38Sm100FmhaFwdEpilogueTmaWarpspecializedISB_fNS5_IJSE_SF_SE_EEESI_NS5_IJSH_S7_EEESQ_EENS2_23PersistentTileSchedulerENS2_41Sm100FmhaCtxKernelWarpspecializedScheduleEEEEEvNT_6ParamsE,@function
        .size           _ZN7cutlass13device_kernelINS_4fmha6kernel36Sm100FmhaFwdKernelTmaWarpspecializedIN4cute5tupleIJiiiNS5_IJNS5_IJiiEEEiEEEEEENS1_10collective38Sm100FmhaFwdMainloopTmaWarpspecializedINS_6half_tEffNS5_IJNS4_1CILi256EEENSC_ILi128EEENSC_ILi32EEEEEENS5_IJiNSC_ILi1EEES7_EEENS5_IJiSH_NS5_IJNS5_IJNSC_ILi0EEEiEEEiEEEEEESM_NS9_6NoMaskENS5_IJNSC_ILi2EEESH_SH_EEENSC_ILb0EEEEENS9_38Sm100FmhaFwdEpilogueTmaWarpspecializedISB_fNS5_IJSE_SF_SE_EEESI_NS5_IJSH_S7_EEESQ_EENS2_23PersistentTileSchedulerENS2_41Sm100FmhaCtxKernelWarpspecializedScheduleEEEEEvNT_6ParamsE,(.L_x_475 - _ZN7cutlass13device_kernelINS_4fmha6kernel36Sm100FmhaFwdKernelTmaWarpspecializedIN4cute5tupleIJiiiNS5_IJNS5_IJiiEEEiEEEEEENS1_10collective38Sm100FmhaFwdMainloopTmaWarpspecializedINS_6half_tEffNS5_IJNS4_1CILi256EEENSC_ILi128EEENSC_ILi32EEEEEENS5_IJiNSC_ILi1EEES7_EEENS5_IJiSH_NS5_IJNS5_IJNSC_ILi0EEEiEEEiEEEEEESM_NS9_6NoMaskENS5_IJNSC_ILi2EEESH_SH_EEENSC_ILb0EEEEENS9_38Sm100FmhaFwdEpilogueTmaWarpspecializedISB_fNS5_IJSE_SF_SE_EEESI_NS5_IJSH_S7_EEESQ_EENS2_23PersistentTileSchedulerENS2_41Sm100FmhaCtxKernelWarpspecializedScheduleEEEEEvNT_6ParamsE)
        .other          _ZN7cutlass13device_kernelINS_4fmha6kernel36Sm100FmhaFwdKernelTmaWarpspecializedIN4cute5tupleIJiiiNS5_IJNS5_IJiiEEEiEEEEEENS1_10collective38Sm100FmhaFwdMainloopTmaWarpspecializedINS_6half_tEffNS5_IJNS4_1CILi256EEENSC_ILi128EEENSC_ILi32EEEEEENS5_IJiNSC_ILi1EEES7_EEENS5_IJiSH_NS5_IJNS5_IJNSC_ILi0EEEiEEEiEEEEEESM_NS9_6NoMaskENS5_IJNSC_ILi2EEESH_SH_EEENSC_ILb0EEEEENS9_38Sm100FmhaFwdEpilogueTmaWarpspecializedISB_fNS5_IJSE_SF_SE_EEESI_NS5_IJSH_S7_EEESQ_EENS2_23PersistentTileSchedulerENS2_41Sm100FmhaCtxKernelWarpspecializedScheduleEEEEEvNT_6ParamsE,@"STO_CUDA_ENTRY STV_DEFAULT"
_ZN7cutlass13device_kernelINS_4fmha6kernel36Sm100FmhaFwdKernelTmaWarpspecializedIN4cute5tupleIJiiiNS5_IJNS5_IJiiEEEiEEEEEENS1_10collective38Sm100FmhaFwdMainloopTmaWarpspecializedINS_6half_tEffNS5_IJNS4_1CILi256EEENSC_ILi128EEENSC_ILi32EEEEEENS5_IJiNSC_ILi1EEES7_EEENS5_IJiSH_NS5_IJNS5_IJNSC_ILi0EEEiEEEiEEEEEESM_NS9_6NoMaskENS5_IJNSC_ILi2EEESH_SH_EEENSC_ILb0EEEEENS9_38Sm100FmhaFwdEpilogueTmaWarpspecializedISB_fNS5_IJSE_SF_SE_EEESI_NS5_IJSH_S7_EEESQ_EENS2_23PersistentTileSchedulerENS2_41Sm100FmhaCtxKernelWarpspecializedScheduleEEEEEvNT_6ParamsE:
[----:B------:R-:W1:Y:S02]  /*0000*/  LDC R1, c[0x0][0x37c] ;  /* 0x0000df00ff017b82 */ /* 0x000e640000000800 */
[----:B-1----:R-:W-:-:S04]  /*0010*/  IADD3 R1, PT, PT, R1, -0x70, RZ ;  /* 0xffffff9001017810 */ /* 0x002fc80007ffe0ff */
[----:B------:R-:W-:Y:S01]  /*0020*/  R2UR UR38, R1 ;  /* 0x00000000012672ca */ /* 0x000fe200000e0000 */
[----:B------:R-:W1:Y:S01]  /*0030*/  S2R R41, SR_TID.X ;  /* 0x0000000000297919 */ /* 0x000e620000002100 */
[----:B------:R-:W2:Y:S01]  /*0040*/  LDCU UR4, c[0x0][0x2f8] ;  /* 0x00005f00ff0477ac */ /* 0x000ea20008000800 */
[----:B------:R-:W3:Y:S01]  /*0050*/  LDCU UR37, c[0x0][0x2fc] ;  /* 0x00005f80ff2577ac */ /* 0x000ee20008000800 */
[----:B------:R-:W-:Y:S02]  /*0060*/  UPLOP3.LUT UP3, UPT, UPT, UPT, UPT, 0x40, 0x4 ;  /* 0x000000000004789c */ /* 0x000fe40003f6e870 */
[----:B------:R-:W-:Y:S02]  /*0070*/  UPLOP3.LUT UP1, UPT, UPT, UPT, UPT, 0x80, 0x8 ;  /* 0x000000000008789c */ /* 0x000fe40003f2f070 */
[----:B------:R-:W-:Y:S02]  /*0080*/  UPLOP3.LUT UP0, UPT, UPT, UPT, UPT, 0x40, 0x4 ;  /* 0x000000000004789c */ /* 0x000fe40003f0e870 */
[----:B------:R-:W-:-:S02]  /*0090*/  UPLOP3.LUT UP6, UPT, UPT, UPT, UPT, 0x40, 0x4 ;  /* 0x000000000004789c */ /* 0x000fc40003fce870 */
[----:B------:R-:W-:Y:S02]  /*00a0*/  UPLOP3.LUT UP5, UPT, UPT, UPT, UPT, 0x40, 0x4 ;  /* 0x000000000004789c */ /* 0x000fe40003fae870 */
[----:B--2---:R-:W-:Y:S02]  /*00b0*/  UIADD3 UR38, UP2, UPT, UR38, UR4, URZ ;  /* 0x0000000426267290 */ /* 0x004fe4000ff5e0ff */
[----:B------:R-:W-:Y:S02]  /*00c0*/  UP2UR UR41, UPR, URZ, 0x8 ;  /* 0x00000008ff297883 */ /* 0x000fe40008000000 */
[----:B---3--:R-:W-:Y:S02]  /*00d0*/  UIADD3.X UR37, UPT, UPT, URZ, UR37, URZ, UP2, !UPT ;  /* 0x00000025ff257290 */ /* 0x008fe400097fe4ff */
[----:B------:R-:W-:Y:S02]  /*00e0*/  UPLOP3.LUT UP2, UPT, UPT, UPT, UPT, 0x80, 0x8 ;  /* 0x000000000008789c */ /* 0x000fe40003f4f070 */
[----:B------:R-:W-:-:S02]  /*00f0*/  UPLOP3.LUT UP4, UPT, UPT, UPT, UPT, 0x40, 0x4 ;  /* 0x000000000004789c */ /* 0x000fc40003f8e870 */
[----:B------:R-:W-:Y:S01]  /*0100*/  UP2UR UR51, UPR, URZ, 0x4 ;  /* 0x00000004ff337883 */ /* 0x000fe20008000000 */
[----:B-1----:R-:W-:-:S05]  /*0110*/  SHF.R.U32.HI R3, RZ, 0x5, R41 ;  /* 0x00000005ff037819 */ /* 0x002fca0000011629 */
[----:B------:R-:W1:Y:S02]  /*0120*/  SHFL.IDX PT, R0, R3, RZ, 0x1f ;  /* 0x00001fff03007589 */ /* 0x000e6400000e0000 */
[----:B-1----:R-:W-:-:S04]  /*0130*/  SHF.R.S32.HI R5, RZ, 0x1f, R0 ;  /* 0x0000001fff057819 */ /* 0x002fc80000011400 */
[----:B------:R-:W-:-:S04]  /*0140*/  LEA.HI R2, R5, R0, RZ, 0x2 ;  /* 0x0000000005027211 */ /* 0x000fc800078f10ff */
[----:B------:R-:W-:-:S04]  /*0150*/  SHF.R.S32.HI R2, RZ, 0x2, R2 ;  /* 0x00000002ff027819 */ /* 0x000fc80000011402 */
[----:B------:R-:W-:-:S13]  /*0160*/  ISETP.NE.AND P0, PT, R2, RZ, PT ;  /* 0x000000ff0200720c */ /* 0x000fda0003f05270 */
[----:B------:R-:W-:Y:S05]  /*0170*/  @!P0 BRA `(.L_x_0) ;  /* 0x0000000400248947 */ /* 0x000fea0003800000 */
[----:B------:R-:W-:-:S13]  /*0180*/  ISETP.NE.AND P0, PT, R2, 0x2, PT ;  /* 0x000000020200780c */ /* 0x000fda0003f05270 */
[----:B------:R-:W-:Y:S05]  /*0190*/  @!P0 BRA `(.L_x_1) ;  /* 0x0000000000f48947 */ /* 0x000fea0003800000 */
[----:B------:R-:W-:-:S13]  /*01a0*/  ISETP.NE.AND P0, PT, R2, 0x1, PT ;  /* 0x000000010200780c */ /* 0x000fda0003f05270 */
[----:B------:R-:W-:Y:S05]  /*01b0*/  @P0 BRA `(.L_x_2) ;  /* 0x00000000002c0947 */ /* 0x000fea0003800000 */
[----:B------:R-:W-:Y:S01]  /*01c0*/  HFMA2 R2, -RZ, RZ, 0, 5.9604644775390625e-08 ;  /* 0x00000001ff027431 */ /* 0x000fe200000001ff */
[----:B------:R-:W-:Y:S02]  /*01d0*/  UPLOP3.LUT UP3, UPT, UPT, UPT, UPT, 0x40, 0x4 ;  /* 0x000000000004789c */ /* 0x000fe40003f6e870 */
[----:B------:R-:W-:Y:S02]  /*01e0*/  UPLOP3.LUT UP2, UPT, UPT, UPT, UPT, 0x40, 0x4 ;  /* 0x000000000004789c */ /* 0x000fe40003f4e870 */
[----:B------:R-:W-:Y:S02]  /*01f0*/  UPLOP3.LUT UP1, UPT, UPT, UPT, UPT, 0x80, 0x8 ;  /* 0x000000000008789c */ /* 0x000fe40003f2f070 */
[----:B------:R-:W-:Y:S02]  /*0200*/  UPLOP3.LUT UP0, UPT, UPT, UPT, UPT, 0x40, 0x4 ;  /* 0x000000000004789c */ /* 0x000fe40003f0e870 */
[----:B------:R-:W-:Y:S02]  /*0210*/  UPLOP3.LUT UP6, UPT, UPT, UPT, UPT, 0x40, 0x4 ;  /* 0x000000000004789c */ /* 0x000fe40003fce870 */
[----:B------:R-:W-:-:S02]  /*0220*/  UPLOP3.LUT UP5, UPT, UPT, UPT, UPT, 0x40, 0x4 ;  /* 0x000000000004789c */ /* 0x000fc40003fae870 */
[----:B------:R-:W-:Y:S02]  /*0230*/  UPLOP3.LUT UP4, UPT, UPT, UPT, UPT, 0x80, 0x8 ;  /* 0x000000000008789c */ /* 0x000fe40003f8f070 */
[----:B------:R-:W-:Y:S02]  /*0240*/  UP2UR UR41, UPR, URZ, 0x8 ;  /* 0x00000008ff297883 */ /* 0x000fe40008000000 */
[----:B------:R-:W-:Y:S01]  /*0250*/  UP2UR UR51, UPR, URZ, 0x4 ;  /* 0x00000004ff337883 */ /* 0x000fe20008000000 */
[----:B------:R-:W-:Y:S11]  /*0260*/  BRA `(.L_x_0) ;  /* 0x0000000000e87947 */ /* 0x000ff60003800000 */
.L_x_2:
[----:B------:R-:W-:Y:S01]  /*0270*/  ISETP.NE.AND P0, PT, R0, 0xc, PT ;  /* 0x0000000c0000780c */ /* 0x000fe20003f05270 */
[----:B------:R-:W-:Y:S01]  /*0280*/  UPLOP3.LUT UP2, UPT, UPT, UPT, UPT, 0x40, 0x4 ;  /* 0x000000000004789c */ /* 0x000fe20003f4e870 */
[----:B------:R-:W-:Y:S01]  /*0290*/  HFMA2 R2, -RZ, RZ, 0, 1.78813934326171875e-07 ;  /* 0x00000003ff027431 */ /* 0x000fe200000001ff */
[----:B------:R-:W-:Y:S02]  /*02a0*/  UPLOP3.LUT UP1, UPT, UPT, UPT, UPT, 0x80, 0x8 ;  /* 0x000000000008789c */ /* 0x000fe40003f2f070 */
[----:B------:R-:W-:Y:S02]  /*02b0*/  UP2UR UR41, UPR, URZ, 0x4 ;  /* 0x00000004ff297883 */ /* 0x000fe40008000000 */
[----:B------:R-:W-:Y:S02]  /*02c0*/  UPLOP3.LUT UP2, UPT, UPT, UPT, UPT, 0x40, 0x4 ;  /* 0x000000000004789c */ /* 0x000fe40003f4e870 */
[----:B------:R-:W-:Y:S02]  /*02d0*/  UPLOP3.LUT UP0, UPT, UPT, UPT, UPT, 0x40, 0x4 ;  /* 0x000000000004789c */ /* 0x000fe40003f0e870 */
[----:B------:R-:W-:-:S02]  /*02e0*/  UPLOP3.LUT UP6, UPT, UPT, UPT, UPT, 0x40, 0x4 ;  /* 0x000000000004789c */ /* 0x000fc40003fce870 */
[----:B------:R-:W-:Y:S02]  /*02f0*/  UPLOP3.LUT UP5, UPT, UPT, UPT, UPT, 0x80, 0x8 ;  /* 0x000000000008789c */ /* 0x000fe40003faf070 */
[----:B------:R-:W-:Y:S02]  /*0300*/  UPLOP3.LUT UP4, UPT, UPT, UPT, UPT, 0x40, 0x4 ;  /* 0x000000000004789c */ /* 0x000fe40003f8e870 */
[----:B------:R-:W-:Y:S01]  /*0310*/  UP2UR UR51, UPR, URZ, 0x4 ;  /* 0x00000004ff337883 */ /* 0x000fe20008000000 */
[----:B------:R-:W-:Y:S11]  /*0320*/  @!P0 BRA `(.L_x_0) ;  /* 0x0000000000b88947 */ /* 0x000ff60003800000 */
[----:B------:R-:W-:-:S13]  /*0330*/  ISETP.NE.AND P0, PT, R0, 0xe, PT ;  /* 0x0000000e0000780c */ /* 0x000fda0003f05270 */
[----:B------:R-:W-:Y:S05]  /*0340*/  @!P0 BRA `(.L_x_3) ;  /* 0x00000000005c8947 */ /* 0x000fea0003800000 */
[----:B------:R-:W-:-:S13]  /*0350*/  ISETP.NE.AND P0, PT, R0, 0xd, PT ;  /* 0x0000000d0000780c */ /* 0x000fda0003f05270 */
[----:B------:R-:W-:Y:S05]  /*0360*/  @P0 BRA `(.L_x_4) ;  /* 0x00000000002c0947 */ /* 0x000fea0003800000 */
[----:B------:R-:W-:Y:S01]  /*0370*/  HFMA2 R2, -RZ, RZ, 0, 2.384185791015625e-07 ;  /* 0x00000004ff027431 */ /* 0x000fe200000001ff */
        /* <DEDUP_REMOVED lines=10> */
.L_x_4:
[----:B------:R-:W-:Y:S01]  /*0420*/  HFMA2 R2, -RZ, RZ, 0, 3.5762786865234375e-07 ;  /* 0x00000006ff027431 */ /* 0x000fe200000001ff */
[----:B------:R-:W-:Y:S02]  /*0430*/  UPLOP3.LUT UP3, UPT, UPT, UPT, UPT, 0x40, 0x4 ;  /* 0x000000000004789c */ /* 0x000fe40003f6e870 */
[----:B------:R-:W-:Y:S02]  /*0440*/  UPLOP3.LUT UP2, UPT, UPT, UPT, UPT, 0x40, 0x4 ;  /* 0x000000000004789c */ /* 0x000fe40003f4e870 */
[----:B------:R-:W-:Y:S02]  /*0450*/  UPLOP3.LUT UP0, UPT, UPT, UPT, UPT, 0x40, 0x4 ;  /* 0x000000000004789c */ /* 0x000fe40003f0e870 */
[----:B------:R-:W-:Y:S02]  /*0460*/  UPLOP3.LUT UP6, UPT, UPT, UPT, UPT, 0x40, 0x4 ;  /* 0x000000000004789c */ /* 0x000fe40003fce870 */
[----:B------:R-:W-:Y:S02]  /*0470*/  UPLOP3.LUT UP5, UPT, UPT, UPT, UPT, 0x40, 0x4 ;  /* 0x000000000004789c */ /* 0x000fe40003fae870 */
[----:B------:R-:W-:-:S02]  /*0480*/  UPLOP3.LUT UP4, UPT, UPT, UPT, UPT, 0x40, 0x4 ;  /* 0x000000000004789c */ /* 0x000fc40003f8e870 */
[----:B------:R-:W-:Y:S02]  /*0490*/  UP2UR UR41, UPR, URZ, 0x8 ;  /* 0x00000008ff297883 */ /* 0x000fe40008000000 */
[----:B------:R-:W-:Y:S01]  /*04a0*/  UP2UR UR51, UPR, URZ, 0x4 ;  /* 0x00000004ff337883 */ /* 0x000fe20008000000 */
[----:B------:R-:W-:Y:S11]  /*04b0*/  BRA `(.L_x_0) ;  /* 0x0000000000547947 */ /* 0x000ff60003800000 */
.L_x_3:
[----:B------:R-:W-:Y:S01]  /*04c0*/  HFMA2 R2, -RZ, RZ, 0, 2.98023223876953125e-07 ;  /* 0x00000005ff027431 */ /* 0x000fe200000001ff */
        /* <DEDUP_REMOVED lines=10> */
.L_x_1:
[----:B------:R-:W-:Y:S01]  /*0570*/  HFMA2 R2, -RZ, RZ, 0, 1.1920928955078125e-07 ;  /* 0x00000002ff027431 */ /* 0x000fe200000001ff */
        /* <DEDUP_REMOVED lines=8> */
[----:B------:R-:W-:-:S12]  /*0600*/  UP2UR UR51, UPR, URZ, 0x4 ;  /* 0x00000004ff337883 */ /* 0x000fd80008000000 */
.L_x_0:
[----:B------:R-:W-:Y:S01]  /*0610*/  ELECT P0, URZ, PT ;  /* 0x0000000000ff782f */ /* 0x000fe20003800000 */
[----:B------:R-:W-:Y:S03]  /*0620*/  BSSY.RECONVERGENT B0, `(.L_x_5) ;  /* 0x000000f000007945 */ /* 0x000fe60003800200 */
[----:B------:R-:W-:Y:S02]  /*0630*/  PLOP3.LUT P2, PT, P0, PT, UP0, 0x5d, 0xd5 ;  /* 0x0000000000d5781c */ /* 0x000fe4000074eb0d */
[----:B------:R-:W-:-:S11]  /*0640*/  PLOP3.LUT P1, PT, P0, PT, UP6, 0x5d, 0xd5 ;  /* 0x0000000000d5781c */ /* 0x000fd6000072eb6d */
[----:B------:R-:W-:Y:S05]  /*0650*/  @P2 BRA `(.L_x_6) ;  /* 0x00000000002c2947 */ /* 0x000fea0003800000 */
[----:B------:R-:W1:Y:S02]  /*0660*/  LDCU.64 UR4, c[0x0][0x348] ;  /* 0x00006900ff0477ac */ /* 0x000e640008000a00 */
[----:B-1----:R-:W-:-:S04]  /*0670*/  UIADD3 UR8, UP0, UPT, UR4, 0x80, URZ ;  /* 0x0000008004087890 */ /* 0x002fc8000ff1e0ff */
[----:B------:R-:W-:Y:S02]  /*0680*/  UIADD3.X UR9, UPT, UPT, URZ, UR5, URZ, UP0, !UPT ;  /* 0x00000005ff097290 */ /* 0x000fe400087fe4ff */
[----:B------:R-:W-:-:S04]  /*0690*/  UIADD3 UR6, UP0, UPT, UR4, 0x180, URZ ;  /* 0x0000018004067890 */ /* 0x000fc8000ff1e0ff */
[----:B------:R-:W-:Y:S02]  /*06a0*/  UIADD3.X UR7, UPT, UPT, URZ, UR5, URZ, UP0, !UPT ;  /* 0x00000005ff077290 */ /* 0x000fe400087fe4ff */
[----:B------:R-:W-:Y:S01]  /*06b0*/  UIADD3 UR4, UP0, UPT, UR4, 0x280, URZ ;  /* 0x0000028004047890 */ /* 0x000fe2000ff1e0ff */
[----:B------:R1:W-:Y:S03]  /*06c0*/  UTMACCTL.PF [UR8] ;  /* 0x00000000080079b9 */ /* 0x0003e60008040000 */
[----:B------:R-:W-:-:S03]  /*06d0*/  UIADD3.X UR5, UPT, UPT, URZ, UR5, URZ, UP0, !UPT ;  /* 0x00000005ff057290 */ /* 0x000fc600087fe4ff */
[----:B------:R1:W-:Y:S06]  /*06e0*/  UTMACCTL.PF [UR6] ;  /* 0x00000000060079b9 */ /* 0x0003ec0008040000 */
[----:B------:R1:W-:Y:S02]  /*06f0*/  UTMACCTL.PF [UR4] ;  /* 0x00000000040079b9 */ /* 0x0003e40008040000 */
[----:B-1----:R-:W-:Y:S01]  /*0700*/  NOP ;  /* 0x0000000000007918 */ /* 0x002fe20000000000 */
.L_x_6:
[----:B------:R-:W-:Y:S05]  /*0710*/  BSYNC.RECONVERGENT B0 ;  /* 0x0000000000007941 */ /* 0x000fea0003800200 */
.L_x_5:
[----:B------:R-:W-:Y:S04]  /*0720*/  BSSY.RECONVERGENT B0, `(.L_x_7) ;  /* 0x000001b000007945 */ /* 0x000fe80003800200 */
[----:B------:R-:W-:Y:S05]  /*0730*/  @P1 BRA `(.L_x_8) ;  /* 0x0000000000241947 */ /* 0x000fea0003800000 */
[----:B------:R-:W1:Y:S01]  /*0740*/  LDCU.64 UR4, c[0x0][0x348] ;  /* 0x00006900ff0477ac */ /* 0x000e620008000a00 */
[----:B------:R-:W-:Y:S02]  /*0750*/  PLOP3.LUT P6, PT, PT, PT, PT, 0x80, 0x8 ;  /* 0x000000000008781c */ /* 0x000fe40003fcf070 */
[----:B------:R-:W-:Y:S02]  /*0760*/  PLOP3.LUT P5, PT, PT, PT, PT, 0x8, 0x80 ;  /* 0x000000000080781c */ /* 0x000fe40003fae170 */
[----:B------:R-:W-:Y:S02]  /*0770*/  PLOP3.LUT P4, PT, PT, PT, PT, 0x80, 0x8 ;  /* 0x000000000008781c */ /* 0x000fe40003f8f070 */
[----:B------:R-:W-:Y:S01]  /*0780*/  PLOP3.LUT P3, PT, PT, PT, PT, 0x80, 0x8 ;  /* 0x000000000008781c */ /* 0x000fe20003f6f070 */
[----:B-1----:R-:W-:-:S04]  /*0790*/  UIADD3 UR4, UP0, UPT, UR4, 0x400, URZ ;  /* 0x0000040004047890 */ /* 0x002fc8000ff1e0ff */
[----:B------:R-:W-:-:S09]  /*07a0*/  UIADD3.X UR5, UPT, UPT, URZ, UR5, URZ, UP0, !UPT ;  /* 0x00000005ff057290 */ /* 0x000fd200087fe4ff */
[----:B------:R1:W-:Y:S02]  /*07b0*/  UTMACCTL.PF [UR4] ;  /* 0x00000000040079b9 */ /* 0x0003e40008040000 */
[----:B-1----:R-:W-:Y:S05]  /*07c0*/  BRA `(.L_x_9) ;  /* 0x0000000000407947 */ /* 0x002fea0003800000 */
.L_x_8:
[----:B------:R-:W-:-:S13]  /*07d0*/  ISETP.NE.AND P1, PT, R2, 0x3, PT ;  /* 0x000000030200780c */ /* 0x000fda0003f25270 */
[----:B------:R-:W-:Y:S05]  /*07e0*/  @!P1 BRA `(.L_x_10) ;  /* 0x0000000000289947 */ /* 0x000fea0003800000 */
[----:B------:R-:W-:Y:S02]  /*07f0*/  ISETP.NE.AND P1, PT, R2, 0x4, PT ;  /* 0x000000040200780c */ /* 0x000fe40003f25270 */
[----:B------:R-:W-:Y:S02]  /*0800*/  PLOP3.LUT P4, PT, PT, PT, PT, 0x80, 0x8 ;  /* 0x000000000008781c */ /* 0x000fe40003f8f070 */
[----:B------:R-:W-:Y:S02]  /*0810*/  PLOP3.LUT P5, PT, PT, PT, PT, 0x8, 0x80 ;  /* 0x000000000080781c */ /* 0x000fe40003fae170 */
[----:B------:R-:W-:Y:S02]  /*0820*/  PLOP3.LUT P6, PT, PT, PT, PT, 0x80, 0x8 ;  /* 0x000000000008781c */ /* 0x000fe40003fcf070 */
[----:B------:R-:W-:-:S05]  /*0830*/  PLOP3.LUT P3, PT, PT, PT, PT, 0x80, 0x8 ;  /* 0x000000000008781c */ /* 0x000fca0003f6f070 */
[----:B------:R-:W-:Y:S08]  /*0840*/  @P1 BRA `(.L_x_9) ;  /* 0x0000000000201947 */ /* 0x000ff00003800000 */
[----:B------:R-:W-:Y:S02]  /*0850*/  PLOP3.LUT P5, PT, PT, PT, PT, 0x8, 0x80 ;  /* 0x000000000080781c */ /* 0x000fe40003fae170 */
[----:B------:R-:W-:Y:S02]  /*0860*/  PLOP3.LUT P6, PT, PT, PT, PT, 0x8, 0x80 ;  /* 0x000000000080781c */ /* 0x000fe40003fce170 */
[----:B------:R-:W-:Y:S01]  /*0870*/  PLOP3.LUT P3, PT, PT, PT, PT, 0x8, 0x80 ;  /* 0x000000000080781c */ /* 0x000fe20003f6e170 */
[----:B------:R-:W-:-:S12]  /*0880*/  BRA `(.L_x_9) ;  /* 0x0000000000107947 */ /* 0x000fd80003800000 */
.L_x_10:
[----:B------:R-:W-:Y:S02]  /*0890*/  PLOP3.LUT P6, PT, PT, PT, PT, 0x8, 0x80 ;  /* 0x000000000080781c */ /* 0x000fe40003fce170 */
[----:B------:R-:W-:Y:S02]  /*08a0*/  PLOP3.LUT P5, PT, PT, PT, PT, 0x80, 0x8 ;  /* 0x000000000008781c */ /* 0x000fe40003faf070 */
[----:B------:R-:W-:Y:S02]  /*08b0*/  PLOP3.LUT P4, PT, PT, PT, PT, 0x8, 0x80 ;  /* 0x000000000080781c */ /* 0x000fe40003f8e170 */
[----:B------:R-:W-:-:S13]  /*08c0*/  PLOP3.LUT P3, PT, PT, PT, PT, 0x80, 0x8 ;  /* 0x000000000008781c */ /* 0x000fda0003f6f070 */
.L_x_9:
[----:B------:R-:W-:Y:S05]  /*08d0*/  BSYNC.RECONVERGENT B0 ;  /* 0x0000000000007941 */ /* 0x000fea0003800200 */
.L_x_7:
[----:B------:R-:W1:Y:S01]  /*08e0*/  SHFL.IDX PT, R0, R3, RZ, 0x1f ;  /* 0x00001fff03007589 */ /* 0x000e6200000e0000 */
[----:B------:R-:W-:Y:S02]  /*08f0*/  ISETP.NE.AND P1, PT, R2, 0x3, PT ;  /* 0x000000030200780c */ /* 0x000fe40003f25270 */
[----:B------:R-:W-:Y:S02]  /*0900*/  PLOP3.LUT P0, PT, P0, PT, UP1, 0xae, 0xea ;  /* 0x0000000000ea781c */ /* 0x000fe4000070f51e */
[----:B-1----:R-:W-:-:S13]  /*0910*/  ISETP.NE.AND P2, PT, R0, RZ, PT ;  /* 0x000000ff0000720c */ /* 0x002fda0003f45270 */
[----:B------:R-:W-:Y:S05]  /*0920*/  @P2 BRA `(.L_x_11) ;  /* 0x0000000000382947 */ /* 0x000fea0003800000 */
[----:B------:R-:W1:Y:S01]  /*0930*/  S2UR UR5, SR_CgaCtaId ;  /* 0x00000000000579c3 */ /* 0x000e620000008800 */
[----:B------:R-:W-:Y:S01]  /*0940*/  UMOV UR6, 0x400 ;  /* 0x0000040000067882 */ /* 0x000fe20000000000 */
[----:B------:R-:W-:Y:S01]  /*0950*/  UMOV UR4, 0x1 ;  /* 0x0000000100047882 */ /* 0x000fe20000000000 */
[----:B------:R-:W-:Y:S01]  /*0960*/  ELECT P2, URZ, PT ;  /* 0x0000000000ff782f */ /* 0x000fe20003840000 */
[----:B-1----:R-:W-:Y:S02]  /*0970*/  ULEA UR5, UR5, UR6, 0x18 ;  /* 0x0000000605057291 */ /* 0x002fe4000f8ec0ff */
[----:B------:R-:W-:-:S04]  /*0980*/  UIADD3 UR6, UPT, UPT, -UR4, 0x100000, URZ ;  /* 0x0010000004067890 */ /* 0x000fc8000fffe1ff */
[----:B------:R-:W-:Y:S02]  /*0990*/  USHF.L.U32 UR7, UR6, 0xb, URZ ;  /* 0x0000000b06077899 */ /* 0x000fe400080006ff */
[----:B------:R-:W-:Y:S01]  /*09a0*/  USHF.L.U32 UR6, UR6, 0x1, URZ ;  /* 0x0000000106067899 */ /* 0x000fe200080006ff */
[----:B------:R-:W1:Y:S11]  /*09b0*/  FENCE.VIEW.ASYNC.S ;  /* 0x00000000000073c6 */ /* 0x000e760000000000 */
[----:B-1----:R1:W2:Y:S01]  /*09c0*/  SYNCS.EXCH.64 URZ, [UR5+0xe000], UR6 ;  /* 0x00e0000605ff75b2 */ /* 0x0022a20008000100 */
[----:B------:R1:W3:Y:S01]  /*09d0*/  SYNCS.EXCH.64 URZ, [UR5+0xe010], UR6 ;  /* 0x00e0100605ff75b2 */ /* 0x0002e20008000100 */
[----:B------:R1:W4:Y:S01]  /*09e0*/  SYNCS.EXCH.64 URZ, [UR5+0xe008], UR6 ;  /* 0x00e0080605ff75b2 */ /* 0x0003220008000100 */
[----:B------:R1:W1:Y:S01]  /*09f0*/  SYNCS.EXCH.64 URZ, [UR5+0xe018], UR6 ;  /* 0x00e0180605ff75b2 */ /* 0x0002620008000100 */
[----:B------:R-:W-:Y:S01]  /*0a00*/  NOP ;  /* 0x0000000000007918 */ /* 0x000fe20000000000 */
.L_x_11:
[----:B------:R-:W-:Y:S01]  /*0a10*/  NOP ;  /* 0x0000000000007918 */ /* 0x000fe20000000000 */
[----:B------:R-:W-:Y:S05]  /*0a20*/  @!P1 BRA `(.L_x_12) ;  /* 0x0000000000289947 */ /* 0x000fea0003800000 */
[----:B------:R-:W-:Y:S01]  /*0a30*/  ISETP.NE.AND P1, PT, R2, 0x4, PT ;  /* 0x000000040200780c */ /* 0x000fe20003f25270 */
[----:B------:R-:W-:Y:S02]  /*0a40*/  UPLOP3.LUT UP3, UPT, UPT, UPT, UPT, 0x80, 0x8 ;  /* 0x000000000008789c */ /* 0x000fe40003f6f070 */
[----:B------:R-:W-:Y:S02]  /*0a50*/  UPLOP3.LUT UP2, UPT, UPT, UPT, UPT, 0x40, 0x4 ;  /* 0x000000000004789c */ /* 0x000fe40003f4e870 */
[----:B------:R-:W-:Y:S02]  /*0a60*/  UPLOP3.LUT UP1, UPT, UPT, UPT, UPT, 0x80, 0x8 ;  /* 0x000000000008789c */ /* 0x000fe40003f2f070 */
[----:B------:R-:W-:-:S06]  /*0a70*/  UPLOP3.LUT UP0, UPT, UPT, UPT, UPT, 0x80, 0x8 ;  /* 0x000000000008789c */ /* 0x000fcc0003f0f070 */
[----:B------:R-:W-:Y:S05]  /*0a80*/  @P1 BRA `(.L_x_13) ;  /* 0x0000000000201947 */ /* 0x000fea0003800000 */
[----:B------:R-:W-:Y:S02]  /*0a90*/  UPLOP3.LUT UP2, UPT, UPT, UPT, UPT, 0x40, 0x4 ;  /* 0x000000000004789c */ /* 0x000fe40003f4e870 */
[----:B------:R-:W-:Y:S02]  /*0aa0*/  UPLOP3.LUT UP3, UPT, UPT, UPT, UPT, 0x40, 0x4 ;  /* 0x000000000004789c */ /* 0x000fe40003f6e870 */
[----:B------:R-:W-:Y:S01]  /*0ab0*/  UPLOP3.LUT UP0, UPT, UPT, UPT, UPT, 0x40, 0x4 ;  /* 0x000000000004789c */ /* 0x000fe20003f0e870 */
[----:B------:R-:W-:Y:S05]  /*0ac0*/  BRA `(.L_x_13) ;  /* 0x0000000000107947 */ /* 0x000fea0003800000 */
.L_x_12:
[----:B------:R-:W-:Y:S02]  /*0ad0*/  UPLOP3.LUT UP3, UPT, UPT, UPT, UPT, 0x40, 0x4 ;  /* 0x000000000004789c */ /* 0x000fe40003f6e870 */
[----:B------:R-:W-:Y:S02]  /*0ae0*/  UPLOP3.LUT UP2, UPT, UPT, UPT, UPT, 0x80, 0x8 ;  /* 0x000000000008789c */ /* 0x000fe40003f4f070 */
[----:B------:R-:W-:Y:S02]  /*0af0*/  UPLOP3.LUT UP1, UPT, UPT, UPT, UPT, 0x40, 0x4 ;  /* 0x000000000004789c */ /* 0x000fe40003f2e870 */
[----:B------:R-:W-:Y:S02]  /*0b00*/  UPLOP3.LUT UP0, UPT, UPT, UPT, UPT, 0x80, 0x8 ;  /* 0x000000000008789c */ /* 0x000fe40003f0f070 */
.L_x_13:
[----:B------:R-:W5:Y:S02]  /*0b10*/  SHFL.IDX PT, R0, R3, RZ, 0x1f ;  /* 0x00001fff03007589 */ /* 0x000f6400000e0000 */
[----:B-----5:R-:W-:-:S13]  /*0b20*/  ISETP.NE.AND P1, PT, R0, RZ, PT ;  /* 0x000000ff0000720c */ /* 0x020fda0003f25270 */
[----:B------:R-:W-:Y:S05]  /*0b30*/  @P1 BRA `(.L_x_14) ;  /* 0x0000000000401947 */ /* 0x000fea0003800000 */
[----:B-1----:R-:W1:Y:S01]  /*0b40*/  S2UR UR5, SR_CgaCtaId ;  /* 0x00000000000579c3 */ /* 0x002e620000008800 */
        /* <DEDUP_REMOVED lines=8> */
[----:B-1----:R1:W1:Y:S01]  /*0bd0*/  SYNCS.EXCH.64 URZ, [UR5+0xe020], UR6 ;  /* 0x00e0200605ff75b2 */ /* 0x0022620008000100 */
[----:B------:R1:W1:Y:S01]  /*0be0*/  SYNCS.EXCH.64 URZ, [UR5+0xe038], UR6 ;  /* 0x00e0380605ff75b2 */ /* 0x0002620008000100 */
[----:B------:R1:W1:Y:S01]  /*0bf0*/  SYNCS.EXCH.64 URZ, [UR5+0xe028], UR6 ;  /* 0x00e0280605ff75b2 */ /* 0x0002620008000100 */
[----:B------:R1:W1:Y:S01]  /*0c00*/  SYNCS.EXCH.64 URZ, [UR5+0xe040], UR6 ;  /* 0x00e0400605ff75b2 */ /* 0x0002620008000100 */
[----:B------:R1:W1:Y:S01]  /*0c10*/  SYNCS.EXCH.64 URZ, [UR5+0xe030], UR6 ;  /* 0x00e0300605ff75b2 */ /* 0x0002620008000100 */
[----:B------:R1:W1:Y:S01]  /*0c20*/  SYNCS.EXCH.64 URZ, [UR5+0xe048], UR6 ;  /* 0x00e0480605ff75b2 */ /* 0x0002620008000100 */
[----:B------:R-:W-:Y:S01]  /*0c30*/  NOP ;  /* 0x0000000000007918 */ /* 0x000fe20000000000 */
.L_x_14:
[----:B------:R-:W5:Y:S01]  /*0c40*/  SHFL.IDX PT, R0, R3, RZ, 0x1f ;  /* 0x00001fff03007589 */ /* 0x000f6200000e0000 */
[----:B------:R-:W-:Y:S01]  /*0c50*/  NOP ;  /* 0x0000000000007918 */ /* 0x000fe20000000000 */
[----:B-----5:R-:W-:-:S13]  /*0c60*/  ISETP.NE.AND P1, PT, R0, RZ, PT ;  /* 0x000000ff0000720c */ /* 0x020fda0003f25270 */
[----:B------:R-:W-:Y:S05]  /*0c70*/  @P1 BRA `(.L_x_15) ;  /* 0x0000000000401947 */ /* 0x000fea0003800000 */
[----:B-1----:R-:W1:Y:S01]  /*0c80*/  S2UR UR6, SR_CgaCtaId ;  /* 0x00000000000679c3 */ /* 0x002e620000008800 */
[----:B------:R-:W-:Y:S01]  /*0c90*/  UMOV UR7, 0x400 ;  /* 0x0000040000077882 */ /* 0x000fe20000000000 */
[----:B------:R-:W-:Y:S01]  /*0ca0*/  UMOV UR5, 0x1 ;  /* 0x0000000100057882 */ /* 0x000fe20000000000 */
[----:B------:R-:W-:Y:S01]  /*0cb0*/  UMOV UR4, 0x80 ;  /* 0x0000008000047882 */ /* 0x000fe20000000000 */
[----:B------:R-:W-:-:S04]  /*0cc0*/  UIADD3 UR8, UPT, UPT, -UR5, 0x100000, URZ ;  /* 0x0010000005087890 */ /* 0x000fc8000fffe1ff */
[----:B------:R-:W-:Y:S02]  /*0cd0*/  USHF.L.U32 UR9, UR8, 0xb, URZ ;  /* 0x0000000b08097899 */ /* 0x000fe400080006ff */
[----:B------:R-:W-:Y:S02]  /*0ce0*/  USHF.L.U32 UR8, UR8, 0x1, URZ ;  /* 0x0000000108087899 */ /* 0x000fe400080006ff */
[----:B------:R-:W-:-:S04]  /*0cf0*/  UIADD3 UR4, UPT, UPT, -UR4, 0x100000, URZ ;  /* 0x0010000004047890 */ /* 0x000fc8000fffe1ff */
[----:B------:R-:W-:Y:S02]  /*0d00*/  USHF.L.U32 UR5, UR4, 0xb, URZ ;  /* 0x0000000b04057899 */ /* 0x000fe400080006ff */
[----:B------:R-:W-:Y:S01]  /*0d10*/  USHF.L.U32 UR4, UR4, 0x1, URZ ;  /* 0x0000000104047899 */ /* 0x000fe200080006ff */
[----:B------:R-:W-:Y:S01]  /*0d20*/  ELECT P1, URZ, PT ;  /* 0x0000000000ff782f */ /* 0x000fe20003820000 */
[----:B-1----:R-:W-:Y:S01]  /*0d30*/  ULEA UR6, UR6, UR7, 0x18 ;  /* 0x0000000706067291 */ /* 0x002fe2000f8ec0ff */
[----:B------:R-:W1:Y:S11]  /*0d40*/  FENCE.VIEW.ASYNC.S ;  /* 0x00000000000073c6 */ /* 0x000e760000000000 */
[----:B-1----:R1:W1:Y:S01]  /*0d50*/  SYNCS.EXCH.64 URZ, [UR6+0xe050], UR8 ;  /* 0x00e0500806ff75b2 */ /* 0x0022620008000100 */
[----:B------:R1:W1:Y:S01]  /*0d60*/  SYNCS.EXCH.64 URZ, [UR6+0xe058], UR4 ;  /* 0x00e0580406ff75b2 */ /* 0x0002620008000100 */
[----:B------:R-:W-:Y:S01]  /*0d70*/  NOP ;  /* 0x0000000000007918 */ /* 0x000fe20000000000 */
.L_x_15:
[----:B------:R-:W5:Y:S01]  /*0d80*/  SHFL.IDX PT, R0, R3, RZ, 0x1f ;  /* 0x00001fff03007589 */ /* 0x000f6200000e0000 */
[----:B------:R-:W-:Y:S01]  /*0d90*/  ISETP.NE.AND P2, PT, R2, 0x2, PT ;  /* 0x000000020200780c */ /* 0x000fe20003f45270 */
        /* <DEDUP_REMOVED lines=19> */
.L_x_16:
[----:B------:R-:W-:Y:S01]  /*0ed0*/  NOP ;  /* 0x0000000000007918 */ /* 0x000fe20000000000 */
[----:B------:R-:W-:Y:S05]  /*0ee0*/  @!P2 BRA `(.L_x_17) ;  /* 0x000000000024a947 */ /* 0x000fea0003800000 */
[----:B------:R-:W-:Y:S01]  /*0ef0*/  ISETP.NE.AND P1, PT, R2, RZ, PT ;  /* 0x000000ff0200720c */ /* 0x000fe20003f25270 */
[----:B-1----:R-:W-:Y:S02]  /*0f00*/  UP2UR UR4, UPR, URZ, 0x1 ;  /* 0x00000001ff047883 */ /* 0x002fe40008000000 */
[----:B------:R-:W-:Y:S01]  /*0f10*/  UPLOP3.LUT UP0, UPT, UPT, UPT, UPT, 0x80, 0x8 ;  /* 0x000000000008789c */ /* 0x000fe20003f0f070 */
[----:B------:R-:W-:-:S03]  /*0f20*/  UMOV UR7, URZ ;  /* 0x000000ff00077c82 */ /* 0x000fc60008000000 */
[----:B------:R-:W-:Y:S02]  /*0f30*/  UP2UR UR40, UPR, URZ, 0x1 ;  /* 0x00000001ff287883 */ /* 0x000fe40008000000 */
[----:B------:R-:W-:-:S04]  /*0f40*/  UISETP.NE.AND UP0, UPT, UR4, URZ, UPT ;  /* 0x000000ff0400728c */ /* 0x000fc8000bf05270 */
[----:B------:R-:W-:Y:S07]  /*0f50*/  @P1 BRA `(.L_x_18) ;  /* 0x00000000001c1947 */ /* 0x000fee0003800000 */
[----:B------:R-:W-:Y:S01]  /*0f60*/  UMOV UR7, 0x1 ;  /* 0x0000000100077882 */ /* 0x000fe20000000000 */
[----:B------:R-:W-:Y:S05]  /*0f70*/  BRA `(.L_x_18) ;  /* 0x0000000000147947 */ /* 0x000fea0003800000 */
.L_x_17:
[----:B-1----:R-:W-:Y:S02]  /*0f80*/  UP2UR UR4, UPR, URZ, 0x1 ;  /* 0x00000001ff047883 */ /* 0x002fe40008000000 */
[----:B------:R-:W-:Y:S01]  /*0f90*/  UPLOP3.LUT UP0, UPT, UPT, UPT, UPT, 0x40, 0x4 ;  /* 0x000000000004789c */ /* 0x000fe20003f0e870 */
[----:B------:R-:W-:-:S03]  /*0fa0*/  UMOV UR7, 0x2 ;  /* 0x0000000200077882 */ /* 0x000fc60000000000 */
[----:B------:R-:W-:Y:S02]  /*0fb0*/  UP2UR UR40, UPR, URZ, 0x1 ;  /* 0x00000001ff287883 */ /* 0x000fe40008000000 */
[----:B------:R-:W-:Y:S02]  /*0fc0*/  UISETP.NE.AND UP0, UPT, UR4, URZ, UPT ;  /* 0x000000ff0400728c */ /* 0x000fe4000bf05270 */
.L_x_18:
[----:B------:R-:W1:Y:S02]  /*0fd0*/  SHFL.IDX PT, R0, R3, RZ, 0x1f ;  /* 0x00001fff03007589 */ /* 0x000e6400000e0000 */
[----:B-1----:R-:W-:-:S13]  /*0fe0*/  ISETP.NE.AND P1, PT, R0, RZ, PT ;  /* 0x000000ff0000720c */ /* 0x002fda0003f25270 */
[----:B------:R-:W-:Y:S05]  /*0ff0*/  @P1 BRA `(.L_x_19) ;  /* 0x0000000000301947 */ /* 0x000fea0003800000 */
[----:B------:R-:W1:Y:S01]  /*1000*/  S2UR UR5, SR_CgaCtaId ;  /* 0x00000000000579c3 */ /* 0x000e620000008800 */
[----:B------:R-:W-:Y:S01]  /*1010*/  UMOV UR6, 0x400 ;  /* 0x0000040000067882 */ /* 0x000fe20000000000 */
[----:B------:R-:W-:Y:S01]  /*1020*/  UMOV UR4, 0x80 ;  /* 0x0000008000047882 */ /* 0x000fe20000000000 */
[----:B------:R-:W-:Y:S01]  /*1030*/  ELECT P1, URZ, PT ;  /* 0x0000000000ff782f */ /* 0x000fe20003820000 */
[----:B------:R-:W-:-:S04]  /*1040*/  UIADD3 UR8, UPT, UPT, -UR4, 0x100000, URZ ;  /* 0x0010000004087890 */ /* 0x000fc8000fffe1ff */
[----:B------:R-:W-:Y:S02]  /*1050*/  USHF.L.U32 UR9, UR8, 0xb, URZ ;  /* 0x0000000b08097899 */ /* 0x000fe400080006ff */
[----:B------:R-:W-:Y:S02]  /*1060*/  USHF.L.U32 UR8, UR8, 0x1, URZ ;  /* 0x0000000108087899 */ /* 0x000fe400080006ff */
[----:B-1----:R-:W-:Y:S01]  /*1070*/  ULEA UR5, UR5, UR6, 0x18 ;  /* 0x0000000605057291 */ /* 0x002fe2000f8ec0ff */
[----:B------:R-:W1:Y:S11]  /*1080*/  FENCE.VIEW.ASYNC.S ;  /* 0x00000000000073c6 */ /* 0x000e760000000000 */
[----:B-1----:R1:W1:Y:S01]  /*1090*/  SYNCS.EXCH.64 URZ, [UR5+0xe070], UR8 ;  /* 0x00e0700805ff75b2 */ /* 0x0022620008000100 */
[----:B------:R1:W1:Y:S01]  /*10a0*/  SYNCS.EXCH.64 URZ, [UR5+0xe078], UR8 ;  /* 0x00e0780805ff75b2 */ /* 0x0002620008000100 */
[----:B------:R-:W-:Y:S01]  /*10b0*/  NOP ;  /* 0x0000000000007918 */ /* 0x000fe20000000000 */
.L_x_19:
[----:B------:R-:W-:Y:S01]  /*10c0*/  NOP ;  /* 0x0000000000007918 */ /* 0x000fe20000000000 */
[----:B------:R-:W-:Y:S05]  /*10d0*/  @!P2 BRA `(.L_x_20) ;  /* 0x000000000024a947 */ /* 0x000fea0003800000 */
[----:B------:R-:W-:Y:S01]  /*10e0*/  ISETP.NE.AND P1, PT, R2, 0x1, PT ;  /* 0x000000010200780c */ /* 0x000fe20003f25270 */
[----:B------:R-:W-:Y:S02]  /*10f0*/  UP2UR UR4, UPR, URZ, 0x1 ;  /* 0x00000001ff047883 */ /* 0x000fe40008000000 */
[----:B------:R-:W-:Y:S01]  /*1100*/  UPLOP3.LUT UP0, UPT, UPT, UPT, UPT, 0x80, 0x8 ;  /* 0x000000000008789c */ /* 0x000fe20003f0f070 */
[----:B------:R-:W-:-:S03]  /*1110*/  UMOV UR6, URZ ;  /* 0x000000ff00067c82 */ /* 0x000fc60008000000 */
[----:B------:R-:W-:Y:S02]  /*1120*/  UP2UR UR39, UPR, URZ, 0x1 ;  /* 0x00000001ff277883 */ /* 0x000fe40008000000 */
[----:B------:R-:W-:-:S04]  /*1130*/  UISETP.NE.AND UP0, UPT, UR4, URZ, UPT ;  /* 0x000000ff0400728c */ /* 0x000fc8000bf05270 */
[----:B------:R-:W-:Y:S07]  /*1140*/  @P1 BRA `(.L_x_21) ;  /* 0x00000000001c1947 */ /* 0x000fee0003800000 */
[----:B------:R-:W-:Y:S01]  /*1150*/  UMOV UR6, 0x1 ;  /* 0x0000000100067882 */ /* 0x000fe20000000000 */
[----:B------:R-:W-:Y:S05]  /*1160*/  BRA `(.L_x_21) ;  /* 0x0000000000147947 */ /* 0x000fea0003800000 */
.L_x_20:
[----:B------:R-:W-:Y:S02]  /*1170*/  UP2UR UR4, UPR, URZ, 0x1 ;  /* 0x00000001ff047883 */ /* 0x000fe40008000000 */
[----:B------:R-:W-:Y:S01]  /*1180*/  UPLOP3.LUT UP0, UPT, UPT, UPT, UPT, 0x40, 0x4 ;  /* 0x000000000004789c */ /* 0x000fe20003f0e870 */
[----:B------:R-:W-:-:S03]  /*1190*/  UMOV UR6, 0x2 ;  /* 0x0000000200067882 */ /* 0x000fc60000000000 */
[----:B------:R-:W-:Y:S02]  /*11a0*/  UP2UR UR39, UPR, URZ, 0x1 ;  /* 0x00000001ff277883 */ /* 0x000fe40008000000 */
[----:B------:R-:W-:Y:S02]  /*11b0*/  UISETP.NE.AND UP0, UPT, UR4, URZ, UPT ;  /* 0x000000ff0400728c */ /* 0x000fe4000bf05270 */
.L_x_21:
        /* <DEDUP_REMOVED lines=14> */
[----:B------:R-:W-:Y:S01]  /*12a0*/  NOP ;  /* 0x0000000000007918 */ /* 0x000fe20000000000 */
.L_x_22:
        /* <DEDUP_REMOVED lines=19> */
[----:B------:R1:W1:Y:S01]  /*13e0*/  SYNCS.EXCH.64 URZ, [UR8+0xe098], UR10 ;  /* 0x00e0980a08ff75b2 */ /* 0x0002620008000100 */
[----:B------:R1:W1:Y:S01]  /*13f0*/  SYNCS.EXCH.64 URZ, [UR8+0xe0a8], UR4 ;  /* 0x00e0a80408ff75b2 */ /* 0x0002620008000100 */
[----:B------:R-:W-:Y:S01]  /*1400*/  NOP ;  /* 0x0000000000007918 */ /* 0x000fe20000000000 */
.L_x_23:
        /* <DEDUP_REMOVED lines=22> */
.L_x_24:
[----:B------:R-:W5:Y:S01]  /*1570*/  SHFL.IDX PT, R3, R3, RZ, 0x1f ;  /* 0x00001fff03037589 */ /* 0x000f6200000e0000 */
[----:B------:R-:W1:Y:S01]  /*1580*/  S2UR UR36, SR_CTAID.X ;  /* 0x00000000002479c3 */ /* 0x000e620000002500 */
[----:B------:R-:W-:Y:S01]  /*1590*/  NOP ;  /* 0x0000000000007918 */ /* 0x000fe20000000000 */
[----:B-----5:R-:W-:-:S13]  /*15a0*/  ISETP.NE.AND P1, PT, R3, RZ, PT ;  /* 0x000000ff0300720c */ /* 0x020fda0003f25270 */
[----:B-1----:R-:W-:Y:S05]  /*15b0*/  @P1 BRA `(.L_x_25) ;  /* 0x0000000000301947 */ /* 0x002fea0003800000 */
        /* <DEDUP_REMOVED lines=12> */
.L_x_25:
[----:B------:R-:W-:Y:S01]  /*1680*/  ISETP.GT.AND P1, PT, R2, 0x3, PT ;  /* 0x000000030200780c */ /* 0x000fe20003f24270 */
[----:B------:R-:W-:Y:S01]  /*1690*/  NOP ;  /* 0x0000000000007918 */ /* 0x000fe20000000000 */
[----:B-1234-:R-:W-:Y:S11]  /*16a0*/  BAR.SYNC.DEFER_BLOCKING 0x0 ;  /* 0x0000000000007b1d */ /* 0x01eff60000010000 */
[----:B------:R-:W-:Y:S05]  /*16b0*/  @P1 BRA `(.L_x_26) ;  /* 0x000000dc00501947 */ /* 0x000fea0003800000 */
[----:B------:R-:W-:Y:S01]  /*16c0*/  ISETP.GE.U32.AND P0, PT, R2, 0x2, PT ;  /* 0x000000020200780c */ /* 0x000fe20003f06070 */
[----:B------:R-:W-:Y:S02]  /*16d0*/  UISETP.NE.AND UP0, UPT, UR51, URZ, UPT ;  /* 0x000000ff3300728c */ /* 0x000fe4000bf05270 */
[----:B------:R-:W-:Y:S02]  /*16e0*/  USEL UR4, URZ, 0x2, !UP4 ;  /* 0x00000002ff047887 */ /* 0x000fe4000e000000 */
[----:B------:R-:W-:Y:S02]  /*16f0*/  USEL UR5, URZ, 0x2, !UP0 ;  /* 0x00000002ff057887 */ /* 0x000fe4000c000000 */
[----:B------:R-:W-:Y:S02]  /*1700*/  USEL UR4, UR4, 0x1, !UP5 ;  /* 0x0000000104047887 */ /* 0x000fe4000e800000 */
[----:B------:R-:W-:-:S04]  /*1710*/  USEL UR5, UR5, 0x1, !UP5 ;  /* 0x0000000105057887 */ /* 0x000fc8000e800000 */
[----:B------:R-:W-:Y:S08]  /*1720*/  @!P0 BRA `(.L_x_27) ;  /* 0x0000009000548947 */ /* 0x000ff00003800000 */
[----:B------:R-:W-:Y:S05]  /*1730*/  @!P2 BRA `(.L_x_28) ;  /* 0x000000280084a947 */ /* 0x000fea0003800000 */
[----:B------:R-:W-:-:S08]  /*1740*/  NOP ;  /* 0x0000000000007918 */ /* 0x000fd00000000000 */
[----:B------:R-:W1:-:S00]  /*1750*/  USETMAXREG.DEALLOC.CTAPOOL 0x20 ;  /* 0x00000020000079c8 */ /* 0x000e4000080e0500 */
[----:B-1----:R-:W1:Y:S02]  /*1760*/  LDC R0, c[0x0][0x900] ;  /* 0x00024000ff007b82 */ /* 0x002e640000000800 */
[----:B-1----:R-:W-:-:S13]  /*1770*/  ISETP.LE.AND P0, PT, R0, UR36, PT ;  /* 0x0000002400007c0c */ /* 0x002fda000bf03270 */
[----:B------:R-:W-:Y:S05]  /*1780*/  @P0 EXIT ;  /* 0x000000000000094d */ /* 0x000fea0003800000 */
[----:B------:R-:W1:Y:S01]  /*1790*/  S2UR UR6, SR_CgaCtaId ;  /* 0x00000000000679c3 */ /* 0x000e620000008800 */
[----:B------:R-:W-:Y:S01]  /*17a0*/  UMOV UR7, 0x400 ;  /* 0x0000040000077882 */ /* 0x000fe20000000000 */
[----:B------:R-:W-:Y:S01]  /*17b0*/  HFMA2 R7, -RZ, RZ, 0, 0 ;  /* 0x00000000ff077431 */ /* 0x000fe200000001ff */
[----:B------:R-:W-:Y:S01]  /*17c0*/  PRMT R8, RZ, 0x7610, R8 ;  /* 0x00007610ff087816 */ /* 0x000fe20000000008 */
[----:B------:R-:W-:Y:S02]  /*17d0*/  ULOP3.LUT UR22, UR5, 0x1, URZ, 0xc0, !UPT ;  /* 0x0000000105167892 */ /* 0x000fe4000f8ec0ff */
[----:B------:R-:W-:Y:S01]  /*17e0*/  ULOP3.LUT UR21, UR4, 0x1, URZ, 0xc0, !UPT ;  /* 0x0000000104157892 */ /* 0x000fe2000f8ec0ff */
[----:B------:R-:W-:Y:S01]  /*17f0*/  UMOV UR33, URZ ;  /* 0x000000ff00217c82 */ /* 0x000fe20008000000 */
[----:B------:R-:W-:Y:S01]  /*1800*/  UMOV UR32, 0x1 ;  /* 0x0000000100207882 */ /* 0x000fe20000000000 */
[----:B------:R-:W-:Y:S01]  /*1810*/  UMOV UR31, 0x1 ;  /* 0x00000001001f7882 */ /* 0x000fe20000000000 */
[----:B------:R-:W-:Y:S01]  /*1820*/  UMOV UR30, 0x1 ;  /* 0x00000001001e7882 */ /* 0x000fe20000000000 */
[----:B------:R-:W-:Y:S01]  /*1830*/  UMOV UR29, URZ ;  /* 0x000000ff001d7c82 */ /* 0x000fe20008000000 */
[----:B------:R-:W-:Y:S01]  /*1840*/  UMOV UR28, URZ ;  /* 0x000000ff001c7c82 */ /* 0x000fe20008000000 */
[----:B-1----:R-:W-:-:S04]  /*1850*/  ULEA UR6, UR6, UR7, 0x18 ;  /* 0x0000000706067291 */ /* 0x002fc8000f8ec0ff */
[----:B------:R-:W-:-:S04]  /*1860*/  UIADD3 UR6, UPT, UPT, UR6, 0x4000, URZ ;  /* 0x0000400006067890 */ /* 0x000fc8000fffe0ff */
[----:B------:R-:W-:-:S04]  /*1870*/  USHF.R.U32.HI UR34, URZ, 0x4, UR6 ;  /* 0x00000004ff227899 */ /* 0x000fc80008011606 */
[----:B------:R-:W-:-:S04]  /*1880*/  ULOP3.LUT UR34, UR34, 0x3fff, URZ, 0xc0, !UPT ;  /* 0x00003fff22227892 */ /* 0x000fc8000f8ec0ff */
[----:B------:R-:W-:-:S12]  /*1890*/  ULOP3.LUT UR23, UR34, 0x10000, URZ, 0xfc, !UPT ;  /* 0x0001000022177892 */ /* 0x000fd8000f8efcff */
.L_x_89:
[----:B------:R-:W1:Y:S01]  /*18a0*/  LDCU.64 UR4, c[0x0][0x908] ;  /* 0x00012100ff0477ac */ /* 0x000e620008000a00 */
[----:B--2---:R-:W2:Y:S01]  /*18b0*/  LDCU UR6, c[0x0][0x904] ;  /* 0x00012080ff0677ac */ /* 0x004ea20008000800 */
[----:B-1----:R-:W-:Y:S01]  /*18c0*/  UIMAD.WIDE.U32 UR8, UR36, UR4, URZ ;  /* 0x00000004240872a5 */ /* 0x002fe2000f8e00ff */
[----:B------:R-:W1:Y:S01]  /*18d0*/  LDCU UR4, c[0x0][0x380] ;  /* 0x00007000ff0477ac */ /* 0x000e620008000800 */
[----:B--2---:R-:W-:Y:S02]  /*18e0*/  UISETP.NE.AND UP0, UPT, UR6, 0x1, UPT ;  /* 0x000000010600788c */ /* 0x004fe4000bf05270 */
[----:B------:R-:W-:-:S04]  /*18f0*/  USHF.R.U32.HI UR5, URZ, UR5, UR9 ;  /* 0x00000005ff057299 */ /* 0x000fc80008011609 */
[----:B------:R-:W-:-:S04]  /*1900*/  USEL UR5, UR36, UR5, !UP0 ;  /* 0x0000000524057287 */ /* 0x000fc8000c000000 */
[----:B------:R-:W-:-:S04]  /*1910*/  UIADD3 UR5, UPT, UPT, -UR5, URZ, URZ ;  /* 0x000000ff05057290 */ /* 0x000fc8000fffe1ff */
[----:B------:R-:W-:-:S04]  /*1920*/  UIMAD UR5, UR6, UR5, UR36 ;  /* 0x00000005060572a4 */ /* 0x000fc8000f8e0224 */
[----:B------:R-:W-:-:S04]  /*1930*/  USHF.L.U32 UR5, UR5, 0x8, URZ ;  /* 0x0000000805057899 */ /* 0x000fc800080006ff */
[----:B-1----:R-:W-:-:S09]  /*1940*/  UISETP.GE.AND UP0, UPT, UR5, UR4, UPT ;  /* 0x000000040500728c */ /* 0x002fd2000bf06270 */
[----:B------:R-:W-:Y:S05]  /*1950*/  BRA.U UP0, `(.L_x_29) ;  /* 0x0000002500e47547 */ /* 0x000fea000b800000 */
[----:B------:R-:W-:-:S13]  /*1960*/  LOP3.LUT P0, RZ, R8, 0xff, RZ, 0xc0, !PT ;  /* 0x000000ff08ff7812 */ /* 0x000fda000780c0ff */
[----:B------:R-:W-:Y:S05]  /*1970*/  @P0 BRA `(.L_x_30) ;  /* 0x0000000000940947 */ /* 0x000fea0003800000 */
[----:B------:R-:W1:Y:S01]  /*1980*/  S2UR UR5, SR_CgaCtaId ;  /* 0x00000000000579c3 */ /* 0x000e620000008800 */
[----:B------:R-:W-:Y:S01]  /*1990*/  UMOV UR6, 0x40 ;  /* 0x0000004000067882 */ /* 0x000fe20000000000 */
[----:B------:R-:W-:Y:S01]  /*19a0*/  NOP ;  /* 0x0000000000007918 */ /* 0x000fe20000000000 */
[----:B------:R-:W-:Y:S01]  /*19b0*/  UMOV UR4, 0x400 ;  /* 0x0000040000047882 */ /* 0x000fe20000000000 */
[----:B-1----:R-:W-:Y:S02]  /*19c0*/  ULEA UR6, UR5, UR6, 0x18 ;  /* 0x0000000605067291 */ /* 0x002fe4000f8ec0ff */
[----:B------:R-:W-:-:S07]  /*19d0*/  ULEA UR5, UR5, UR4, 0x18 ;  /* 0x0000000405057291 */ /* 0x000fce000f8ec0ff */
[----:B------:R-:W1:Y:S02]  /*19e0*/  LDS.U8 R0, [UR6+0x1c] ;  /* 0x00001c06ff007984 */ /* 0x000e640008000000 */
[----:B-1----:R-:W-:-:S13]  /*19f0*/  ISETP.NE.AND P0, PT, R0, RZ, PT ;  /* 0x000000ff0000720c */ /* 0x002fda0003f05270 */
[----:B------:R-:W-:Y:S05]  /*1a00*/  @P0 BRA `(.L_x_31) ;  /* 0x0000000000580947 */ /* 0x000fea0003800000 */
[----:B------:R-:W-:-:S13]  /*1a10*/  ELECT P0, URZ, PT ;  /* 0x0000000000ff782f */ /* 0x000fda0003800000 */
[----:B------:R-:W-:Y:S05]  /*1a20*/  @!P0 BRA `(.L_x_32) ;  /* 0x0000000000608947 */ /* 0x000fea0003800000 */
[----:B------:R-:W-:Y:S01]  /*1a30*/  UMOV UR4, 0x10 ;  /* 0x0000001000047882 */ /* 0x000fe20000000000 */
[----:B------:R-:W-:Y:S01]  /*1a40*/  HFMA2 R0, -RZ, RZ, 0, 5.9604644775390625e-08 ;  /* 0x00000001ff007431 */ /* 0x000fe200000001ff */
[----:B------:R-:W-:-:S03]  /*1a50*/  MOV R2, 0xffff ;  /* 0x0000ffff00027802 */ /* 0x000fc60000000f00 */
[----:B------:R-:W-:Y:S04]  /*1a60*/  DEPBAR.LE SB1, 0x36 ;  /* 0x00009d800000791a */ /* 0x000fe80000000000 */
[----:B------:R-:W1:Y:S02]  /*1a70*/  UTCATOMSWS.FIND_AND_SET.ALIGN UP0, UR4, UR4 ;  /* 0x00000004000475e3 */ /* 0x000e640008000800 */
[----:B-1----:R-:W-:Y:S01]  /*1a80*/  MOV R3, UR4 ;  /* 0x0000000400037c02 */ /* 0x002fe20008000f00 */
[----:B------:R-:W-:Y:S06]  /*1a90*/  BRA.U UP0, `(.L_x_33) ;  /* 0x0000000100187547 */ /* 0x000fec000b800000 */
.L_x_34:
[----:B------:R-:W-:Y:S05]  /*1aa0*/  NANOSLEEP 0x64 ;  /* 0x000000640000795d */ /* 0x000fea0003800000 */
[----:B------:R-:W-:-:S05]  /*1ab0*/  UMOV UR4, 0x10 ;  /* 0x0000001000047882 */ /* 0x000fca0000000000 */
[----:B------:R-:W-:Y:S04]  /*1ac0*/  DEPBAR.LE SB1, 0x36 ;  /* 0x00009d800000791a */ /* 0x000fe80000000000 */
[----:B------:R-:W1:Y:S02]  /*1ad0*/  UTCATOMSWS.FIND_AND_SET.ALIGN UP0, UR4, UR4 ;  /* 0x00000004000475e3 */ /* 0x000e640008000800 */
[----:B-1----:R-:W-:Y:S01]  /*1ae0*/  MOV R3, UR4 ;  /* 0x0000000400037c02 */ /* 0x002fe20008000f00 */
[----:B------:R-:W-:Y:S05]  /*1af0*/  BRA.U !UP0, `(.L_x_34) ;  /* 0xfffffffd08e87547 */ /* 0x000fea000b83ffff */
.L_x_33:
[-C--:B------:R-:W-:Y:S02]  /*1b00*/  SHF.L.U32 R2, R2, R3.reuse, RZ ;  /* 0x0000000302027219 */ /* 0x080fe400000006ff */
[----:B------:R-:W-:Y:S01]  /*1b10*/  SHF.L.U32 R0, R0, R3, RZ ;  /* 0x0000000300007219 */ /* 0x000fe200000006ff */
[----:B------:R-:W-:Y:S02]  /*1b20*/  IMAD.SHL.U32 R3, R3, 0x20, RZ ;  /* 0x0000002003037824 */ /* 0x000fe400078e00ff */
[----:B------:R1:W-:Y:S04]  /*1b30*/  ATOMS.OR RZ, [UR6+0x14], R2 ;  /* 0x00001402ffff798c */ /* 0x0003e8000b000006 */
[----:B------:R1:W-:Y:S04]  /*1b40*/  ATOMS.OR RZ, [UR6+0x18], R0 ;  /* 0x00001800ffff798c */ /* 0x0003e8000b000006 */
[----:B------:R1:W-:Y:S01]  /*1b50*/  STS [UR5+0xe0e0], R3 ;  /* 0x00e0e003ff007988 */ /* 0x0003e20008000805 */
[----:B------:R-:W-:Y:S05]  /*1b60*/  BRA `(.L_x_32) ;  /* 0x0000000000107947 */ /* 0x000fea0003800000 */
.L_x_31:
[----:B------:R-:W-:Y:S02]  /*1b70*/  MOV R0, 0xffffffff ;  /* 0xffffffff00007802 */ /* 0x000fe40000000f00 */
[----:B------:R-:W-:-:S03]  /*1b80*/  MOV R2, 0x1bb0 ;  /* 0x00001bb000027802 */ /* 0x000fc60000000f00 */
[----:B------:R1:W-:Y:S04]  /*1b90*/  STS [UR5+0xe0e0], R0 ;  /* 0x00e0e000ff007988 */ /* 0x0003e80008000805 */
[----:B-1----:R-:W-:Y:S05]  /*1ba0*/  CALL.REL.NOINC `($__internal_1_$__cuda_sm10x_tcgen05_guardrail_trap_phase_invalid_during_alloc) ;  /* 0x0000012000747944 */ /* 0x002fea0003c00000 */
.L_x_32:
[----:B------:R-:W-:Y:S05]  /*1bb0*/  WARPSYNC.ALL ;  /* 0x0000000000007948 */ /* 0x000fea0003800000 */
[----:B------:R-:W-:Y:S01]  /*1bc0*/  NOP ;  /* 0x0000000000007918 */ /* 0x000fe20000000000 */
.L_x_30:
[----:B------:R-:W2:Y:S01]  /*1bd0*/  LDCU UR4, c[0x0][0x384] ;  /* 0x00007080ff0477ac */ /* 0x000ea20008000800 */
[----:B------:R-:W-:Y:S01]  /*1be0*/  HFMA2 R8, -RZ, RZ, 0, 5.9604644775390625e-08 ;  /* 0x00000001ff087431 */ /* 0x000fe200000001ff */
[----:B--2---:R-:W-:-:S09]  /*1bf0*/  UISETP.NE.AND UP0, UPT, UR4, URZ, UPT ;  /* 0x000000ff0400728c */ /* 0x004fd2000bf05270 */
[----:B------:R-:W-:Y:S05]  /*1c00*/  BRA.U !UP0, `(.L_x_29) ;  /* 0x0000002508387547 */ /* 0x000fea000b800000 */
[----:B------:R-:W-:Y:S04]  /*1c10*/  BSSY.RECONVERGENT B0, `(.L_x_35) ;  /* 0x0000003000007945 */ /* 0x000fe80003800200 */
[----:B------:R-:W-:Y:S05]  /*1c20*/  @!P4 BRA `(.L_x_36) ;  /* 0x000000000004c947 */ /* 0x000fea0003800000 */
[----:B------:R-:W-:Y:S05]  /*1c30*/  BPT.TRAP 0x1 ;  /* 0x000000040000795c */ /* 0x000fea0000300000 */
.L_x_36:
[----:B------:R-:W-:Y:S05]  /*1c40*/  BSYNC.RECONVERGENT B0 ;  /* 0x0000000000007941 */ /* 0x000fea0003800200 */
.L_x_35:
[----:B------:R-:W2:Y:S01]  /*1c50*/  S2UR UR20, SR_CgaCtaId ;  /* 0x00000000001479c3 */ /* 0x000ea20000008800 */
[----:B------:R-:W-:Y:S01]  /*1c60*/  UMOV UR5, 0x400 ;  /* 0x0000040000057882 */ /* 0x000fe20000000000 */
[----:B------:R-:W-:Y:S01]  /*1c70*/  SHF.L.U32 R5, R7, 0x1f, RZ ;  /* 0x0000001f07057819 */ /* 0x000fe200000006ff */
[----:B--2---:R-:W-:-:S09]  /*1c80*/  ULEA UR20, UR20, UR5, 0x18 ;  /* 0x0000000514147291 */ /* 0x004fd2000f8ec0ff */
[----:B------:R-:W2:Y:S02]  /*1c90*/  SYNCS.PHASECHK.TRANS64.TRYWAIT P0, [UR20+0xe000], R5 ;  /* 0x00e00005ff0075a7 */ /* 0x000ea40008001114 */
[----:B--2---:R-:W-:Y:S05]  /*1ca0*/  @!P0 BRA `(.L_x_37) ;  /* 0x0000010c00188947 */ /* 0x004fea0003800000 */
.L_x_363:
[----:B------:R-:W-:Y:S05]  /*1cb0*/  BRA.U !UP1, `(.L_x_38) ;  /* 0x0000000109047547 */ /* 0x000fea000b800000 */
[----:B------:R-:W-:Y:S05]  /*1cc0*/  BPT.TRAP 0x1 ;  /* 0x000000040000795c */ /* 0x000fea0000300000 */
.L_x_38:
[----:B------:R-:W-:Y:S01]  /*1cd0*/  ULEA UR5, UR29, UR20, 0x3 ;  /* 0x000000141d057291 */ /* 0x000fe2000f8e18ff */
[----:B-1----:R-:W-:Y:S01]  /*1ce0*/  MOV R3, UR28 ;  /* 0x0000001c00037c02 */ /* 0x002fe20008000f00 */
[----:B------:R-:W-:-:S03]  /*1cf0*/  UISETP.NE.AND UP4, UPT, UR22, URZ, UPT ;  /* 0x000000ff1600728c */ /* 0x000fc6000bf85270 */
[----:B------:R-:W-:-:S04]  /*1d00*/  SHF.L.U32 R3, R3, 0x1f, RZ ;  /* 0x0000001f03037819 */ /* 0x000fc800000006ff */
[----:B------:R-:W1:Y:S02]  /*1d10*/  SYNCS.PHASECHK.TRANS64.TRYWAIT P0, [UR5+0xe020], R3 ;  /* 0x00e02003ff0075a7 */ /* 0x000e640008001105 */
[----:B-1----:R-:W-:Y:S05]  /*1d20*/  @!P0 BRA `(.L_x_39) ;  /* 0x0000010c00108947 */ /* 0x002fea0003800000 */
.L_x_365:
[----:B------:R-:W-:-:S04]  /*1d30*/  UIADD3 UR27, UPT, UPT, UR29, 0x1, URZ ;  /* 0x000000011d1b7890 */ /* 0x000fc8000fffe0ff */
[----:B------:R-:W-:-:S04]  /*1d40*/  UISETP.NE.AND UP0, UPT, UR27, 0x3, UPT ;  /* 0x000000031b00788c */ /* 0x000fc8000bf05270 */
[----:B------:R-:W-:Y:S02]  /*1d50*/  USEL UR6, URZ, 0x1, UP0 ;  /* 0x00000001ff067887 */ /* 0x000fe40008000000 */
[----:B------:R-:W-:Y:S02]  /*1d60*/  USEL UR27, UR27, URZ, UP0 ;  /* 0x000000ff1b1b7287 */ /* 0x000fe40008000000 */
[----:B------:R-:W-:Y:S01]  /*1d70*/  ULOP3.LUT UR28, UR28, UR6, URZ, 0x3c, !UPT ;  /* 0x000000061c1c7292 */ /* 0x000fe2000f8e3cff */
[----:B------:R-:W-:Y:S11]  /*1d80*/  BRA.U UP4, `(.L_x_40) ;  /* 0x0000000104047547 */ /* 0x000ff6000b800000 */
[----:B------:R-:W-:Y:S05]  /*1d90*/  BPT.TRAP 0x1 ;  /* 0x000000040000795c */ /* 0x000fea0000300000 */
.L_x_40:
[----:B------:R-:W-:Y:S01]  /*1da0*/  IMAD.U32 R4, RZ, RZ, UR30 ;  /* 0x0000001eff047e24 */ /* 0x000fe2000f8e00ff */
[----:B------:R-:W-:Y:S01]  /*1db0*/  USHF.R.U32.HI UR16, URZ, 0x4, UR20 ;  /* 0x00000004ff107899 */ /* 0x000fe20008011614 */
[----:B------:R-:W-:Y:S01]  /*1dc0*/  MOV R2, RZ ;  /* 0x000000ff00027202 */ /* 0x000fe20000000f00 */
[----:B-1----:R-:W-:Y:S02]  /*1dd0*/  IMAD.MOV.U32 R0, RZ, RZ, RZ ;  /* 0x000000ffff007224 */ /* 0x002fe400078e00ff */
[----:B------:R-:W-:Y:S01]  /*1de0*/  SHF.L.U32 R4, R4, 0x1f, RZ ;  /* 0x0000001f04047819 */ /* 0x000fe200000006ff */
[----:B------:R-:W-:-:S03]  /*1df0*/  ULOP3.LUT UR16, UR16, 0x3fff, URZ, 0xc0, !UPT ;  /* 0x00003fff10107892 */ /* 0x000fc6000f8ec0ff */
[----:B------:R-:W1:Y:S01]  /*1e00*/  SYNCS.PHASECHK.TRANS64.TRYWAIT P0, [UR20+0xe058], R4 ;  /* 0x00e05804ff0075a7 */ /* 0x000e620008001114 */
[----:B------:R-:W-:Y:S01]  /*1e10*/  ULOP3.LUT UR16, UR16, 0x10000, URZ, 0xfc, !UPT ;  /* 0x0001000010107892 */ /* 0x000fe2000f8efcff */
[----:B-1----:R-:W-:Y:S11]  /*1e20*/  @!P0 BRA `(.L_x_41) ;  /* 0x0000010800e88947 */ /* 0x002ff60003800000 */
.L_x_367:
[----:B------:R-:W-:Y:S01]  /*1e30*/  R2UR UR7, R2 ;  /* 0x00000000020772ca */ /* 0x000fe200000e0000 */
[----:B------:R-:W-:Y:S01]  /*1e40*/  ULEA UR14, UR29, UR23, 0x9 ;  /* 0x000000171d0e7291 */ /* 0x000fe2000f8e48ff */
[----:B------:R-:W-:Y:S01]  /*1e50*/  R2UR UR6, R0 ;  /* 0x00000000000672ca */ /* 0x000fe200000e0000 */
[----:B------:R-:W-:Y:S02]  /*1e60*/  UIADD3 UR18, UPT, UPT, UR16, 0x2, URZ ;  /* 0x0000000210127890 */ /* 0x000fe4000fffe0ff */
[----:B------:R-:W-:Y:S01]  /*1e70*/  UIADD3 UR10, UPT, UPT, UR14, 0x2, URZ ;  /* 0x000000020e0a7890 */ /* 0x000fe2000fffe0ff */
[----:B------:R-:W-:Y:S01]  /*1e80*/  UMOV UR17, 0x80004020 ;  /* 0x8000402000117882 */ /* 0x000fe20000000000 */
[----:B------:R-:W-:Y:S01]  /*1e90*/  UMOV UR12, 0x0 ;  /* 0x00000000000c7882 */ /* 0x000fe20000000000 */
[----:B------:R-:W-:Y:S01]  /*1ea0*/  UMOV UR13, 0x8200010 ;  /* 0x08200010000d7882 */ /* 0x000fe20000000000 */
[----:B------:R-:W-:Y:S01]  /*1eb0*/  UMOV UR15, 0x80004020 ;  /* 0x80004020000f7882 */ /* 0x000fe20000000000 */
[----:B------:R-:W-:Y:S01]  /*1ec0*/  UMOV UR8, 0x0 ;  /* 0x0000000000087882 */ /* 0x000fe20000000000 */
[----:B------:R-:W-:Y:S01]  /*1ed0*/  UMOV UR9, 0x8200010 ;  /* 0x0820001000097882 */ /* 0x000fe20000000000 */
[----:B------:R-:W-:Y:S01]  /*1ee0*/  UMOV UR19, 0x80004020 ;  /* 0x8000402000137882 */ /* 0x000fe20000000000 */
[----:B------:R-:W-:Y:S01]  /*1ef0*/  UMOV UR11, 0x80004020 ;  /* 0x80004020000b7882 */ /* 0x000fe20000000000 */
[----:B------:R2:W-:Y:S01]  /*1f00*/  UTCHMMA gdesc[UR16], gdesc[UR14], tmem[UR7], tmem[UR12], idesc[UR13], !UPT ;  /* 0x00ff0c0e100075ea */ /* 0x0005e2000f800007 */
[----:B------:R2:W-:Y:S01]  /*1f10*/  UTCHMMA gdesc[UR18], gdesc[UR10], tmem[UR6], tmem[UR8], idesc[UR9], UPT ;  /* 0x00ff080a120075ea */ /* 0x0005e2000b800006 */
[----:B------:R-:W-:Y:S05]  /*1f20*/  BRA.U UP4, `(.L_x_42) ;  /* 0x0000000104047547 */ /* 0x000fea000b800000 */
[----:B--2---:R-:W-:Y:S05]  /*1f30*/  BPT.TRAP 0x1 ;  /* 0x000000040000795c */ /* 0x004fea0000300000 */
.L_x_42:
[----:B--2---:R-:W-:Y:S01]  /*1f40*/  UIADD3 UR6, UPT, UPT, UR20, 0xe050, URZ ;  /* 0x0000e05014067890 */ /* 0x004fe2000fffe0ff */
[----:B------:R-:W-:Y:S01]  /*1f50*/  BSSY.RECONVERGENT B0, `(.L_x_43) ;  /* 0x0000005000007945 */ /* 0x000fe20003800200 */
[----:B------:R-:W-:-:S07]  /*1f60*/  ULOP3.LUT UR26, UR30, 0x1, URZ, 0x3c, !UPT ;  /* 0x000000011e1a7892 */ /* 0x000fce000f8e3cff */
[----:B------:R2:W-:Y:S01]  /*1f70*/  UTCBAR [UR6], URZ ;  /* 0x000000ff060073e9 */ /* 0x0005e200080000ff */
[----:B------:R-:W-:Y:S05]  /*1f80*/  @!P4 BRA `(.L_x_44) ;  /* 0x000000000004c947 */ /* 0x000fea0003800000 */
[----:B--2---:R-:W-:Y:S05]  /*1f90*/  BPT.TRAP 0x1 ;  /* 0x000000040000795c */ /* 0x004fea0000300000 */
.L_x_44:
[----:B--2---:R-:W-:Y:S05]  /*1fa0*/  BSYNC.RECONVERGENT B0 ;  /* 0x0000000000007941 */ /* 0x004fea0003800200 */
.L_x_43:
[----:B------:R-:W2:Y:S01]  /*1fb0*/  SYNCS.PHASECHK.TRANS64.TRYWAIT P0, [UR20+0xe008], R5 ;  /* 0x00e00805ff0075a7 */ /* 0x000ea20008001114 */
[----:B------:R-:W-:Y:S01]  /*1fc0*/  UISETP.NE.AND UP3, UPT, UR21, URZ, UPT ;  /* 0x000000ff1500728c */ /* 0x000fe2000bf65270 */
[----:B--2---:R-:W-:Y:S10]  /*1fd0*/  @!P0 BRA `(.L_x_45) ;  /* 0x0000010800948947 */ /* 0x004ff40003800000 */
.L_x_369:
[----:B------:R-:W-:Y:S05]  /*1fe0*/  BRA.U UP3, `(.L_x_46) ;  /* 0x0000000103047547 */ /* 0x000fea000b800000 */
[----:B------:R-:W-:Y:S05]  /*1ff0*/  BPT.TRAP 0x1 ;  /* 0x000000040000795c */ /* 0x000fea0000300000 */
.L_x_46:
[----:B-1----:R-:W-:Y:S02]  /*2000*/  IMAD.U32 R4, RZ, RZ, UR31 ;  /* 0x0000001fff047e24 */ /* 0x002fe4000f8e00ff */
[----:B------:R-:W-:Y:S02]  /*2010*/  HFMA2 R2, -RZ, RZ, 0, 7.62939453125e-06 ;  /* 0x00000080ff027431 */ /* 0x000fe400000001ff */
[----:B--2---:R-:W-:Y:S01]  /*2020*/  IMAD.MOV.U32 R0, RZ, RZ, 0x80 ;  /* 0x00000080ff007424 */ /* 0x004fe200078e00ff */
[----:B------:R-:W-:-:S04]  /*2030*/  SHF.L.U32 R4, R4, 0x1f, RZ ;  /* 0x0000001f04047819 */ /* 0x000fc800000006ff */
[----:B------:R-:W1:Y:S02]  /*2040*/  SYNCS.PHASECHK.TRANS64.TRYWAIT P0, [UR20+0xe068], R4 ;  /* 0x00e06804ff0075a7 */ /* 0x000e640008001114 */
[----:B-1----:R-:W-:Y:S05]  /*2050*/  @!P0 BRA `(.L_x_47) ;  /* 0x00000108008c8947 */ /* 0x002fea0003800000 */
.L_x_371:
[----:B------:R-:W-:Y:S01]  /*2060*/  R2UR UR7, R2 ;  /* 0x00000000020772ca */ /* 0x000fe200000e0000 */
[----:B------:R-:W-:Y:S01]  /*2070*/  UIADD3 UR18, UPT, UPT, UR16, 0x200, URZ ;  /* 0x0000020010127890 */ /* 0x000fe2000fffe0ff */
[----:B------:R-:W-:Y:S01]  /*2080*/  R2UR UR6, R0 ;  /* 0x00000000000672ca */ /* 0x000fe200000e0000 */
        /* <DEDUP_REMOVED lines=8> */
[----:B------:R-:W-:-:S02]  /*2110*/  UMOV UR17, 0x80004020 ;  /* 0x8000402000117882 */ /* 0x000fc40000000000 */
[----:B------:R2:W-:Y:S02]  /*2120*/  UTCHMMA gdesc[UR18], gdesc[UR14], tmem[UR7], tmem[UR12], idesc[UR13], !UPT ;  /* 0x00ff0c0e120075ea */ /* 0x0005e4000f800007 */
[----:B------:R2:W-:Y:S01]  /*2130*/  UTCHMMA gdesc[UR16], gdesc[UR10], tmem[UR6], tmem[UR8], idesc[UR9], UPT ;  /* 0x00ff080a100075ea */ /* 0x0005e2000b800006 */
[----:B------:R-:W-:Y:S05]  /*2140*/  BRA.U UP3, `(.L_x_48) ;  /* 0x0000000103047547 */ /* 0x000fea000b800000 */
[----:B--2---:R-:W-:Y:S05]  /*2150*/  BPT.TRAP 0x1 ;  /* 0x000000040000795c */ /* 0x004fea0000300000 */
.L_x_48:
[----:B--2---:R-:W-:-:S09]  /*2160*/  UIADD3 UR6, UPT, UPT, UR20, 0xe060, URZ ;  /* 0x0000e06014067890 */ /* 0x004fd2000fffe0ff */
[----:B------:R2:W-:Y:S01]  /*2170*/  UTCBAR [UR6], URZ ;  /* 0x000000ff060073e9 */ /* 0x0005e200080000ff */
[----:B------:R-:W-:Y:S05]  /*2180*/  BRA.U !UP1, `(.L_x_49) ;  /* 0x0000000109047547 */ /* 0x000fea000b800000 */
[----:B--2---:R-:W-:Y:S05]  /*2190*/  BPT.TRAP 0x1 ;  /* 0x000000040000795c */ /* 0x004fea0000300000 */
.L_x_49:
[----:B------:R-:W-:-:S09]  /*21a0*/  UIADD3 UR5, UPT, UPT, UR5, 0xe038, URZ ;  /* 0x0000e03805057890 */ /* 0x000fd2000fffe0ff */
[----:B------:R3:W-:Y:S01]  /*21b0*/  UTCBAR [UR5], URZ ;  /* 0x000000ff050073e9 */ /* 0x0007e200080000ff */
[----:B------:R-:W-:Y:S05]  /*21c0*/  BRA.U !UP1, `(.L_x_50) ;  /* 0x0000000109047547 */ /* 0x000fea000b800000 */
[----:B--23--:R-:W-:Y:S05]  /*21d0*/  BPT.TRAP 0x1 ;  /* 0x000000040000795c */ /* 0x00cfea0000300000 */
.L_x_50:
[----:B---3--:R-:W-:Y:S01]  /*21e0*/  ULEA UR5, UR27, UR20, 0x3 ;  /* 0x000000141b057291 */ /* 0x008fe2000f8e18ff */
[----:B-1----:R-:W-:-:S04]  /*21f0*/  MOV R3, UR28 ;  /* 0x0000001c00037c02 */ /* 0x002fc80008000f00 */
[----:B------:R-:W-:-:S04]  /*2200*/  SHF.L.U32 R3, R3, 0x1f, RZ ;  /* 0x0000001f03037819 */ /* 0x000fc800000006ff */
[----:B------:R-:W1:Y:S02]  /*2210*/  SYNCS.PHASECHK.TRANS64.TRYWAIT P0, [UR5+0xe020], R3 ;  /* 0x00e02003ff0075a7 */ /* 0x000e640008001105 */
[----:B-1----:R-:W-:Y:S05]  /*2220*/  @!P0 BRA `(.L_x_51) ;  /* 0x0000010800308947 */ /* 0x002fea0003800000 */
.L_x_373:
[----:B------:R-:W-:-:S04]  /*2230*/  UIADD3 UR29, UPT, UPT, UR27, 0x1, URZ ;  /* 0x000000011b1d7890 */ /* 0x000fc8000fffe0ff */
[----:B------:R-:W-:-:S04]  /*2240*/  UISETP.NE.AND UP0, UPT, UR29, 0x3, UPT ;  /* 0x000000031d00788c */ /* 0x000fc8000bf05270 */
[----:B------:R-:W-:Y:S02]  /*2250*/  USEL UR5, URZ, 0x1, UP0 ;  /* 0x00000001ff057887 */ /* 0x000fe40008000000 */
[----:B------:R-:W-:Y:S02]  /*2260*/  USEL UR29, UR29, URZ, UP0 ;  /* 0x000000ff1d1d7287 */ /* 0x000fe40008000000 */
[----:B------:R-:W-:Y:S01]  /*2270*/  ULOP3.LUT UR28, UR28, UR5, URZ, 0x3c, !UPT ;  /* 0x000000051c1c7292 */ /* 0x000fe2000f8e3cff */
[----:B------:R-:W-:Y:S11]  /*2280*/  BRA.U UP5, `(.L_x_52) ;  /* 0x0000000105047547 */ /* 0x000ff6000b800000 */
[----:B--2---:R-:W-:Y:S05]  /*2290*/  BPT.TRAP 0x1 ;  /* 0x000000040000795c */ /* 0x004fea0000300000 */
.L_x_52:
[----:B-1----:R-:W-:-:S04]  /*22a0*/  MOV R3, UR32 ;  /* 0x0000002000037c02 */ /* 0x002fc80008000f00 */
[----:B------:R-:W-:-:S04]  /*22b0*/  SHF.L.U32 R3, R3, 0x1f, RZ ;  /* 0x0000001f03037819 */ /* 0x000fc800000006ff */
[----:B------:R-:W1:Y:S02]  /*22c0*/  SYNCS.PHASECHK.TRANS64.TRYWAIT P0, [UR20+0xe0a0], R3 ;  /* 0x00e0a003ff0075a7 */ /* 0x000e640008001114 */
[----:B-1----:R-:W-:Y:S05]  /*22d0*/  @!P0 BRA `(.L_x_53) ;  /* 0x00000108001c8947 */ /* 0x002fea0003800000 */
.L_x_375:
[----:B------:R-:W-:Y:S05]  /*22e0*/  BRA.U UP4, `(.L_x_54) ;  /* 0x0000000104047547 */ /* 0x000fea000b800000 */
[----:B--2---:R-:W-:Y:S05]  /*22f0*/  BPT.TRAP 0x1 ;  /* 0x000000040000795c */ /* 0x004fea0000300000 */
.L_x_54:
[----:B------:R-:W-:Y:S01]  /*2300*/  IMAD.U32 R5, RZ, RZ, UR26 ;  /* 0x0000001aff057e24 */ /* 0x000fe2000f8e00ff */
[----:B------:R-:W-:Y:S01]  /*2310*/  MOV R4, 0x20 ;  /* 0x0000002000047802 */ /* 0x000fe20000000f00 */
[----:B-1----:R-:W-:-:S03]  /*2320*/  IMAD.MOV.U32 R3, RZ, RZ, 0x100 ;  /* 0x00000100ff037424 */ /* 0x002fc600078e00ff */
[----:B------:R-:W-:-:S04]  /*2330*/  SHF.L.U32 R5, R5, 0x1f, RZ ;  /* 0x0000001f05057819 */ /* 0x000fc800000006ff */
[----:B------:R-:W1:Y:S02]  /*2340*/  SYNCS.PHASECHK.TRANS64.TRYWAIT P0, [UR20+0xe058], R5 ;  /* 0x00e05805ff0075a7 */ /* 0x000e640008001114 */
[----:B-1----:R-:W-:Y:S05]  /*2350*/  @!P0 BRA `(.L_x_55) ;  /* 0x0000010800148947 */ /* 0x002fea0003800000 */
.L_x_377:
[----:B------:R-:W-:Y:S01]  /*2360*/  IMAD.MOV.U32 R2, RZ, RZ, 0x28 ;  /* 0x00000028ff027424 */ /* 0x000fe200078e00ff */
[----:B------:R-:W-:Y:S01]  /*2370*/  R2UR UR19, R4 ;  /* 0x00000000041372ca */ /* 0x000fe200000e0000 */
[----:B------:R-:W-:Y:S01]  /*2380*/  IMAD.MOV.U32 R4, RZ, RZ, 0x30 ;  /* 0x00000030ff047424 */ /* 0x000fe200078e00ff */
[----:B------:R-:W-:Y:S01]  /*2390*/  R2UR UR24, R3 ;  /* 0x00000000031872ca */ /* 0x000fe200000e0000 */
[----:B-1----:R-:W-:Y:S01]  /*23a0*/  IMAD.MOV.U32 R0, RZ, RZ, 0x100 ;  /* 0x00000100ff007424 */ /* 0x002fe200078e00ff */
[----:B------:R-:W-:Y:S01]  /*23b0*/  R2UR UR17, R2 ;  /* 0x00000000021172ca */ /* 0x000fe200000e0000 */
[----:B------:R-:W-:Y:S01]  /*23c0*/  IMAD.MOV.U32 R2, RZ, RZ, 0x38 ;  /* 0x00000038ff027424 */ /* 0x000fe200078e00ff */
[----:B------:R-:W-:Y:S01]  /*23d0*/  R2UR UR15, R4 ;  /* 0x00000000040f72ca */ /* 0x000fe200000e0000 */
[----:B------:R-:W-:Y:S01]  /*23e0*/  IMAD.MOV.U32 R3, RZ, RZ, 0x100 ;  /* 0x00000100ff037424 */ /* 0x000fe200078e00ff */
[----:B------:R-:W-:Y:S01]  /*23f0*/  R2UR UR18, R0 ;  /* 0x00000000001272ca */ /* 0x000fe200000e0000 */
[----:B------:R-:W-:Y:S01]  /*2400*/  IMAD.MOV.U32 R4, RZ, RZ, 0x40 ;  /* 0x00000040ff047424 */ /* 0x000fe200078e00ff */
[----:B------:R-:W-:Y:S01]  /*2410*/  R2UR UR13, R2 ;  /* 0x00000000020d72ca */ /* 0x000fe200000e0000 */
[----:B------:R-:W-:Y:S01]  /*2420*/  IMAD.MOV.U32 R2, RZ, RZ, 0x48 ;  /* 0x00000048ff027424 */ /* 0x000fe200078e00ff */
[----:B------:R-:W-:Y:S01]  /*2430*/  ULEA UR68, UR27, UR34, 0x9 ;  /* 0x000000221b447291 */ /* 0x000fe2000f8e48ff */
[C---:B------:R-:W-:Y:S01]  /*2440*/  R2UR UR16, R3.reuse ;  /* 0x00000000031072ca */ /* 0x040fe200000e0000 */
[----:B------:R-:W-:Y:S01]  /*2450*/  UMOV UR52, 0x0 ;  /* 0x0000000000347882 */ /* 0x000fe20000000000 */
[----:B------:R-:W-:Y:S01]  /*2460*/  R2UR UR14, R0 ;  /* 0x00000000000e72ca */ /* 0x000fe200000e0000 */
[----:B------:R-:W-:Y:S01]  /*2470*/  UIADD3 UR66, UPT, UPT, UR68, 0x40, URZ ;  /* 0x0000004044427890 */ /* 0x000fe2000fffe0ff */
[----:B------:R-:W-:Y:S01]  /*2480*/  R2UR UR9, R2 ;  /* 0x00000000020972ca */ /* 0x000fe200000e0000 */
[----:B------:R-:W-:Y:S01]  /*2490*/  IMAD.MOV.U32 R2, RZ, RZ, 0x50 ;  /* 0x00000050ff027424 */ /* 0x000fe200078e00ff */
[----:B------:R-:W-:Y:S01]  /*24a0*/  R2UR UR11, R4 ;  /* 0x00000000040b72ca */ /* 0x000fe200000e0000 */
[----:B------:R-:W-:Y:S01]  /*24b0*/  UIADD3 UR64, UPT, UPT, UR68, 0x80, URZ ;  /* 0x0000008044407890 */ /* 0x000fe2000fffe0ff */
[----:B------:R-:W-:Y:S01]  /*24c0*/  R2UR UR12, R3 ;  /* 0x00000000030c72ca */ /* 0x000fe200000e0000 */
[----:B------:R-:W-:Y:S01]  /*24d0*/  UIADD3 UR62, UPT, UPT, UR68, 0xc0, URZ ;  /* 0x000000c0443e7890 */ /* 0x000fe2000fffe0ff */
[----:B------:R-:W-:Y:S01]  /*24e0*/  R2UR UR7, R2 ;  /* 0x00000000020772ca */ /* 0x000fe200000e0000 */
[----:B------:R-:W-:Y:S01]  /*24f0*/  IMAD.MOV.U32 R2, RZ, RZ, 0x58 ;  /* 0x00000058ff027424 */ /* 0x000fe200078e00ff */
[C---:B------:R-:W-:Y:S01]  /*2500*/  R2UR UR10, R0.reuse ;  /* 0x00000000000a72ca */ /* 0x040fe200000e0000 */
[----:B------:R-:W-:Y:S01]  /*2510*/  UIADD3 UR60, UPT, UPT, UR68, 0x100, URZ ;  /* 0x00000100443c7890 */ /* 0x000fe2000fffe0ff */
[----:B------:R-:W-:Y:S01]  /*2520*/  R2UR UR8, R0 ;  /* 0x00000000000872ca */ /* 0x000fe200000e0000 */
[----:B------:R-:W-:Y:S01]  /*2530*/  UIADD3 UR58, UPT, UPT, UR68, 0x140, URZ ;  /* 0x00000140443a7890 */ /* 0x000fe2000fffe0ff */
[----:B------:R-:W-:Y:S01]  /*2540*/  R2UR UR5, R2 ;  /* 0x00000000020572ca */ /* 0x000fe200000e0000 */
[----:B------:R-:W-:Y:S01]  /*2550*/  UIADD3 UR56, UPT, UPT, UR68, 0x180, URZ ;  /* 0x0000018044387890 */ /* 0x000fe2000fffe0ff */
[----:B--2---:R-:W-:Y:S01]  /*2560*/  R2UR UR6, R0 ;  /* 0x00000000000672ca */ /* 0x004fe200000e0000 */
[----:B------:R-:W-:Y:S01]  /*2570*/  UMOV UR53, 0x8090010 ;  /* 0x0809001000357882 */ /* 0x000fe20000000000 */
[----:B------:R-:W-:Y:S01]  /*2580*/  UMOV UR69, 0x80004020 ;  /* 0x8000402000457882 */ /* 0x000fe20000000000 */
[----:B------:R-:W-:Y:S01]  /*2590*/  UIADD3 UR54, UPT, UPT, UR68, 0x1c0, URZ ;  /* 0x000001c044367890 */ /* 0x000fe2000fffe0ff */
[----:B------:R1:W-:Y:S01]  /*25a0*/  UTCHMMA tmem[UR19], gdesc[UR68], tmem[UR24], tmem[UR52], idesc[UR53], !UPT ;  /* 0x00ff3444130079ea */ /* 0x0003e2000f800018 */
        /* <DEDUP_REMOVED lines=9> */
[----:B------:R1:W-:Y:S01]  /*2640*/  UTCHMMA tmem[UR17], gdesc[UR66], tmem[UR18], tmem[UR50], idesc[UR51], UPT ;  /* 0x00ff3242110079ea */ /* 0x0003e2000b800012 */
        /* <DEDUP_REMOVED lines=16> */
[----:B------:R1:W-:Y:S01]  /*2750*/  UTCHMMA tmem[UR7], gdesc[UR56], tmem[UR8], tmem[UR40], idesc[UR41], UPT ;  /* 0x00ff2838070079ea */ /* 0x0003e2000b800008 */
[----:B------:R1:W-:Y:S01]  /*2760*/  UTCHMMA tmem[UR5], gdesc[UR54], tmem[UR6], tmem[UR38], idesc[UR39], UPT ;  /* 0x00ff2636050079ea */ /* 0x0003e2000b800006 */
[----:B------:R-:W-:Y:S05]  /*2770*/  BRA.U UP5, `(.L_x_56) ;  /* 0x0000000105047547 */ /* 0x000fea000b800000 */
[----:B-1----:R-:W-:Y:S05]  /*2780*/  BPT.TRAP 0x1 ;  /* 0x000000040000795c */ /* 0x002fea0000300000 */
.L_x_56:
[----:B-1----:R-:W-:Y:S02]  /*2790*/  UIADD3 UR7, UPT, UPT, UR20, 0xe090, URZ ;  /* 0x0000e09014077890 */ /* 0x002fe4000fffe0ff */
[----:B------:R-:W-:Y:S02]  /*27a0*/  UISETP.GE.AND UP0, UPT, UR4, 0x81, UPT ;  /* 0x000000810400788c */ /* 0x000fe4000bf06270 */
[----:B------:R-:W-:Y:S01]  /*27b0*/  ULOP3.LUT UR5, UR31, 0x1, URZ, 0x3c, !UPT ;  /* 0x000000011f057892 */ /* 0x000fe2000f8e3cff */
[----:B------:R-:W-:Y:S01]  /*27c0*/  UMOV UR6, URZ ;  /* 0x000000ff00067c82 */ /* 0x000fe20008000000 */
[----:B------:R-:W-:Y:S01]  /*27d0*/  UMOV UR25, UR33 ;  /* 0x0000002100197c82 */ /* 0x000fe20008000000 */
[----:B------:R-:W-:Y:S02]  /*27e0*/  UMOV UR24, UR27 ;  /* 0x0000001b00187c82 */ /* 0x000fe40008000000 */
[----:B------:R1:W-:Y:S02]  /*27f0*/  UTCBAR [UR7], URZ ;  /* 0x000000ff070073e9 */ /* 0x0003e400080000ff */
[----:B------:R-:W-:Y:S05]  /*2800*/  BRA.U !UP0, `(.L_x_57) ;  /* 0x0000001108747547 */ /* 0x000fea000b800000 */
[----:B------:R-:W-:Y:S01]  /*2810*/  UIADD3 UR6, UPT, UPT, UR4, 0x7f, URZ ;  /* 0x0000007f04067890 */ /* 0x000fe2000fffe0ff */
[----:B------:R-:W-:Y:S01]  /*2820*/  UMOV UR24, UR27 ;  /* 0x0000001b00187c82 */ /* 0x000fe20008000000 */
[----:B-1----:R-:W-:Y:S02]  /*2830*/  UMOV UR7, UR27 ;  /* 0x0000001b00077c82 */ /* 0x002fe40008000000 */
[----:B------:R-:W-:-:S04]  /*2840*/  USHF.R.S32.HI UR4, URZ, 0x1f, UR6 ;  /* 0x0000001fff047899 */ /* 0x000fc80008011406 */
[----:B------:R-:W-:-:S04]  /*2850*/  ULEA.HI UR6, UR4, UR6, URZ, 0x7 ;  /* 0x0000000604067291 */ /* 0x000fc8000f8f38ff */
[----:B------:R-:W-:-:S04]  /*2860*/  USHF.R.S32.HI UR6, URZ, 0x7, UR6 ;  /* 0x00000007ff067899 */ /* 0x000fc80008011406 */
[----:B------:R-:W-:-:S04]  /*2870*/  UISETP.LT.AND UP0, UPT, UR6, 0x2, UPT ;  /* 0x000000020600788c */ /* 0x000fc8000bf01270 */
[----:B------:R-:W-:-:S04]  /*2880*/  USEL UR4, UR6, 0x2, UP0 ;  /* 0x0000000206047887 */ /* 0x000fc80008000000 */
[----:B------:R-:W-:-:S03]  /*2890*/  UIADD3 UR4, UPT, UPT, -UR4, UR33, UR6 ;  /* 0x0000002104047290 */ /* 0x000fc6000fffe106 */
[----:B------:R-:W-:Y:S01]  /*28a0*/  UMOV UR6, URZ ;  /* 0x000000ff00067c82 */ /* 0x000fe20008000000 */
[----:B------:R-:W-:-:S12]  /*28b0*/  UIADD3 UR25, UPT, UPT, UR4, 0x1, URZ ;  /* 0x0000000104197890 */ /* 0x000fd8000fffe0ff */
.L_x_76:
[----:B------:R-:W-:Y:S01]  /*28c0*/  UIADD3 UR33, UPT, UPT, UR33, 0x1, URZ ;  /* 0x0000000121217890 */ /* 0x000fe2000fffe0ff */
[----:B------:R-:W-:Y:S01]  /*28d0*/  UMOV UR30, UR26 ;  /* 0x0000001a001e7c82 */ /* 0x000fe20008000000 */
[----:B------:R-:W-:Y:S02]  /*28e0*/  UMOV UR31, UR5 ;  /* 0x00000005001f7c82 */ /* 0x000fe40008000000 */
[----:B------:R-:W-:Y:S01]  /*28f0*/  UISETP.NE.AND UP2, UPT, UR33, UR25, UPT ;  /* 0x000000192100728c */ /* 0x000fe2000bf45270 */
[----:B-12---:R-:W-:Y:S05]  /*2900*/  BRA.U !UP1, `(.L_x_58) ;  /* 0x0000000109047547 */ /* 0x006fea000b800000 */
[----:B------:R-:W-:Y:S05]  /*2910*/  BPT.TRAP 0x1 ;  /* 0x000000040000795c */ /* 0x000fea0000300000 */
.L_x_58:
[----:B------:R-:W1:Y:S01]  /*2920*/  S2UR UR20, SR_CgaCtaId ;  /* 0x00000000001479c3 */ /* 0x000e620000008800 */
[----:B------:R-:W-:Y:S01]  /*2930*/  UMOV UR4, 0x400 ;  /* 0x0000040000047882 */ /* 0x000fe20000000000 */
[----:B------:R-:W-:Y:S04]  /*2940*/  MOV R0, UR28 ;  /* 0x0000001c00007c02 */ /* 0x000fe80008000f00 */
[----:B------:R-:W-:Y:S01]  /*2950*/  SHF.L.U32 R3, R0, 0x1f, RZ ;  /* 0x0000001f00037819 */ /* 0x000fe200000006ff */
[----:B-1----:R-:W-:Y:S04]  /*2960*/  ULEA UR20, UR20, UR4, 0x18 ;  /* 0x0000000414147291 */ /* 0x002fe8000f8ec0ff */
[----:B------:R-:W-:Y:S09]  /*2970*/  ULEA UR4, UR29, UR20, 0x3 ;  /* 0x000000141d047291 */ /* 0x000ff2000f8e18ff */
[----:B------:R-:W1:Y:S02]  /*2980*/  SYNCS.PHASECHK.TRANS64.TRYWAIT P0, [UR4+0xe020], R3 ;  /* 0x00e02003ff0075a7 */ /* 0x000e640008001104 */
[----:B-1----:R-:W-:Y:S05]  /*2990*/  @!P0 BRA `(.L_x_59) ;  /* 0x00000100009c8947 */ /* 0x002fea0003800000 */
.L_x_379:
[----:B------:R-:W-:Y:S01]  /*29a0*/  USHF.R.U32.HI UR10, URZ, 0x4, UR20 ;  /* 0x00000004ff0a7899 */ /* 0x000fe20008011614 */
[----:B------:R-:W-:Y:S01]  /*29b0*/  IMAD.MOV.U32 R2, RZ, RZ, RZ ;  /* 0x000000ffff027224 */ /* 0x000fe200078e00ff */
[----:B------:R-:W-:Y:S01]  /*29c0*/  USHF.R.U32.HI UR5, URZ, 0x4, UR20 ;  /* 0x00000004ff057899 */ /* 0x000fe20008011614 */
[----:B-1----:R-:W-:Y:S01]  /*29d0*/  IMAD.MOV.U32 R0, RZ, RZ, RZ ;  /* 0x000000ffff007224 */ /* 0x002fe200078e00ff */
[----:B------:R-:W-:Y:S02]  /*29e0*/  ULOP3.LUT UR10, UR10, 0x3fff, URZ, 0xc0, !UPT ;  /* 0x00003fff0a0a7892 */ /* 0x000fe4000f8ec0ff */
[----:B------:R-:W-:Y:S01]  /*29f0*/  ULOP3.LUT UR5, UR5, 0x3fff, URZ, 0xc0, !UPT ;  /* 0x00003fff05057892 */ /* 0x000fe2000f8ec0ff */
[----:B------:R-:W-:Y:S01]  /*2a00*/  R2UR UR9, R2 ;  /* 0x00000000020972ca */ /* 0x000fe200000e0000 */
[----:B------:R-:W-:Y:S01]  /*2a10*/  ULEA UR38, UR29, UR23, 0x9 ;  /* 0x000000171d267291 */ /* 0x000fe2000f8e48ff */
[----:B------:R-:W-:Y:S01]  /*2a20*/  R2UR UR8, R0 ;  /* 0x00000000000872ca */ /* 0x000fe200000e0000 */
[----:B------:R-:W-:Y:S02]  /*2a30*/  ULOP3.LUT UR10, UR10, 0x10000, URZ, 0xfc, !UPT ;  /* 0x000100000a0a7892 */ /* 0x000fe4000f8efcff */
[----:B------:R-:W-:Y:S02]  /*2a40*/  ULOP3.LUT UR16, UR5, 0x10000, URZ, 0xfc, !UPT ;  /* 0x0001000005107892 */ /* 0x000fe4000f8efcff */
[----:B------:R-:W-:Y:S02]  /*2a50*/  UIADD3 UR4, UPT, UPT, UR38, 0x2, URZ ;  /* 0x0000000226047890 */ /* 0x000fe4000fffe0ff */
[----:B------:R-:W-:Y:S02]  /*2a60*/  UIADD3 UR18, UPT, UPT, UR10, 0x2, URZ ;  /* 0x000000020a127890 */ /* 0x000fe4000fffe0ff */
[----:B------:R-:W-:Y:S02]  /*2a70*/  UISETP.NE.AND UP4, UPT, UR22, URZ, UPT ;  /* 0x000000ff1600728c */ /* 0x000fe4000bf85270 */
[----:B------:R-:W-:Y:S01]  /*2a80*/  UIADD3 UR27, UPT, UPT, UR29, 0x1, URZ ;  /* 0x000000011d1b7890 */ /* 0x000fe2000fffe0ff */
[----:B------:R-:W-:Y:S01]  /*2a90*/  UMOV UR14, 0x0 ;  /* 0x00000000000e7882 */ /* 0x000fe20000000000 */
[----:B------:R-:W-:Y:S02]  /*2aa0*/  UMOV UR15, 0x8200010 ;  /* 0x08200010000f7882 */ /* 0x000fe40000000000 */
[----:B------:R-:W-:Y:S01]  /*2ab0*/  UISETP.NE.AND UP0, UPT, UR27, 0x3, UPT ;  /* 0x000000031b00788c */ /* 0x000fe2000bf05270 */
[----:B------:R-:W-:Y:S01]  /*2ac0*/  UMOV UR39, 0x80004020 ;  /* 0x8000402000277882 */ /* 0x000fe20000000000 */
[----:B------:R-:W-:Y:S02]  /*2ad0*/  UMOV UR17, 0x80004020 ;  /* 0x8000402000117882 */ /* 0x000fe40000000000 */
[----:B------:R-:W-:Y:S01]  /*2ae0*/  USEL UR10, URZ, 0x1, UP0 ;  /* 0x00000001ff0a7887 */ /* 0x000fe20008000000 */
[----:B------:R1:W-:Y:S01]  /*2af0*/  UTCHMMA gdesc[UR16], gdesc[UR38], tmem[UR9], tmem[UR14], idesc[UR15], !UPT ;  /* 0x00ff0e26100075ea */ /* 0x0003e2000f800009 */
[----:B------:R-:W-:Y:S02]  /*2b00*/  USEL UR27, UR27, URZ, UP0 ;  /* 0x000000ff1b1b7287 */ /* 0x000fe40008000000 */
[----:B------:R-:W-:Y:S01]  /*2b10*/  ULOP3.LUT UR28, UR28, UR10, URZ, 0x3c, !UPT ;  /* 0x0000000a1c1c7292 */ /* 0x000fe2000f8e3cff */
[----:B------:R-:W-:Y:S01]  /*2b20*/  UMOV UR12, 0x0 ;  /* 0x00000000000c7882 */ /* 0x000fe20000000000 */
[----:B------:R-:W-:Y:S01]  /*2b30*/  UMOV UR13, 0x8200010 ;  /* 0x08200010000d7882 */ /* 0x000fe20000000000 */
[----:B------:R-:W-:Y:S01]  /*2b40*/  UMOV UR5, 0x80004020 ;  /* 0x8000402000057882 */ /* 0x000fe20000000000 */
[----:B------:R-:W-:Y:S02]  /*2b50*/  UMOV UR19, 0x80004020 ;  /* 0x8000402000137882 */ /* 0x000fe40000000000 */
[----:B------:R1:W-:Y:S01]  /*2b60*/  UTCHMMA gdesc[UR18], gdesc[UR4], tmem[UR8], tmem[UR12], idesc[UR13], UPT ;  /* 0x00ff0c04120075ea */ /* 0x0003e2000b800008 */
[----:B------:R-:W-:Y:S05]  /*2b70*/  BRA.U UP4, `(.L_x_60) ;  /* 0x0000000104047547 */ /* 0x000fea000b800000 */
[----:B-1----:R-:W-:Y:S05]  /*2b80*/  BPT.TRAP 0x1 ;  /* 0x000000040000795c */ /* 0x002fea0000300000 */
.L_x_60:
[----:B-1----:R-:W-:Y:S09]  /*2b90*/  UIADD3 UR8, UPT, UPT, UR20, 0xe050, URZ ;  /* 0x0000e05014087890 */ /* 0x002ff2000fffe0ff */
[----:B------:R1:W-:Y:S01]  /*2ba0*/  UTCBAR [UR8], URZ ;  /* 0x000000ff080073e9 */ /* 0x0003e200080000ff */
[----:B------:R-:W-:Y:S05]  /*2bb0*/  BRA.U UP5, `(.L_x_61) ;  /* 0x0000000105047547 */ /* 0x000fea000b800000 */
[----:B-1----:R-:W-:Y:S05]  /*2bc0*/  BPT.TRAP 0x1 ;  /* 0x000000040000795c */ /* 0x002fea0000300000 */
.L_x_61:
[----:B------:R-:W-:Y:S01]  /*2bd0*/  MOV R0, UR32 ;  /* 0x0000002000007c02 */ /* 0x000fe20008000f00 */
[----:B------:R-:W-:Y:S03]  /*2be0*/  UISETP.NE.AND UP3, UPT, UR21, URZ, UPT ;  /* 0x000000ff1500728c */ /* 0x000fe6000bf65270 */
[----:B------:R-:W-:Y:S04]  /*2bf0*/  SHF.L.U32 R3, R0, 0x1f, RZ ;  /* 0x0000001f00037819 */ /* 0x000fe800000006ff */
[----:B------:R-:W2:Y:S02]  /*2c00*/  SYNCS.PHASECHK.TRANS64.TRYWAIT P0, [UR20+0xe0a8], R3 ;  /* 0x00e0a803ff0075a7 */ /* 0x000ea40008001114 */
[----:B--2---:R-:W-:Y:S05]  /*2c10*/  @!P0 BRA `(.L_x_62) ;  /* 0x0000010000148947 */ /* 0x004fea0003800000 */
.L_x_381:
[----:B------:R-:W-:Y:S05]  /*2c20*/  BRA.U UP3, `(.L_x_63) ;  /* 0x0000000103047547 */ /* 0x000fea000b800000 */
[----:B-1----:R-:W-:Y:S05]  /*2c30*/  BPT.TRAP 0x1 ;  /* 0x000000040000795c */ /* 0x002fea0000300000 */
.L_x_63:
[----:B--2---:R-:W-:Y:S02]  /*2c40*/  IMAD.U32 R0, RZ, RZ, UR31 ;  /* 0x0000001fff007e24 */ /* 0x004fe4000f8e00ff */
[----:B------:R-:W-:Y:S02]  /*2c50*/  HFMA2 R4, -RZ, RZ, 0, 9.5367431640625e-06 ;  /* 0x000000a0ff047431 */ /* 0x000fe400000001ff */
[----:B------:R-:W-:Y:S01]  /*2c60*/  IMAD.MOV.U32 R3, RZ, RZ, 0x180 ;  /* 0x00000180ff037424 */ /* 0x000fe200078e00ff */
[----:B------:R-:W-:Y:S04]  /*2c70*/  SHF.L.U32 R5, R0, 0x1f, RZ ;  /* 0x0000001f00057819 */ /* 0x000fe800000006ff */
[----:B------:R-:W2:Y:S02]  /*2c80*/  SYNCS.PHASECHK.TRANS64.TRYWAIT P0, [UR20+0xe068], R5 ;  /* 0x00e06805ff0075a7 */ /* 0x000ea40008001114 */
[----:B--2---:R-:W-:Y:S05]  /*2c90*/  @!P0 BRA `(.L_x_64) ;  /* 0x00000100000c8947 */ /* 0x004fea0003800000 */
.L_x_383:
[----:B------:R-:W-:Y:S01]  /*2ca0*/  ULEA UR70, UR7, UR34, 0x9 ;  /* 0x0000002207467291 */ /* 0x000fe2000f8e48ff */
[----:B------:R-:W-:Y:S01]  /*2cb0*/  IMAD.MOV.U32 R2, RZ, RZ, 0xa8 ;  /* 0x000000a8ff027424 */ /* 0x000fe200078e00ff */
[----:B------:R-:W-:Y:S01]  /*2cc0*/  UISETP.NE.U32.AND UP0, UPT, UR6, URZ, UPT ;  /* 0x000000ff0600728c */ /* 0x000fe2000bf05070 */
[----:B------:R-:W-:Y:S01]  /*2cd0*/  R2UR UR26, R4 ;  /* 0x00000000041a72ca */ /* 0x000fe200000e0000 */
[----:B------:R-:W-:Y:S01]  /*2ce0*/  UIADD3 UR68, UPT, UPT, UR70, 0x40, URZ ;  /* 0x0000004046447890 */ /* 0x000fe2000fffe0ff */
[----:B------:R-:W-:Y:S01]  /*2cf0*/  IMAD.MOV.U32 R4, RZ, RZ, 0xb0 ;  /* 0x000000b0ff047424 */ /* 0x000fe200078e00ff */
[----:B------:R-:W-:Y:S01]  /*2d00*/  UIADD3 UR66, UPT, UPT, UR70, 0x80, URZ ;  /* 0x0000008046427890 */ /* 0x000fe2000fffe0ff */
[----:B------:R-:W-:Y:S01]  /*2d10*/  R2UR UR18, R2 ;  /* 0x00000000021272ca */ /* 0x000fe200000e0000 */
[----:B------:R-:W-:Y:S01]  /*2d20*/  UIADD3 UR64, UPT, UPT, UR70, 0xc0, URZ ;  /* 0x000000c046407890 */ /* 0x000fe2000fffe0ff */
[----:B------:R-:W-:Y:S01]  /*2d30*/  IMAD.MOV.U32 R2, RZ, RZ, 0xb8 ;  /* 0x000000b8ff027424 */ /* 0x000fe200078e00ff */
[----:B------:R-:W-:Y:S01]  /*2d40*/  UIADD3 UR62, UPT, UPT, UR70, 0x100, URZ ;  /* 0x00000100463e7890 */ /* 0x000fe2000fffe0ff */
[----:B------:R-:W-:Y:S01]  /*2d50*/  R2UR UR29, R3 ;  /* 0x00000000031d72ca */ /* 0x000fe200000e0000 */
[----:B------:R-:W-:Y:S01]  /*2d60*/  UIADD3 UR60, UPT, UPT, UR70, 0x140, URZ ;  /* 0x00000140463c7890 */ /* 0x000fe2000fffe0ff */
[----:B--2---:R-:W-:Y:S01]  /*2d70*/  IMAD.MOV.U32 R0, RZ, RZ, 0x180 ;  /* 0x00000180ff007424 */ /* 0x004fe200078e00ff */
[----:B------:R-:W-:Y:S01]  /*2d80*/  UIADD3 UR58, UPT, UPT, UR70, 0x180, URZ ;  /* 0x00000180463a7890 */ /* 0x000fe2000fffe0ff */
[----:B------:R-:W-:Y:S01]  /*2d90*/  R2UR UR14, R2 ;  /* 0x00000000020e72ca */ /* 0x000fe200000e0000 */
[----:B------:R-:W-:Y:S01]  /*2da0*/  UIADD3 UR56, UPT, UPT, UR70, 0x1c0, URZ ;  /* 0x000001c046387890 */ /* 0x000fe2000fffe0ff */
[----:B------:R-:W-:Y:S01]  /*2db0*/  IMAD.MOV.U32 R2, RZ, RZ, 0xc8 ;  /* 0x000000c8ff027424 */ /* 0x000fe200078e00ff */
[----:B------:R-:W-:Y:S01]  /*2dc0*/  R2UR UR16, R4 ;  /* 0x00000000041072ca */ /* 0x000fe200000e0000 */
[----:B------:R-:W-:Y:S01]  /*2dd0*/  IMAD.MOV.U32 R3, RZ, RZ, 0x180 ;  /* 0x00000180ff037424 */ /* 0x000fe200078e00ff */
[----:B------:R-:W-:Y:S01]  /*2de0*/  R2UR UR19, R0 ;  /* 0x00000000001372ca */ /* 0x000fe200000e0000 */
[----:B------:R-:W-:Y:S01]  /*2df0*/  IMAD.MOV.U32 R4, RZ, RZ, 0xc0 ;  /* 0x000000c0ff047424 */ /* 0x000fe200078e00ff */
[----:B------:R-:W-:Y:S01]  /*2e00*/  R2UR UR10, R2 ;  /* 0x00000000020a72ca */ /* 0x000fe200000e0000 */
[----:B------:R-:W-:Y:S01]  /*2e10*/  IMAD.MOV.U32 R2, RZ, RZ, 0xd0 ;  /* 0x000000d0ff027424 */ /* 0x000fe200078e00ff */
[C---:B------:R-:W-:Y:S01]  /*2e20*/  R2UR UR17, R3.reuse ;  /* 0x00000000031172ca */ /* 0x040fe200000e0000 */
[----:B------:R-:W-:Y:S01]  /*2e30*/  UMOV UR54, 0x0 ;  /* 0x0000000000367882 */ /* 0x000fe20000000000 */
[----:B------:R-:W-:Y:S01]  /*2e40*/  R2UR UR15, R0 ;  /* 0x00000000000f72ca */ /* 0x000fe200000e0000 */
[----:B------:R-:W-:Y:S01]  /*2e50*/  UMOV UR55, 0x8090010 ;  /* 0x0809001000377882 */ /* 0x000fe20000000000 */
[----:B-1----:R-:W-:Y:S01]  /*2e60*/  R2UR UR8, R2 ;  /* 0x00000000020872ca */ /* 0x002fe200000e0000 */
[----:B------:R-:W-:Y:S01]  /*2e70*/  IMAD.MOV.U32 R2, RZ, RZ, 0xd8 ;  /* 0x000000d8ff027424 */ /* 0x000fe200078e00ff */
[----:B------:R-:W-:Y:S01]  /*2e80*/  R2UR UR12, R4 ;  /* 0x00000000040c72ca */ /* 0x000fe200000e0000 */
[----:B------:R-:W-:Y:S01]  /*2e90*/  UMOV UR71, 0x80004020 ;  /* 0x8000402000477882 */ /* 0x000fe20000000000 */
[----:B------:R-:W-:Y:S01]  /*2ea0*/  R2UR UR13, R3 ;  /* 0x00000000030d72ca */ /* 0x000fe200000e0000 */
[----:B------:R1:W-:Y:S01]  /*2eb0*/  UTCHMMA tmem[UR26], gdesc[UR70], tmem[UR29], tmem[UR54], idesc[UR55], UP0 ;  /* 0x00ff36461a0079ea */ /* 0x0003e2000800001d */
[C---:B------:R-:W-:Y:S01]  /*2ec0*/  R2UR UR11, R0.reuse ;  /* 0x00000000000b72ca */ /* 0x040fe200000e0000 */
[----:B------:R-:W-:Y:S01]  /*2ed0*/  UMOV UR52, 0x0 ;  /* 0x0000000000347882 */ /* 0x000fe20000000000 */
[----:B------:R-:W-:Y:S01]  /*2ee0*/  R2UR UR9, R0 ;  /* 0x00000000000972ca */ /* 0x000fe200000e0000 */
[----:B------:R-:W-:Y:S01]  /*2ef0*/  UMOV UR53, 0x8090010 ;  /* 0x0809001000357882 */ /* 0x000fe20000000000 */
[----:B------:R-:W-:Y:S01]  /*2f00*/  R2UR UR6, R2 ;  /* 0x00000000020672ca */ /* 0x000fe200000e0000 */
[----:B------:R-:W-:Y:S01]  /*2f10*/  UMOV UR69, 0x80004020 ;  /* 0x8000402000457882 */ /* 0x000fe20000000000 */
[----:B------:R-:W-:Y:S01]  /*2f20*/  R2UR UR7, R0 ;  /* 0x00000000000772ca */ /* 0x000fe200000e0000 */
[----:B------:R1:W-:Y:S01]  /*2f30*/  UTCHMMA tmem[UR18], gdesc[UR68], tmem[UR19], tmem[UR52], idesc[UR53], UPT ;  /* 0x00ff3444120079ea */ /* 0x0003e2000b800013 */
        /* <DEDUP_REMOVED lines=22> */
[----:B------:R-:W-:Y:S02]  /*30a0*/  UMOV UR57, 0x80004020 ;  /* 0x8000402000397882 */ /* 0x000fe40000000000 */
[----:B------:R1:W-:Y:S01]  /*30b0*/  UTCHMMA tmem[UR6], gdesc[UR56], tmem[UR7], tmem[UR40], idesc[UR41], UPT ;  /* 0x00ff2838060079ea */ /* 0x0003e2000b800007 */
[----:B------:R-:W-:Y:S05]  /*30c0*/  BRA.U UP5, `(.L_x_65) ;  /* 0x0000000105047547 */ /* 0x000fea000b800000 */
[----:B-1----:R-:W-:Y:S05]  /*30d0*/  BPT.TRAP 0x1 ;  /* 0x000000040000795c */ /* 0x002fea0000300000 */
.L_x_65:
[----:B-1----:R-:W-:Y:S02]  /*30e0*/  UIADD3 UR6, UPT, UPT, UR20, 0xe098, URZ ;  /* 0x0000e09814067890 */ /* 0x002fe4000fffe0ff */
[----:B------:R-:W-:Y:S07]  /*30f0*/  ULOP3.LUT UR32, UR32, 0x1, URZ, 0x3c, !UPT ;  /* 0x0000000120207892 */ /* 0x000fee000f8e3cff */
[----:B------:R1:W-:Y:S01]  /*3100*/  UTCBAR [UR6], URZ ;  /* 0x000000ff060073e9 */ /* 0x0003e200080000ff */
[----:B------:R-:W-:Y:S05]  /*3110*/  BRA.U !UP1, `(.L_x_66) ;  /* 0x0000000109047547 */ /* 0x000fea000b800000 */
[----:B-1----:R-:W-:Y:S05]  /*3120*/  BPT.TRAP 0x1 ;  /* 0x000000040000795c */ /* 0x002fea0000300000 */
.L_x_66:
[----:B------:R-:W-:Y:S01]  /*3130*/  USHF.R.U32.HI UR7, URZ, 0x4, UR20 ;  /* 0x00000004ff077899 */ /* 0x000fe20008011614 */
[----:B------:R-:W-:Y:S01]  /*3140*/  IMAD.MOV.U32 R2, RZ, RZ, 0x80 ;  /* 0x00000080ff027424 */ /* 0x000fe200078e00ff */
[----:B------:R-:W-:Y:S01]  /*3150*/  ULEA UR8, UR24, UR20, 0x3 ;  /* 0x0000001418087291 */ /* 0x000fe2000f8e18ff */
[----:B------:R-:W-:Y:S01]  /*3160*/  IMAD.MOV.U32 R0, RZ, RZ, 0x80 ;  /* 0x00000080ff007424 */ /* 0x000fe200078e00ff */
[----:B------:R-:W-:Y:S02]  /*3170*/  ULOP3.LUT UR7, UR7, 0x3fff, URZ, 0xc0, !UPT ;  /* 0x00003fff07077892 */ /* 0x000fe4000f8ec0ff */
[----:B------:R-:W-:Y:S01]  /*3180*/  UIADD3 UR8, UPT, UPT, UR8, 0xe038, URZ ;  /* 0x0000e03808087890 */ /* 0x000fe2000fffe0ff */
[----:B-1----:R-:W-:Y:S01]  /*3190*/  R2UR UR6, R2 ;  /* 0x00000000020672ca */ /* 0x002fe200000e0000 */
[----:B------:R-:W-:Y:S01]  /*31a0*/  ULOP3.LUT UR7, UR7, 0x10000, URZ, 0xfc, !UPT ;  /* 0x0001000007077892 */ /* 0x000fe2000f8efcff */
[----:B------:R-:W-:Y:S01]  /*31b0*/  R2UR UR5, R0 ;  /* 0x00000000000572ca */ /* 0x000fe200000e0000 */
[----:B------:R-:W-:Y:S01]  /*31c0*/  UMOV UR39, 0x80004020 ;  /* 0x8000402000277882 */ /* 0x000fe20000000000 */
[----:B------:R-:W-:Y:S01]  /*31d0*/  UMOV UR14, 0x0 ;  /* 0x00000000000e7882 */ /* 0x000fe20000000000 */
[----:B------:R-:W-:Y:S02]  /*31e0*/  UIADD3 UR10, UPT, UPT, UR7, 0x200, URZ ;  /* 0x00000200070a7890 */ /* 0x000fe4000fffe0ff */
[----:B------:R-:W-:Y:S01]  /*31f0*/  UIADD3 UR12, UPT, UPT, UR7, 0x202, URZ ;  /* 0x00000202070c7890 */ /* 0x000fe2000fffe0ff */
[----:B------:R1:W-:Y:S01]  /*3200*/  UTCBAR [UR8], URZ ;  /* 0x000000ff080073e9 */ /* 0x0003e200080000ff */
[----:B------:R-:W-:Y:S01]  /*3210*/  UIADD3 UR7, UPT, UPT, UR24, 0x1, URZ ;  /* 0x0000000118077890 */ /* 0x000fe2000fffe0ff */
[----:B------:R-:W-:Y:S01]  /*3220*/  UMOV UR15, 0x8200010 ;  /* 0x08200010000f7882 */ /* 0x000fe20000000000 */
[----:B------:R-:W-:Y:S02]  /*3230*/  UMOV UR11, 0x80004020 ;  /* 0x80004020000b7882 */ /* 0x000fe40000000000 */
[----:B------:R-:W-:Y:S01]  /*3240*/  UISETP.NE.AND UP0, UPT, UR7, 0x3, UPT ;  /* 0x000000030700788c */ /* 0x000fe2000bf05270 */
[----:B------:R1:W-:Y:S01]  /*3250*/  UTCHMMA gdesc[UR10], gdesc[UR38], tmem[UR6], tmem[UR14], idesc[UR15], !UPT ;  /* 0x00ff0e260a0075ea */ /* 0x0003e2000f800006 */
[----:B------:R-:W-:Y:S01]  /*3260*/  UMOV UR18, UR4 ;  /* 0x0000000400127c82 */ /* 0x000fe20008000000 */
[----:B------:R-:W-:Y:S01]  /*3270*/  UMOV UR19, 0x80004020 ;  /* 0x8000402000137882 */ /* 0x000fe20000000000 */
[----:B------:R-:W-:Y:S01]  /*3280*/  USEL UR7, UR7, URZ, UP0 ;  /* 0x000000ff07077287 */ /* 0x000fe20008000000 */
[----:B------:R-:W-:Y:S01]  /*3290*/  UMOV UR16, 0x0 ;  /* 0x0000000000107882 */ /* 0x000fe20000000000 */
[----:B------:R-:W-:Y:S01]  /*32a0*/  UMOV UR17, 0x8200010 ;  /* 0x0820001000117882 */ /* 0x000fe20000000000 */
[----:B------:R-:W-:Y:S02]  /*32b0*/  UMOV UR13, 0x80004020 ;  /* 0x80004020000d7882 */ /* 0x000fe40000000000 */
[----:B------:R1:W-:Y:S01]  /*32c0*/  UTCHMMA gdesc[UR12], gdesc[UR18], tmem[UR5], tmem[UR16], idesc[UR17], UPT ;  /* 0x00ff10120c0075ea */ /* 0x0003e2000b800005 */
[----:B------:R-:W-:Y:S06]  /*32d0*/  BRA.U UP3, `(.L_x_67) ;  /* 0x0000000103047547 */ /* 0x000fec000b800000 */
[----:B-1----:R-:W-:Y:S05]  /*32e0*/  BPT.TRAP 0x1 ;  /* 0x000000040000795c */ /* 0x002fea0000300000 */
.L_x_67:
[----:B------:R-:W-:Y:S09]  /*32f0*/  UIADD3 UR4, UPT, UPT, UR20, 0xe060, URZ ;  /* 0x0000e06014047890 */ /* 0x000ff2000fffe0ff */
[----:B------:R2:W-:Y:S01]  /*3300*/  UTCBAR [UR4], URZ ;  /* 0x000000ff040073e9 */ /* 0x0005e200080000ff */
[----:B------:R-:W-:Y:S05]  /*3310*/  BRA.U !UP1, `(.L_x_68) ;  /* 0x0000000109047547 */ /* 0x000fea000b800000 */
[----:B-12---:R-:W-:Y:S05]  /*3320*/  BPT.TRAP 0x1 ;  /* 0x000000040000795c */ /* 0x006fea0000300000 */
.L_x_68:
[----:B-1----:R-:W-:Y:S02]  /*3330*/  ULEA UR5, UR7, UR20, 0x3 ;  /* 0x0000001407057291 */ /* 0x002fe4000f8e18ff */
[----:B------:R-:W-:Y:S02]  /*3340*/  UIADD3 UR7, UPT, UPT, UR7, 0x1, URZ ;  /* 0x0000000107077890 */ /* 0x000fe4000fffe0ff */
[----:B--2---:R-:W-:Y:S02]  /*3350*/  UIADD3 UR4, UPT, UPT, UR5, 0xe038, URZ ;  /* 0x0000e03805047890 */ /* 0x004fe4000fffe0ff */
[----:B------:R-:W-:Y:S04]  /*3360*/  UISETP.NE.AND UP0, UPT, UR7, 0x3, UPT ;  /* 0x000000030700788c */ /* 0x000fe8000bf05270 */
[----:B------:R-:W-:Y:S03]  /*3370*/  USEL UR24, UR7, URZ, UP0 ;  /* 0x000000ff07187287 */ /* 0x000fe60008000000 */
[----:B------:R1:W-:Y:S01]  /*3380*/  UTCBAR [UR4], URZ ;  /* 0x000000ff040073e9 */ /* 0x0003e200080000ff */
[----:B------:R-:W-:Y:S08]  /*3390*/  BRA.U !UP1, `(.L_x_69) ;  /* 0x0000000109047547 */ /* 0x000ff0000b800000 */
[----:B-1----:R-:W-:Y:S05]  /*33a0*/  BPT.TRAP 0x1 ;  /* 0x000000040000795c */ /* 0x002fea0000300000 */
.L_x_69:
[----:B-1----:R-:W-:Y:S01]  /*33b0*/  ULEA UR4, UR27, UR20, 0x3 ;  /* 0x000000141b047291 */ /* 0x002fe2000f8e18ff */
[----:B------:R-:W-:Y:S04]  /*33c0*/  MOV R0, UR28 ;  /* 0x0000001c00007c02 */ /* 0x000fe80008000f00 */
[----:B------:R-:W-:Y:S04]  /*33d0*/  SHF.L.U32 R3, R0, 0x1f, RZ ;  /* 0x0000001f00037819 */ /* 0x000fe800000006ff */
[----:B------:R-:W1:Y:S02]  /*33e0*/  SYNCS.PHASECHK.TRANS64.TRYWAIT P0, [UR4+0xe020], R3 ;  /* 0x00e02003ff0075a7 */ /* 0x000e640008001104 */
[----:B-1----:R-:W-:Y:S05]  /*33f0*/  @!P0 BRA `(.L_x_70) ;  /* 0x000000f8004c8947 */ /* 0x002fea0003800000 */
.L_x_385:
[----:B------:R-:W-:Y:S04]  /*3400*/  UIADD3 UR29, UPT, UPT, UR27, 0x1, URZ ;  /* 0x000000011b1d7890 */ /* 0x000fe8000fffe0ff */
[----:B------:R-:W-:Y:S04]  /*3410*/  UISETP.NE.AND UP0, UPT, UR29, 0x3, UPT ;  /* 0x000000031d00788c */ /* 0x000fe8000bf05270 */
[----:B------:R-:W-:Y:S02]  /*3420*/  USEL UR4, URZ, 0x1, UP0 ;  /* 0x00000001ff047887 */ /* 0x000fe40008000000 */
[----:B------:R-:W-:Y:S02]  /*3430*/  USEL UR29, UR29, URZ, UP0 ;  /* 0x000000ff1d1d7287 */ /* 0x000fe40008000000 */
[----:B------:R-:W-:Y:S01]  /*3440*/  ULOP3.LUT UR28, UR28, UR4, URZ, 0x3c, !UPT ;  /* 0x000000041c1c7292 */ /* 0x000fe2000f8e3cff */
[----:B------:R-:W-:Y:S11]  /*3450*/  BRA.U UP5, `(.L_x_71) ;  /* 0x0000000105047547 */ /* 0x000ff6000b800000 */
[----:B------:R-:W-:Y:S05]  /*3460*/  BPT.TRAP 0x1 ;  /* 0x000000040000795c */ /* 0x000fea0000300000 */
.L_x_71:
[----:B-1----:R-:W-:Y:S04]  /*3470*/  MOV R0, UR32 ;  /* 0x0000002000007c02 */ /* 0x002fe80008000f00 */
[----:B------:R-:W-:Y:S04]  /*3480*/  SHF.L.U32 R3, R0, 0x1f, RZ ;  /* 0x0000001f00037819 */ /* 0x000fe800000006ff */
[----:B------:R-:W1:Y:S02]  /*3490*/  SYNCS.PHASECHK.TRANS64.TRYWAIT P0, [UR20+0xe0a0], R3 ;  /* 0x00e0a003ff0075a7 */ /* 0x000e640008001114 */
[----:B-1----:R-:W-:Y:S05]  /*34a0*/  @!P0 BRA `(.L_x_72) ;  /* 0x000000f800388947 */ /* 0x002fea0003800000 */
.L_x_387:
[----:B------:R-:W-:Y:S05]  /*34b0*/  BRA.U UP4, `(.L_x_73) ;  /* 0x0000000104047547 */ /* 0x000fea000b800000 */
[----:B------:R-:W-:Y:S05]  /*34c0*/  BPT.TRAP 0x1 ;  /* 0x000000040000795c */ /* 0x000fea0000300000 */
.L_x_73:
[----:B------:R-:W-:Y:S01]  /*34d0*/  ULOP3.LUT UR26, UR30, 0x1, URZ, 0x3c, !UPT ;  /* 0x000000011e1a7892 */ /* 0x000fe2000f8e3cff */
[----:B------:R-:W-:Y:S02]  /*34e0*/  HFMA2 R4, -RZ, RZ, 0, 1.9073486328125e-06 ;  /* 0x00000020ff047431 */ /* 0x000fe400000001ff */
[----:B-1----:R-:W-:Y:S01]  /*34f0*/  IMAD.MOV.U32 R3, RZ, RZ, 0x100 ;  /* 0x00000100ff037424 */ /* 0x002fe200078e00ff */
[----:B------:R-:W-:Y:S02]  /*3500*/  MOV R2, 0x28 ;  /* 0x0000002800027802 */ /* 0x000fe40000000f00 */
[----:B------:R-:W-:Y:S05]  /*3510*/  IMAD.U32 R0, RZ, RZ, UR26 ;  /* 0x0000001aff007e24 */ /* 0x000fea000f8e00ff */
[----:B------:R-:W-:Y:S01]  /*3520*/  SHF.L.U32 R5, R0, 0x1f, RZ ;  /* 0x0000001f00057819 */ /* 0x000fe200000006ff */
[----:B------:R-:W-:Y:S03]  /*3530*/  IMAD.MOV.U32 R0, RZ, RZ, 0x100 ;  /* 0x00000100ff007424 */ /* 0x000fe600078e00ff */
[----:B------:R-:W1:Y:S02]  /*3540*/  SYNCS.PHASECHK.TRANS64.TRYWAIT P0, [UR20+0xe058], R5 ;  /* 0x00e05805ff0075a7 */ /* 0x000e640008001114 */
[----:B-1----:R-:W-:Y:S05]  /*3550*/  @!P0 BRA `(.L_x_74) ;  /* 0x000000f800248947 */ /* 0x002fea0003800000 */
.L_x_389:
[----:B------:R-:W-:Y:S01]  /*3560*/  ULEA UR68, UR27, UR34, 0x9 ;  /* 0x000000221b447291 */ /* 0x000fe2000f8e48ff */
[----:B------:R-:W-:Y:S01]  /*3570*/  R2UR UR16, R2 ;  /* 0x00000000021072ca */ /* 0x000fe200000e0000 */
[----:B------:R-:W-:Y:S01]  /*3580*/  IMAD.MOV.U32 R2, RZ, RZ, 0x38 ;  /* 0x00000038ff027424 */ /* 0x000fe200078e00ff */
        /* <DEDUP_REMOVED lines=10> */
[----:B------:R-:W-:Y:S01]  /*3630*/  R2UR UR17, R0 ;  /* 0x00000000001172ca */ /* 0x000fe200000e0000 */
[----:B------:R-:W-:Y:S01]  /*3640*/  UIADD3 UR56, UPT, UPT, UR68, 0x180, URZ ;  /* 0x0000018044387890 */ /* 0x000fe2000fffe0ff */
[----:B------:R-:W-:Y:S01]  /*3650*/  R2UR UR8, R2 ;  /* 0x00000000020872ca */ /* 0x000fe200000e0000 */
[----:B------:R-:W-:Y:S01]  /*3660*/  UIADD3 UR54, UPT, UPT, UR68, 0x1c0, URZ ;  /* 0x000001c044367890 */ /* 0x000fe2000fffe0ff */
[----:B------:R-:W-:Y:S01]  /*3670*/  IMAD.MOV.U32 R2, RZ, RZ, 0x50 ;  /* 0x00000050ff027424 */ /* 0x000fe200078e00ff */
[----:B------:R-:W-:Y:S01]  /*3680*/  R2UR UR14, R4 ;  /* 0x00000000040e72ca */ /* 0x000fe200000e0000 */
[----:B------:R-:W-:Y:S01]  /*3690*/  IMAD.MOV.U32 R3, RZ, RZ, 0x100 ;  /* 0x00000100ff037424 */ /* 0x000fe200078e00ff */
[----:B------:R-:W-:Y:S01]  /*36a0*/  UMOV UR52, 0x0 ;  /* 0x0000000000347882 */ /* 0x000fe20000000000 */
[----:B------:R-:W-:Y:S01]  /*36b0*/  IMAD.MOV.U32 R0, RZ, RZ, 0x100 ;  /* 0x00000100ff007424 */ /* 0x000fe200078e00ff */
[----:B------:R-:W-:Y:S01]  /*36c0*/  R2UR UR6, R2 ;  /* 0x00000000020672ca */ /* 0x000fe200000e0000 */
[----:B------:R-:W-:Y:S01]  /*36d0*/  IMAD.MOV.U32 R4, RZ, RZ, 0x40 ;  /* 0x00000040ff047424 */ /* 0x000fe200078e00ff */
[C---:B------:R-:W-:Y:S01]  /*36e0*/  R2UR UR15, R3.reuse ;  /* 0x00000000030f72ca */ /* 0x040fe200000e0000 */
[----:B------:R-:W-:Y:S01]  /*36f0*/  IMAD.MOV.U32 R2, RZ, RZ, 0x58 ;  /* 0x00000058ff027424 */ /* 0x000fe200078e00ff */
[----:B------:R-:W-:Y:S01]  /*3700*/  R2UR UR13, R0 ;  /* 0x00000000000d72ca */ /* 0x000fe200000e0000 */
[----:B------:R-:W-:Y:S01]  /*3710*/  UMOV UR53, 0x8090010 ;  /* 0x0809001000357882 */ /* 0x000fe20000000000 */
[----:B------:R-:W-:Y:S01]  /*3720*/  R2UR UR10, R4 ;  /* 0x00000000040a72ca */ /* 0x000fe200000e0000 */
[----:B------:R-:W-:Y:S01]  /*3730*/  UMOV UR69, 0x80004020 ;  /* 0x8000402000457882 */ /* 0x000fe20000000000 */
[----:B------:R-:W-:Y:S01]  /*3740*/  R2UR UR11, R3 ;  /* 0x00000000030b72ca */ /* 0x000fe200000e0000 */
[----:B------:R2:W-:Y:S01]  /*3750*/  UTCHMMA tmem[UR18], gdesc[UR68], tmem[UR19], tmem[UR52], idesc[UR53], UPT ;  /* 0x00ff3444120079ea */ /* 0x0005e2000b800013 */
        /* <DEDUP_REMOVED lines=33> */
[----:B--2---:R-:W-:Y:S05]  /*3970*/  BPT.TRAP 0x1 ;  /* 0x000000040000795c */ /* 0x004fea0000300000 */
.L_x_75:
[----:B--2---:R-:W-:Y:S02]  /*3980*/  UIADD3 UR4, UPT, UPT, UR20, 0xe090, URZ ;  /* 0x0000e09014047890 */ /* 0x004fe4000fffe0ff */
[----:B------:R-:W-:Y:S01]  /*3990*/  ULOP3.LUT UR5, UR31, 0x1, URZ, 0x3c, !UPT ;  /* 0x000000011f057892 */ /* 0x000fe2000f8e3cff */
[----:B------:R-:W-:Y:S01]  /*39a0*/  UMOV UR6, 0x1 ;  /* 0x0000000100067882 */ /* 0x000fe20000000000 */
[----:B------:R-:W-:Y:S05]  /*39b0*/  UMOV UR7, UR27 ;  /* 0x0000001b00077c82 */ /* 0x000fea0008000000 */
[----:B------:R2:W-:Y:S01]  /*39c0*/  UTCBAR [UR4], URZ ;  /* 0x000000ff040073e9 */ /* 0x0005e200080000ff */
[----:B------:R-:W-:Y:S05]  /*39d0*/  BRA.U UP2, `(.L_x_76) ;  /* 0xffffffed02b87547 */ /* 0x000fea000b83ffff */
.L_x_57:
[----:B------:R-:W-:Y:S04]  /*39e0*/  BSSY.RECONVERGENT B0, `(.L_x_77) ;  /* 0x0000003000007945 */ /* 0x000fe80003800200 */
[----:B------:R-:W-:Y:S05]  /*39f0*/  @!P4 BRA `(.L_x_78) ;  /* 0x000000000004c947 */ /* 0x000fea0003800000 */
[----:B-12---:R-:W-:Y:S05]  /*3a00*/  BPT.TRAP 0x1 ;  /* 0x000000040000795c */ /* 0x006fea0000300000 */
.L_x_78:
[----:B-12---:R-:W-:Y:S05]  /*3a10*/  BSYNC.RECONVERGENT B0 ;  /* 0x0000000000007941 */ /* 0x006fea0003800200 */
.L_x_77:
[----:B------:R-:W-:Y:S01]  /*3a20*/  UIADD3 UR4, UPT, UPT, UR20, 0xe010, URZ ;  /* 0x0000e01014047890 */ /* 0x000fe2000fffe0ff */
[----:B------:R-:W-:Y:S08]  /*3a30*/  BSSY.RECONVERGENT B0, `(.L_x_79) ;  /* 0x0000004000007945 */ /* 0x000ff00003800200 */
[----:B------:R1:W-:Y:S01]  /*3a40*/  UTCBAR [UR4], URZ ;  /* 0x000000ff040073e9 */ /* 0x0003e200080000ff */
[----:B------:R-:W-:Y:S05]  /*3a50*/  @!P4 BRA `(.L_x_80) ;  /* 0x000000000004c947 */ /* 0x000fea0003800000 */
[----:B-1----:R-:W-:Y:S05]  /*3a60*/  BPT.TRAP 0x1 ;  /* 0x000000040000795c */ /* 0x002fea0000300000 */
.L_x_80:
[----:B-1----:R-:W-:Y:S05]  /*3a70*/  BSYNC.RECONVERGENT B0 ;  /* 0x0000000000007941 */ /* 0x002fea0003800200 */
.L_x_79:
[----:B------:R-:W-:-:S09]  /*3a80*/  UIADD3 UR4, UPT, UPT, UR20, 0xe018, URZ ;  /* 0x0000e01814047890 */ /* 0x000fd2000fffe0ff */
[----:B------:R1:W-:Y:S01]  /*3a90*/  UTCBAR [UR4], URZ ;  /* 0x000000ff040073e9 */ /* 0x0003e200080000ff */
[----:B------:R-:W-:Y:S05]  /*3aa0*/  BRA.U UP5, `(.L_x_81) ;  /* 0x0000000105047547 */ /* 0x000fea000b800000 */
[----:B-1----:R-:W-:Y:S05]  /*3ab0*/  BPT.TRAP 0x1 ;  /* 0x000000040000795c */ /* 0x002fea0000300000 */
.L_x_81:
[----:B------:R-:W-:-:S04]  /*3ac0*/  MOV R3, UR32 ;  /* 0x0000002000037c02 */ /* 0x000fc80008000f00 */
[----:B------:R-:W-:-:S04]  /*3ad0*/  SHF.L.U32 R3, R3, 0x1f, RZ ;  /* 0x0000001f03037819 */ /* 0x000fc800000006ff */
[----:B------:R-:W2:Y:S02]  /*3ae0*/  SYNCS.PHASECHK.TRANS64.TRYWAIT P0, [UR20+0xe0a8], R3 ;  /* 0x00e0a803ff0075a7 */ /* 0x000ea40008001114 */
[----:B--2---:R-:W-:Y:S05]  /*3af0*/  @!P0 BRA `(.L_x_82) ;  /* 0x000000f000dc8947 */ /* 0x004fea0003800000 */
.L_x_391:
[----:B------:R-:W-:Y:S05]  /*3b00*/  BRA.U UP3, `(.L_x_83) ;  /* 0x0000000103047547 */ /* 0x000fea000b800000 */
[----:B-1----:R-:W-:Y:S05]  /*3b10*/  BPT.TRAP 0x1 ;  /* 0x000000040000795c */ /* 0x002fea0000300000 */
.L_x_83:
[----:B------:R-:W-:Y:S02]  /*3b20*/  IMAD.U32 R5, RZ, RZ, UR5 ;  /* 0x00000005ff057e24 */ /* 0x000fe4000f8e00ff */
[----:B------:R-:W-:Y:S02]  /*3b30*/  HFMA2 R4, -RZ, RZ, 0, 9.5367431640625e-06 ;  /* 0x000000a0ff047431 */ /* 0x000fe400000001ff */
[----:B--2---:R-:W-:Y:S01]  /*3b40*/  IMAD.MOV.U32 R3, RZ, RZ, 0x180 ;  /* 0x00000180ff037424 */ /* 0x004fe200078e00ff */
[----:B------:R-:W-:-:S04]  /*3b50*/  SHF.L.U32 R5, R5, 0x1f, RZ ;  /* 0x0000001f05057819 */ /* 0x000fc800000006ff */
[----:B------:R-:W2:Y:S02]  /*3b60*/  SYNCS.PHASECHK.TRANS64.TRYWAIT P0, [UR20+0xe068], R5 ;  /* 0x00e06805ff0075a7 */ /* 0x000ea40008001114 */
[----:B--2---:R-:W-:Y:S05]  /*3b70*/  @!P0 BRA `(.L_x_84) ;  /* 0x000000f000d48947 */ /* 0x004fea0003800000 */
.L_x_393:
[----:B------:R-:W-:Y:S01]  /*3b80*/  IMAD.MOV.U32 R2, RZ, RZ, 0xa8 ;  /* 0x000000a8ff027424 */ /* 0x000fe200078e00ff */
[----:B------:R-:W-:Y:S01]  /*3b90*/  R2UR UR15, R4 ;  /* 0x00000000040f72ca */ /* 0x000fe200000e0000 */
[----:B------:R-:W-:Y:S01]  /*3ba0*/  IMAD.MOV.U32 R4, RZ, RZ, 0xb0 ;  /* 0x000000b0ff047424 */ /* 0x000fe200078e00ff */
[----:B------:R-:W-:Y:S01]  /*3bb0*/  R2UR UR16, R3 ;  /* 0x00000000031072ca */ /* 0x000fe200000e0000 */
[----:B--2---:R-:W-:Y:S01]  /*3bc0*/  IMAD.MOV.U32 R0, RZ, RZ, 0x180 ;  /* 0x00000180ff007424 */ /* 0x004fe200078e00ff */
        /* <DEDUP_REMOVED lines=10> */
[----:B------:R-:W-:Y:S01]  /*3c70*/  UISETP.NE.U32.AND UP0, UPT, UR6, URZ, UPT ;  /* 0x000000ff0600728c */ /* 0x000fe2000bf05070 */
[----:B------:R-:W-:Y:S01]  /*3c80*/  R2UR UR10, R0 ;  /* 0x00000000000a72ca */ /* 0x000fe200000e0000 */
[----:B------:R-:W-:Y:S01]  /*3c90*/  UIADD3 UR66, UPT, UPT, UR26, 0x40, URZ ;  /* 0x000000401a427890 */ /* 0x000fe2000fffe0ff */
[----:B-1----:R-:W-:Y:S01]  /*3ca0*/  R2UR UR4, R2 ;  /* 0x00000000020472ca */ /* 0x002fe200000e0000 */
        /* <DEDUP_REMOVED lines=13> */
[----:B------:R-:W-:Y:S01]  /*3d80*/  R2UR UR17, R0 ;  /* 0x00000000001172ca */ /* 0x000fe200000e0000 */
[----:B------:R-:W-:Y:S01]  /*3d90*/  UMOV UR52, 0x0 ;  /* 0x0000000000347882 */ /* 0x000fe20000000000 */
[----:B------:R-:W-:Y:S01]  /*3da0*/  UMOV UR53, 0x8090010 ;  /* 0x0809001000357882 */ /* 0x000fe20000000000 */
[----:B------:R-:W-:Y:S01]  /*3db0*/  UMOV UR27, 0x80004020 ;  /* 0x80004020001b7882 */ /* 0x000fe20000000000 */
[----:B------:R-:W-:Y:S01]  /*3dc0*/  UIADD3 UR54, UPT, UPT, UR26, 0x1c0, URZ ;  /* 0x000001c01a367890 */ /* 0x000fe2000fffe0ff */
[----:B------:R1:W-:Y:S01]  /*3dd0*/  UTCHMMA tmem[UR15], gdesc[UR26], tmem[UR16], tmem[UR52], idesc[UR53], UP0 ;  /* 0x00ff341a0f0079ea */ /* 0x0003e20008000010 */
        /* <DEDUP_REMOVED lines=30> */
.L_x_85:
[----:B-1----:R-:W-:-:S09]  /*3fc0*/  UIADD3 UR4, UPT, UPT, UR20, 0xe098, URZ ;  /* 0x0000e09814047890 */ /* 0x002fd2000fffe0ff */
[----:B------:R1:W-:Y:S01]  /*3fd0*/  UTCBAR [UR4], URZ ;  /* 0x000000ff040073e9 */ /* 0x0003e200080000ff */
[----:B------:R-:W-:Y:S05]  /*3fe0*/  BRA.U !UP1, `(.L_x_86) ;  /* 0x0000000109047547 */ /* 0x000fea000b800000 */
[----:B-1----:R-:W-:Y:S05]  /*3ff0*/  BPT.TRAP 0x1 ;  /* 0x000000040000795c */ /* 0x002fea0000300000 */
.L_x_86:
[----:B-1----:R-:W-:-:S04]  /*4000*/  ULEA UR4, UR24, UR20, 0x3 ;  /* 0x0000001418047291 */ /* 0x002fc8000f8e18ff */
[----:B------:R-:W-:-:S09]  /*4010*/  UIADD3 UR4, UPT, UPT, UR4, 0xe038, URZ ;  /* 0x0000e03804047890 */ /* 0x000fd2000fffe0ff */
[----:B------:R1:W-:Y:S01]  /*4020*/  UTCBAR [UR4], URZ ;  /* 0x000000ff040073e9 */ /* 0x0003e200080000ff */
[----:B------:R-:W-:Y:S05]  /*4030*/  BRA.U UP4, `(.L_x_87) ;  /* 0x0000000104047547 */ /* 0x000fea000b800000 */
[----:B-1----:R-:W-:Y:S05]  /*4040*/  BPT.TRAP 0x1 ;  /* 0x000000040000795c */ /* 0x002fea0000300000 */
.L_x_87:
[----:B-1----:R-:W-:-:S09]  /*4050*/  UIADD3 UR4, UPT, UPT, UR20, 0xe050, URZ ;  /* 0x0000e05014047890 */ /* 0x002fd2000fffe0ff */
[----:B------:R1:W-:Y:S01]  /*4060*/  UTCBAR [UR4], URZ ;  /* 0x000000ff040073e9 */ /* 0x0003e200080000ff */
[----:B------:R-:W-:Y:S05]  /*4070*/  BRA.U UP3, `(.L_x_88) ;  /* 0x0000000103047547 */ /* 0x000fea000b800000 */
[----:B-1----:R-:W-:Y:S05]  /*4080*/  BPT.TRAP 0x1 ;  /* 0x000000040000795c */ /* 0x002fea0000300000 */
.L_x_88:
[----:B------:R-:W-:Y:S01]  /*4090*/  UIADD3 UR20, UPT, UPT, UR20, 0xe060, URZ ;  /* 0x0000e06014147890 */ /* 0x000fe2000fffe0ff */
[----:B------:R-:W-:Y:S01]  /*40a0*/  LOP3.LUT R7, R7, 0x1, RZ, 0x3c, !PT ;  /* 0x0000000107077812 */ /* 0x000fe200078e3cff */
[----:B------:R-:W-:Y:S02]  /*40b0*/  UIADD3 UR33, UPT, UPT, UR25, 0x2, URZ ;  /* 0x0000000219217890 */ /* 0x000fe4000fffe0ff */
[----:B------:R-:W-:-:S05]  /*40c0*/  ULOP3.LUT UR32, UR32, 0x1, URZ, 0x3c, !UPT ;  /* 0x0000000120207892 */ /* 0x000fca000f8e3cff */
[----:B------:R2:W-:Y:S01]  /*40d0*/  UTCBAR [UR20], URZ ;  /* 0x000000ff140073e9 */ /* 0x0005e200080000ff */
[----:B------:R-:W-:Y:S02]  /*40e0*/  NOP ;  /* 0x0000000000007918 */ /* 0x000fe40000000000 */
.L_x_29:
[----:B------:R-:W3:Y:S01]  /*40f0*/  LDCU UR5, c[0x0][0x370] ;  /* 0x00006e00ff0577ac */ /* 0x000ee20008000800 */
[----:B-1----:R-:W1:Y:S01]  /*4100*/  LDCU UR4, c[0x0][0x900] ;  /* 0x00012000ff0477ac */ /* 0x002e620008000800 */
[----:B---3--:R-:W-:-:S04]  /*4110*/  UIADD3 UR36, UPT, UPT, UR5, UR36, URZ ;  /* 0x0000002405247290 */ /* 0x008fc8000fffe0ff */
[----:B-1----:R-:W-:-:S09]  /*4120*/  UISETP.GE.AND UP0, UPT, UR36, UR4, UPT ;  /* 0x000000042400728c */ /* 0x002fd2000bf06270 */
[----:B------:R-:W-:Y:S05]  /*4130*/  BRA.U !UP0, `(.L_x_89) ;  /* 0xffffffd508d87547 */ /* 0x000fea000b83ffff */
[----:B--2---:R-:W-:Y:S05]  /*4140*/  EXIT ;  /* 0x000000000000794d */ /* 0x004fea0003800000 */
.L_x_28:
[----:B------:R-:W-:-:S08]  /*4150*/  NOP ;  /* 0x0000000000007918 */ /* 0x000fd00000000000 */
[----:B------:R-:W1:-:S00]  /*4160*/  USETMAXREG.DEALLOC.CTAPOOL 0x60 ;  /* 0x00000060000079c8 */ /* 0x000e4000080e0500 */
[----:B-1----:R-:W1:Y:S01]  /*4170*/  LDC R0, c[0x0][0x900] ;  /* 0x00024000ff007b82 */ /* 0x002e620000000800 */
[----:B------:R-:W-:Y:S02]  /*4180*/  MOV R45, UR36 ;  /* 0x00000024002d7c02 */ /* 0x000fe40008000f00 */
[----:B-1----:R-:W-:-:S13]  /*4190*/  ISETP.LE.AND P0, PT, R0, UR36, PT ;  /* 0x0000002400007c0c */ /* 0x002fda000bf03270 */
[----:B------:R-:W-:Y:S05]  /*41a0*/  @P0 EXIT ;  /* 0x000000000000094d */ /* 0x000fea0003800000 */
[----:B------:R-:W1:Y:S01]  /*41b0*/  S2UR UR4, SR_CTAID.Z ;  /* 0x00000000000479c3 */ /* 0x000e620000002700 */
[----:B------:R-:W2:Y:S01]  /*41c0*/  S2R R0, SR_CTAID.Y ;  /* 0x0000000000007919 */ /* 0x000ea20000002600 */
[----:B------:R-:W1:Y:S01]  /*41d0*/  LDCU UR36, c[0x0][0x370] ;  /* 0x00006e00ff2477ac */ /* 0x000e620008000800 */
[----:B------:R-:W-:Y:S01]  /*41e0*/  LOP3.LUT P0, R44, R41, 0x7f, RZ, 0xc0, !PT ;  /* 0x0000007f292c7812 */ /* 0x000fe2000780c0ff */
[----:B------:R-:W-:Y:S01]  /*41f0*/  BSSY B8, `(.L_x_90) ;  /* 0x0000667000087945 */ /* 0x000fe20003800000 */
[----:B------:R-:W-:Y:S01]  /*4200*/  IMAD.MOV.U32 R43, RZ, RZ, 0x1 ;  /* 0x00000001ff2b7424 */ /* 0x000fe200078e00ff */
[----:B------:R-:W3:Y:S01]  /*4210*/  LDCU UR5, c[0x0][0x374] ;  /* 0x00006e80ff0577ac */ /* 0x000ee20008000800 */
[----:B------:R-:W-:Y:S01]  /*4220*/  MOV R42, RZ ;  /* 0x000000ff002a7202 */ /* 0x000fe20000000f00 */
[----:B------:R-:W-:Y:S01]  /*4230*/  IMAD.MOV.U32 R22, RZ, RZ, RZ ;  /* 0x000000ffff167224 */ /* 0x000fe200078e00ff */
[----:B------:R-:W4:Y:S01]  /*4240*/  LDCU.64 UR44, c[0x0][0x358] ;  /* 0x00006b00ff2c77ac */ /* 0x000f220008000a00 */
[----:B------:R-:W-:Y:S01]  /*4250*/  UMOV UR43, URZ ;  /* 0x000000ff002b7c82 */ /* 0x000fe20008000000 */
[----:B------:R-:W-:Y:S01]  /*4260*/  UMOV UR42, URZ ;  /* 0x000000ff002a7c82 */ /* 0x000fe20008000000 */
[----:B-1----:R-:W-:-:S04]  /*4270*/  UIMAD UR4, UR36, UR4, URZ ;  /* 0x00000004240472a4 */ /* 0x002fc8000f8e02ff */
[----:B------:R-:W-:-:S04]  /*4280*/  UIADD3 UR4, UPT, UPT, URZ, -UR4, URZ ;  /* 0x80000004ff047290 */ /* 0x000fc8000fffe0ff */
[----:B---3--:R-:W-:Y:S01]  /*4290*/  UIMAD UR4, UR4, UR5, URZ ;  /* 0x00000005040472a4 */ /* 0x008fe2000f8e02ff */
[----:B--2---:R-:W-:-:S05]  /*42a0*/  IMAD R0, R0, UR36, R45 ;  /* 0x0000002400007c24 */ /* 0x004fca000f8e022d */
[----:B------:R-:W-:-:S04]  /*42b0*/  ISETP.NE.OR P0, PT, R0, UR4, P0 ;  /* 0x0000000400007c0c */ /* 0x000fc80008705670 */
[----:B----4-:R-:W-:-:S09]  /*42c0*/  P2R R46, PR, RZ, 0x1 ;  /* 0x00000001ff2e7803 */ /* 0x010fd20000000000 */
.L_x_222:
[----:B------:R-:W-:Y:S05]  /*42d0*/  YIELD ;  /* 0x0000000000007946 */ /* 0x000fea0003800000 */
[----:B-1----:R-:W1:Y:S01]  /*42e0*/  LDC R6, c[0x0][0x904] ;  /* 0x00024100ff067b82 */ /* 0x002e620000000800 */
[----:B--2---:R-:W2:Y:S01]  /*42f0*/  LDCU.64 UR4, c[0x0][0x908] ;  /* 0x00012100ff0477ac */ /* 0x004ea20008000a00 */
[----:B------:R-:W-:Y:S01]  /*4300*/  BSSY B7, `(.L_x_91) ;  /* 0x0000651000077945 */ /* 0x000fe20003800000 */
[----:B---3--:R-:W3:Y:S05]  /*4310*/  LDCU.64 UR6, c[0x0][0x920] ;  /* 0x00012400ff0677ac */ /* 0x008eea0008000a00 */
[----:B----4-:R-:W4:Y:S08]  /*4320*/  LDC.64 R4, c[0x0][0x918] ;  /* 0x00024600ff047b82 */ /* 0x010f300000000a00 */
[----:B------:R-:W5:Y:S01]  /*4330*/  LDC.64 R2, c[0x0][0x910] ;  /* 0x00024400ff027b82 */ /* 0x000f620000000a00 */
[----:B--2---:R-:W-:Y:S01]  /*4340*/  IMAD.HI.U32 R40, R45, UR4, RZ ;  /* 0x000000042d287c27 */ /* 0x004fe2000f8e00ff */
[----:B------:R-:W2:Y:S04]  /*4350*/  LDCU UR4, c[0x0][0x380] ;  /* 0x00007000ff0477ac */ /* 0x000ea80008000800 */
[----:B------:R-:W-:-:S02]  /*4360*/  SHF.R.U32.HI R40, RZ, UR5, R40 ;  /* 0x00000005ff287c19 */ /* 0x000fc40008011628 */
[----:B-1----:R-:W-:-:S04]  /*4370*/  ISETP.NE.AND P0, PT, R6, 0x1, PT ;  /* 0x000000010600780c */ /* 0x002fc80003f05270 */
[----:B------:R-:W-:Y:S02]  /*4380*/  SEL R40, R45, R40, !P0 ;  /* 0x000000282d287207 */ /* 0x000fe40004000000 */
[----:B----4-:R-:W-:-:S03]  /*4390*/  ISETP.NE.AND P0, PT, R5, 0x1, PT ;  /* 0x000000010500780c */ /* 0x010fc60003f05270 */
[----:B---3--:R-:W-:-:S05]  /*43a0*/  IMAD.HI.U32 R7, R40, UR6, RZ ;  /* 0x0000000628077c27 */ /* 0x008fca000f8e00ff */
[----:B------:R-:W-:-:S04]  /*43b0*/  SHF.R.U32.HI R7, RZ, UR7, R7 ;  /* 0x00000007ff077c19 */ /* 0x000fc80008011607 */
[----:B------:R-:W-:Y:S01]  /*43c0*/  SEL R0, R40, R7, !P0 ;  /* 0x0000000728007207 */ /* 0x000fe20004000000 */
[----:B------:R-:W-:Y:S01]  /*43d0*/  IMAD.MOV R7, RZ, RZ, -R40 ;  /* 0x000000ffff077224 */ /* 0x000fe200078e0a28 */
[----:B-----5:R-:W-:-:S03]  /*43e0*/  ISETP.NE.AND P0, PT, R2, 0x1, PT ;  /* 0x000000010200780c */ /* 0x020fc60003f05270 */
[----:B------:R-:W-:-:S04]  /*43f0*/  IMAD.HI.U32 R3, R0, R3, RZ ;  /* 0x0000000300037227 */ /* 0x000fc800078e00ff */
[----:B------:R-:W-:Y:S01]  /*4400*/  IMAD R7, R6, R7, R45 ;  /* 0x0000000706077224 */ /* 0x000fe200078e022d */
[----:B------:R-:W-:Y:S01]  /*4410*/  SHF.R.U32.HI R3, RZ, R4, R3 ;  /* 0x00000004ff037219 */ /* 0x000fe20000011603 */
[----:B------:R-:W-:Y:S02]  /*4420*/  IMAD.MOV R4, RZ, RZ, -R0 ;  /* 0x000000ffff047224 */ /* 0x000fe400078e0a00 */
[----:B------:R-:W-:Y:S01]  /*4430*/  IMAD.SHL.U32 R7, R7, 0x100, RZ ;  /* 0x0000010007077824 */ /* 0x000fe200078e00ff */
[----:B------:R-:W-:Y:S01]  /*4440*/  SEL R3, R0, R3, !P0 ;  /* 0x0000000300037207 */ /* 0x000fe20004000000 */
[----:B------:R-:W-:-:S03]  /*4450*/  IMAD R40, R5, R4, R40 ;  /* 0x0000000405287224 */ /* 0x000fc600078e0228 */
[----:B--2---:R-:W-:Y:S01]  /*4460*/  ISETP.GE.AND P0, PT, R7, UR4, PT ;  /* 0x0000000407007c0c */ /* 0x004fe2000bf06270 */
[----:B------:R-:W-:-:S04]  /*4470*/  IMAD.MOV R3, RZ, RZ, -R3 ;  /* 0x000000ffff037224 */ /* 0x000fc800078e0a03 */
[----:B------:R-:W-:-:S08]  /*4480*/  IMAD R2, R2, R3, R0 ;  /* 0x0000000302027224 */ /* 0x000fd000078e0200 */
[----:B------:R-:W-:Y:S05]  /*4490*/  @P0 BRA `(.L_x_92) ;  /* 0x0000006000dc0947 */ /* 0x000fea0003800000 */
[----:B------:R-:W1:Y:S02]  /*44a0*/  LDC R4, c[0x0][0x384] ;  /* 0x0000e100ff047b82 */ /* 0x000e640000000800 */
[----:B-1----:R-:W-:-:S13]  /*44b0*/  ISETP.NE.AND P0, PT, R4, RZ, PT ;  /* 0x000000ff0400720c */ /* 0x002fda0003f05270 */
[----:B------:R-:W-:Y:S05]  /*44c0*/  @P0 BRA `(.L_x_93) ;  /* 0x0000003400b40947 */ /* 0x000fea0003800000 */
[----:B------:R-:W-:-:S09]  /*44d0*/  UISETP.NE.AND UP0, UPT, UR41, URZ, UPT ;  /* 0x000000ff2900728c */ /* 0x000fd2000bf05270 */
[----:B------:R-:W-:Y:S05]  /*44e0*/  BRA.U UP0, `(.L_x_94) ;  /* 0x0000000100047547 */ /* 0x000fea000b800000 */
[----:B------:R-:W-:Y:S05]  /*44f0*/  BPT.TRAP 0x1 ;  /* 0x000000040000795c */ /* 0x000fea0000300000 */
.L_x_94:
[----:B------:R-:W1:Y:S01]  /*4500*/  S2R R16, SR_CgaCtaId ;  /* 0x0000000000107919 */ /* 0x000e620000008800 */
[----:B------:R-:W-:Y:S01]  /*4510*/  MOV R5, 0x400 ;  /* 0x0000040000057802 */ /* 0x000fe20000000f00 */
[----:B------:R-:W-:Y:S01]  /*4520*/  BSSY B0, `(.L_x_95) ;  /* 0x0000005000007945 */ /* 0x000fe20003800000 */
[----:B------:R-:W-:Y:S02]  /*4530*/  SHF.L.U32 R3, R43, 0x1f, RZ ;  /* 0x0000001f2b037819 */ /* 0x000fe400000006ff */
[----:B-1----:R-:W-:-:S04]  /*4540*/  LEA R16, R16, R5, 0x18 ;  /* 0x0000000510107211 */ /* 0x002fc800078ec0ff */
[----:B------:R-:W1:Y:S02]  /*4550*/  SYNCS.PHASECHK.TRANS64.TRYWAIT P0, [R16+URZ+0xe0c0], R3 ;  /* 0x00e0c003100075a7 */ /* 0x000e6400080011ff */
[----:B-1----:R-:W-:Y:S05]  /*4560*/  @!P0 BRA `(.L_x_96) ;  /* 0x000000e800708947 */ /* 0x002fea0003800000 */
.L_x_394:
[----:B------:R-:W-:Y:S05]  /*4570*/  BSYNC B0 ;  /* 0x0000000000007941 */ /* 0x000fea0003800000 */
.L_x_95:
[----:B------:R-:W-:Y:S01]  /*4580*/  ISETP.NE.AND P0, PT, R46, RZ, PT ;  /* 0x000000ff2e00720c */ /* 0x000fe20003f05270 */
[----:B------:R-:W-:-:S12]  /*4590*/  BSSY.RECONVERGENT B6, `(.L_x_97) ;  /* 0x0000233000067945 */ /* 0x000fd80003800200 */
[----:B------:R-:W-:Y:S05]  /*45a0*/  @P0 BRA `(.L_x_98) ;  /* 0x0000002000c40947 */ /* 0x000fea0003800000 */
[----:B------:R-:W2:Y:S01]  /*45b0*/  LDC.64 R10, c[0x4][0xa0] ;  /* 0x01002800ff0a7b82 */ /* 0x000ea20000000a00 */
[----:B------:R-:W-:Y:S01]  /*45c0*/  MOV R17, 0x0 ;  /* 0x0000000000117802 */ /* 0x000fe20000000f00 */
[----:B------:R-:W3:Y:S01]  /*45d0*/  LDCU.64 UR4, c[0x4][0xd0] ;  /* 0x01001a00ff0477ac */ /* 0x000ee20008000a00 */
[----:B------:R-:W-:Y:S02]  /*45e0*/  MOV R6, UR38 ;  /* 0x0000002600067c02 */ /* 0x000fe40008000f00 */
[----:B------:R-:W-:-:S03]  /*45f0*/  MOV R7, UR37 ;  /* 0x0000002500077c02 */ /* 0x000fc60008000f00 */
[----:B------:R4:W1:Y:S01]  /*4600*/  LDC.64 R8, c[0x4][R17] ;  /* 0x0100000011087b82 */ /* 0x0008620000000a00 */
[----:B---3--:R-:W-:Y:S02]  /*4610*/  IMAD.U32 R4, RZ, RZ, UR4 ;  /* 0x00000004ff047e24 */ /* 0x008fe4000f8e00ff */
[----:B------:R-:W-:Y:S01]  /*4620*/  IMAD.U32 R5, RZ, RZ, UR5 ;  /* 0x00000005ff057e24 */ /* 0x000fe2000f8e00ff */
[----:B--2---:R4:W-:Y:S04]  /*4630*/  STL.64 [R1], R10 ;  /* 0x0000000a01007387 */ /* 0x0049e80000100a00 */
[----:B------:R-:W-:-:S07]  /*4640*/  LEPC R20, `(.L_x_99) ;  /* 0x000000001014794e */ /* 0x000fce0000000000 */
[----:B-1--4-:R-:W-:Y:S05]  /*4650*/  CALL.ABS.NOINC R8 ;  /* 0x0000000008007343 */ /* 0x012fea0003c00000 */
.L_x_99:
[----:B------:R-:W-:Y:S01]  /*4660*/  HFMA2 R8, -RZ, RZ, 0, 1.1920928955078125e-07 ;  /* 0x00000002ff087431 */ /* 0x000fe200000001ff */
[----:B------:R-:W-:Y:S01]  /*4670*/  MOV R9, 0x4 ;  /* 0x0000000400097802 */ /* 0x000fe20000000f00 */
[----:B------:R-:W-:Y:S01]  /*4680*/  IMAD.MOV.U32 R0, RZ, RZ, 0x3 ;  /* 0x00000003ff007424 */ /* 0x000fe200078e00ff */
[----:B------:R1:W2:Y:S01]  /*4690*/  LDC.64 R10, c[0x4][R17] ;  /* 0x01000000110a7b82 */ /* 0x0002a20000000a00 */
[----:B------:R-:W3:Y:S01]  /*46a0*/  LDCU.64 UR4, c[0x4][0xe8] ;  /* 0x01001d00ff0477ac */ /* 0x000ee20008000a00 */
[----:B------:R-:W-:Y:S01]  /*46b0*/  MOV R6, UR38 ;  /* 0x0000002600067c02 */ /* 0x000fe20008000f00 */
[----:B------:R-:W-:Y:S01]  /*46c0*/  IMAD.U32 R7, RZ, RZ, UR37 ;  /* 0x00000025ff077e24 */ /* 0x000fe2000f8e00ff */
[----:B------:R1:W-:Y:S04]  /*46d0*/  STL.64 [R1], R8 ;  /* 0x0000000801007387 */ /* 0x0003e80000100a00 */
[----:B------:R1:W-:Y:S01]  /*46e0*/  STL [R1+0x8], R0 ;  /* 0x0000080001007387 */ /* 0x0003e20000100800 */
[----:B---3--:R-:W-:Y:S01]  /*46f0*/  MOV R4, UR4 ;  /* 0x0000000400047c02 */ /* 0x008fe20008000f00 */
[----:B------:R-:W-:-:S02]  /*4700*/  IMAD.U32 R5, RZ, RZ, UR5 ;  /* 0x00000005ff057e24 */ /* 0x000fc4000f8e00ff */
[----:B------:R-:W-:-:S07]  /*4710*/  LEPC R20, `(.L_x_100) ;  /* 0x000000001014794e */ /* 0x000fce0000000000 */
[----:B-12---:R-:W-:Y:S05]  /*4720*/  CALL.ABS.NOINC R10 ;  /* 0x000000000a007343 */ /* 0x006fea0003c00000 */
.L_x_100:
[----:B------:R1:W2:Y:S01]  /*4730*/  LDC.64 R8, c[0x4][R17] ;  /* 0x0100000011087b82 */ /* 0x0002a20000000a00 */
[----:B------:R-:W3:Y:S01]  /*4740*/  LDCU.64 UR4, c[0x4][0xe0] ;  /* 0x01001c00ff0477ac */ /* 0x000ee20008000a00 */
[----:B------:R-:W-:Y:S01]  /*4750*/  CS2R R6, SRZ ;  /* 0x0000000000067805 */ /* 0x000fe2000001ff00 */
[----:B---3--:R-:W-:Y:S01]  /*4760*/  IMAD.U32 R4, RZ, RZ, UR4 ;  /* 0x00000004ff047e24 */ /* 0x008fe2000f8e00ff */
[----:B------:R-:W-:-:S04]  /*4770*/  MOV R5, UR5 ;  /* 0x0000000500057c02 */ /* 0x000fc80008000f00 */
[----:B------:R-:W-:-:S07]  /*4780*/  LEPC R20, `(.L_x_101) ;  /* 0x000000001014794e */ /* 0x000fce0000000000 */
[----:B-12---:R-:W-:Y:S05]  /*4790*/  CALL.ABS.NOINC R8 ;  /* 0x0000000008007343 */ /* 0x006fea0003c00000 */
.L_x_101:
[----:B------:R1:W2:Y:S01]  /*47a0*/  LDC.64 R8, c[0x4][R17] ;  /* 0x0100000011087b82 */ /* 0x0002a20000000a00 */
[----:B------:R-:W3:Y:S01]  /*47b0*/  LDCU.64 UR4, c[0x4][0xf0] ;  /* 0x01001e00ff0477ac */ /* 0x000ee20008000a00 */
[----:B------:R-:W-:Y:S01]  /*47c0*/  CS2R R6, SRZ ;  /* 0x0000000000067805 */ /* 0x000fe2000001ff00 */
[----:B---3--:R-:W-:Y:S01]  /*47d0*/  IMAD.U32 R4, RZ, RZ, UR4 ;  /* 0x00000004ff047e24 */ /* 0x008fe2000f8e00ff */
[----:B------:R-:W-:-:S04]  /*47e0*/  MOV R5, UR5 ;  /* 0x0000000500057c02 */ /* 0x000fc80008000f00 */
[----:B------:R-:W-:-:S07]  /*47f0*/  LEPC R20, `(.L_x_102) ;  /* 0x000000001014794e */ /* 0x000fce0000000000 */
[----:B-12---:R-:W-:Y:S05]  /*4800*/  CALL.ABS.NOINC R8 ;  /* 0x0000000008007343 */ /* 0x006fea0003c00000 */
.L_x_102:
[----:B------:R1:W2:Y:S01]  /*4810*/  LDC.64 R8, c[0x4][R17] ;  /* 0x0100000011087b82 */ /* 0x0002a20000000a00 */
[----:B------:R-:W3:Y:S01]  /*4820*/  LDCU.64 UR4, c[0x4][0xf8] ;  /* 0x01001f00ff0477ac */ /* 0x000ee20008000a00 */
[----:B------:R-:W-:Y:S01]  /*4830*/  CS2R R6, SRZ ;  /* 0x0000000000067805 */ /* 0x000fe2000001ff00 */
[----:B---3--:R-:W-:Y:S01]  /*4840*/  IMAD.U32 R4, RZ, RZ, UR4 ;  /* 0x00000004ff047e24 */ /* 0x008fe2000f8e00ff */
[----:B------:R-:W-:-:S04]  /*4850*/  MOV R5, UR5 ;  /* 0x0000000500057c02 */ /* 0x000fc80008000f00 */
[----:B------:R-:W-:-:S07]  /*4860*/  LEPC R20, `(.L_x_103) ;  /* 0x000000001014794e */ /* 0x000fce0000000000 */
[----:B-12---:R-:W-:Y:S05]  /*4870*/  CALL.ABS.NOINC R8 ;  /* 0x0000000008007343 */ /* 0x006fea0003c00000 */
.L_x_103:
[----:B------:R-:W-:Y:S01]  /*4880*/  HFMA2 R0, -RZ, RZ, 0, 9.5367431640625e-07 ;  /* 0x00000010ff007431 */ /* 0x000fe200000001ff */
[----:B------:R1:W2:Y:S01]  /*4890*/  LDC.64 R8, c[0x4][R17] ;  /* 0x0100000011087b82 */ /* 0x0002a20000000a00 */
[----:B------:R-:W3:Y:S01]  /*48a0*/  LDCU.64 UR4, c[0x4][0xc8] ;  /* 0x01001900ff0477ac */ /* 0x000ee20008000a00 */
[----:B------:R-:W-:Y:S01]  /*48b0*/  MOV R6, UR38 ;  /* 0x0000002600067c02 */ /* 0x000fe20008000f00 */
[----:B------:R-:W-:Y:S01]  /*48c0*/  IMAD.U32 R7, RZ, RZ, UR37 ;  /* 0x00000025ff077e24 */ /* 0x000fe2000f8e00ff */
[----:B------:R1:W-:Y:S01]  /*48d0*/  STL [R1], R0 ;  /* 0x0000000001007387 */ /* 0x0003e20000100800 */
[----:B---3--:R-:W-:Y:S01]  /*48e0*/  MOV R4, UR4 ;  /* 0x0000000400047c02 */ /* 0x008fe20008000f00 */
[----:B------:R-:W-:-:S04]  /*48f0*/  IMAD.U32 R5, RZ, RZ, UR5 ;  /* 0x00000005ff057e24 */ /* 0x000fc8000f8e00ff */
[----:B------:R-:W-:-:S07]  /*4900*/  LEPC R20, `(.L_x_104) ;  /* 0x000000001014794e */ /* 0x000fce0000000000 */
[----:B-12---:R-:W-:Y:S05]  /*4910*/  CALL.ABS.NOINC R8 ;  /* 0x0000000008007343 */ /* 0x006fea0003c00000 */
.L_x_104:
[----:B------:R-:W1:Y:S01]  /*4920*/  S2R R3, SR_SWINHI ;  /* 0x0000000000037919 */ /* 0x000e620000002f00 */
[----:B------:R2:W3:Y:S01]  /*4930*/  LDC.64 R8, c[0x4][R17] ;  /* 0x0100000011087b82 */ /* 0x0004e20000000a00 */
[----:B------:R-:W4:Y:S01]  /*4940*/  LDCU.64 UR4, c[0x4][0x100] ;  /* 0x01002000ff0477ac */ /* 0x000f220008000a00 */
[----:B------:R-:W-:Y:S01]  /*4950*/  MOV R6, UR38 ;  /* 0x0000002600067c02 */ /* 0x000fe20008000f00 */
[----:B------:R-:W-:Y:S01]  /*4960*/  IMAD.U32 R7, RZ, RZ, UR37 ;  /* 0x00000025ff077e24 */ /* 0x000fe2000f8e00ff */
[----:B------:R-:W-:Y:S02]  /*4970*/  MOV R4, R16 ;  /* 0x0000001000047202 */ /* 0x000fe40000000f00 */
[----:B-1----:R-:W-:Y:S02]  /*4980*/  MOV R5, R3 ;  /* 0x0000000300057202 */ /* 0x002fe40000000f00 */
[----:B------:R-:W-:Y:S02]  /*4990*/  IADD3 R10, P0, PT, R4, 0xa000, RZ ;  /* 0x0000a000040a7810 */ /* 0x000fe40007f1e0ff */
[----:B----4-:R-:W-:-:S03]  /*49a0*/  MOV R4, UR4 ;  /* 0x0000000400047c02 */ /* 0x010fc60008000f00 */
[----:B------:R-:W-:Y:S02]  /*49b0*/  IMAD.X R11, RZ, RZ, R5, P0 ;  /* 0x000000ffff0b7224 */ /* 0x000fe400000e0605 */
[----:B------:R-:W-:-:S03]  /*49c0*/  IMAD.U32 R5, RZ, RZ, UR5 ;  /* 0x00000005ff057e24 */ /* 0x000fc6000f8e00ff */
[----:B------:R2:W-:Y:S04]  /*49d0*/  STL.64 [R1], R10 ;  /* 0x0000000a01007387 */ /* 0x0005e80000100a00 */
[----:B------:R-:W-:-:S07]  /*49e0*/  LEPC R20, `(.L_x_105) ;  /* 0x000000001014794e */ /* 0x000fce0000000000 */
[----:B--23--:R-:W-:Y:S05]  /*49f0*/  CALL.ABS.NOINC R8 ;  /* 0x0000000008007343 */ /* 0x00cfea0003c00000 */
.L_x_105:
[----:B------:R-:W1:Y:S01]  /*4a00*/  LDC.64 R10, c[0x4][0xd8] ;  /* 0x01003600ff0a7b82 */ /* 0x000e620000000a00 */
[----:B------:R-:W2:Y:S01]  /*4a10*/  LDCU.64 UR4, c[0x4][0xd0] ;  /* 0x01001a00ff0477ac */ /* 0x000ea20008000a00 */
[----:B------:R-:W-:Y:S02]  /*4a20*/  MOV R6, UR38 ;  /* 0x0000002600067c02 */ /* 0x000fe40008000f00 */
[----:B------:R-:W-:-:S04]  /*4a30*/  MOV R7, UR37 ;  /* 0x0000002500077c02 */ /* 0x000fc80008000f00 */
[----:B------:R3:W4:Y:S01]  /*4a40*/  LDC.64 R8, c[0x4][R17] ;  /* 0x0100000011087b82 */ /* 0x0007220000000a00 */
[----:B--2---:R-:W-:Y:S02]  /*4a50*/  IMAD.U32 R4, RZ, RZ, UR4 ;  /* 0x00000004ff047e24 */ /* 0x004fe4000f8e00ff */
[----:B------:R-:W-:Y:S01]  /*4a60*/  IMAD.U32 R5, RZ, RZ, UR5 ;  /* 0x00000005ff057e24 */ /* 0x000fe2000f8e00ff */
[----:B-1----:R3:W-:Y:S04]  /*4a70*/  STL.64 [R1], R10 ;  /* 0x0000000a01007387 */ /* 0x0027e80000100a00 */
[----:B------:R-:W-:-:S07]  /*4a80*/  LEPC R20, `(.L_x_106) ;  /* 0x000000001014794e */ /* 0x000fce0000000000 */
[----:B---34-:R-:W-:Y:S05]  /*4a90*/  CALL.ABS.NOINC R8 ;  /* 0x0000000008007343 */ /* 0x018fea0003c00000 */
.L_x_106:
[----:B------:R-:W-:Y:S01]  /*4aa0*/  HFMA2 R0, -RZ, RZ, 0, 2.384185791015625e-06 ;  /* 0x00000028ff007431 */ /* 0x000fe200000001ff */
        /* <DEDUP_REMOVED lines=9> */
.L_x_107:
        /* <DEDUP_REMOVED lines=10> */
.L_x_108:
[----:B------:R1:W2:Y:S01]  /*4be0*/  LDC.64 R8, c[0x4][R17] ;  /* 0x0100000011087b82 */ /* 0x0002a20000000a00 */
[----:B------:R-:W3:Y:S01]  /*4bf0*/  LDCU.64 UR4, c[0x4][0xe0] ;  /* 0x01001c00ff0477ac */ /* 0x000ee20008000a00 */
[----:B------:R-:W-:Y:S01]  /*4c00*/  CS2R R6, SRZ ;  /* 0x0000000000067805 */ /* 0x000fe2000001ff00 */
[----:B---3--:R-:W-:Y:S01]  /*4c10*/  IMAD.U32 R4, RZ, RZ, UR4 ;  /* 0x00000004ff047e24 */ /* 0x008fe2000f8e00ff */
[----:B------:R-:W-:-:S04]  /*4c20*/  MOV R5, UR5 ;  /* 0x0000000500057c02 */ /* 0x000fc80008000f00 */
[----:B------:R-:W-:-:S07]  /*4c30*/  LEPC R20, `(.L_x_109) ;  /* 0x000000001014794e */ /* 0x000fce0000000000 */
[----:B-12---:R-:W-:Y:S05]  /*4c40*/  CALL.ABS.NOINC R8 ;  /* 0x0000000008007343 */ /* 0x006fea0003c00000 */
.L_x_109:
[----:B------:R-:W-:Y:S01]  /*4c50*/  HFMA2 R0, -RZ, RZ, 0, 4.76837158203125e-07 ;  /* 0x00000008ff007431 */ /* 0x000fe200000001ff */
        /* <DEDUP_REMOVED lines=9> */
.L_x_110:
[----:B------:R-:W-:Y:S01]  /*4cf0*/  HFMA2 R0, -RZ, RZ, 0, 2.6226043701171875e-06 ;  /* 0x0000002cff007431 */ /* 0x000fe200000001ff */
        /* <DEDUP_REMOVED lines=9> */
.L_x_111:
[----:B------:R1:W2:Y:S01]  /*4d90*/  LDC.64 R8, c[0x4][R17] ;  /* 0x0100000011087b82 */ /* 0x0002a20000000a00 */
[----:B------:R-:W3:Y:S01]  /*4da0*/  LDCU.64 UR4, c[0x4][0xe0] ;  /* 0x01001c00ff0477ac */ /* 0x000ee20008000a00 */
[----:B------:R-:W-:Y:S01]  /*4db0*/  CS2R R6, SRZ ;  /* 0x0000000000067805 */ /* 0x000fe2000001ff00 */
[----:B---3--:R-:W-:Y:S01]  /*4dc0*/  IMAD.U32 R4, RZ, RZ, UR4 ;  /* 0x00000004ff047e24 */ /* 0x008fe2000f8e00ff */
[----:B------:R-:W-:-:S04]  /*4dd0*/  MOV R5, UR5 ;  /* 0x0000000500057c02 */ /* 0x000fc80008000f00 */
[----:B------:R-:W-:-:S07]  /*4de0*/  LEPC R20, `(.L_x_112) ;  /* 0x000000001014794e */ /* 0x000fce0000000000 */
[----:B-12---:R-:W-:Y:S05]  /*4df0*/  CALL.ABS.NOINC R8 ;  /* 0x0000000008007343 */ /* 0x006fea0003c00000 */
.L_x_112:
        /* <DEDUP_REMOVED lines=10> */
.L_x_113:
[----:B------:R-:W-:Y:S01]  /*4ea0*/  HFMA2 R0, -RZ, RZ, 0, 2.443790435791015625e-06 ;  /* 0x00000029ff007431 */ /* 0x000fe200000001ff */
        /* <DEDUP_REMOVED lines=9> */
.L_x_114:
        /* <DEDUP_REMOVED lines=10> */
.L_x_115:
        /* <DEDUP_REMOVED lines=10> */
.L_x_116:
[----:B------:R1:W2:Y:S01]  /*5080*/  LDC.64 R8, c[0x4][R17] ;  /* 0x0100000011087b82 */ /* 0x0002a20000000a00 */
[----:B------:R-:W3:Y:S01]  /*5090*/  LDCU.64 UR4, c[0x4][0xe0] ;  /* 0x01001c00ff0477ac */ /* 0x000ee20008000a00 */
[----:B------:R-:W-:Y:S01]  /*50a0*/  CS2R R6, SRZ ;  /* 0x0000000000067805 */ /* 0x000fe2000001ff00 */
[----:B---3--:R-:W-:Y:S01]  /*50b0*/  IMAD.U32 R4, RZ, RZ, UR4 ;  /* 0x00000004ff047e24 */ /* 0x008fe2000f8e00ff */
[----:B------:R-:W-:-:S04]  /*50c0*/  MOV R5, UR5 ;  /* 0x0000000500057c02 */ /* 0x000fc80008000f00 */
[----:B------:R-:W-:-:S07]  /*50d0*/  LEPC R20, `(.L_x_117) ;  /* 0x000000001014794e */ /* 0x000fce0000000000 */
[----:B-12---:R-:W-:Y:S05]  /*50e0*/  CALL.ABS.NOINC R8 ;  /* 0x0000000008007343 */ /* 0x006fea0003c00000 */
.L_x_117:
[----:B------:R-:W-:Y:S01]  /*50f0*/  HFMA2 R0, -RZ, RZ, 0, 1.9073486328125e-06 ;  /* 0x00000020ff007431 */ /* 0x000fe200000001ff */
        /* <DEDUP_REMOVED lines=9> */
.L_x_118:
        /* <DEDUP_REMOVED lines=10> */
.L_x_119:
[----:B------:R1:W2:Y:S01]  /*5230*/  LDC.64 R8, c[0x4][R17] ;  /* 0x0100000011087b82 */ /* 0x0002a20000000a00 */
[----:B------:R-:W3:Y:S01]  /*5240*/  LDCU.64 UR4, c[0x4][0xe0] ;  /* 0x01001c00ff0477ac */ /* 0x000ee20008000a00 */
[----:B------:R-:W-:Y:S01]  /*5250*/  CS2R R6, SRZ ;  /* 0x0000000000067805 */ /* 0x000fe2000001ff00 */
[----:B---3--:R-:W-:Y:S01]  /*5260*/  IMAD.U32 R4, RZ, RZ, UR4 ;  /* 0x00000004ff047e24 */ /* 0x008fe2000f8e00ff */
[----:B------:R-:W-:-:S04]  /*5270*/  MOV R5, UR5 ;  /* 0x0000000500057c02 */ /* 0x000fc80008000f00 */
[----:B------:R-:W-:-:S07]  /*5280*/  LEPC R20, `(.L_x_120) ;  /* 0x000000001014794e */ /* 0x000fce0000000000 */
[----:B-12---:R-:W-:Y:S05]  /*5290*/  CALL.ABS.NOINC R8 ;  /* 0x0000000008007343 */ /* 0x006fea0003c00000 */
.L_x_120:
[----:B------:R-:W-:Y:S01]  /*52a0*/  HFMA2 R0, -RZ, RZ, 0, 5.9604644775390625e-08 ;  /* 0x00000001ff007431 */ /* 0x000fe200000001ff */
        /* <DEDUP_REMOVED lines=9> */
.L_x_121:
        /* <DEDUP_REMOVED lines=10> */
.L_x_122:
        /* <DEDUP_REMOVED lines=10> */
.L_x_123:
        /* <DEDUP_REMOVED lines=10> */
.L_x_124:
[----:B------:R1:W2:Y:S01]  /*5520*/  LDC.64 R8, c[0x4][R17] ;  /* 0x0100000011087b82 */ /* 0x0002a20000000a00 */
[----:B------:R-:W3:Y:S01]  /*5530*/  LDCU.64 UR4, c[0x4][0xe0] ;  /* 0x01001c00ff0477ac */ /* 0x000ee20008000a00 */
[----:B------:R-:W-:Y:S01]  /*5540*/  CS2R R6, SRZ ;  /* 0x0000000000067805 */ /* 0x000fe2000001ff00 */
[----:B---3--:R-:W-:Y:S01]  /*5550*/  IMAD.U32 R4, RZ, RZ, UR4 ;  /* 0x00000004ff047e24 */ /* 0x008fe2000f8e00ff */
[----:B------:R-:W-:-:S04]  /*5560*/  MOV R5, UR5 ;  /* 0x0000000500057c02 */ /* 0x000fc80008000f00 */
[----:B------:R-:W-:-:S07]  /*5570*/  LEPC R20, `(.L_x_125) ;  /* 0x000000001014794e */ /* 0x000fce0000000000 */
[----:B-12---:R-:W-:Y:S05]  /*5580*/  CALL.ABS.NOINC R8 ;  /* 0x0000000008007343 */ /* 0x006fea0003c00000 */
.L_x_125:
        /* <DEDUP_REMOVED lines=10> */
.L_x_126:
        /* <DEDUP_REMOVED lines=10> */
.L_x_127:
[----:B------:R1:W2:Y:S01]  /*56d0*/  LDC.64 R8, c[0x4][R17] ;  /* 0x0100000011087b82 */ /* 0x0002a20000000a00 */
[----:B------:R-:W3:Y:S01]  /*56e0*/  LDCU.64 UR4, c[0x4][0xe0] ;  /* 0x01001c00ff0477ac */ /* 0x000ee20008000a00 */
[----:B------:R-:W-:Y:S01]  /*56f0*/  CS2R R6, SRZ ;  /* 0x0000000000067805 */ /* 0x000fe2000001ff00 */
[----:B---3--:R-:W-:Y:S01]  /*5700*/  IMAD.U32 R4, RZ, RZ, UR4 ;  /* 0x00000004ff047e24 */ /* 0x008fe2000f8e00ff */
[----:B------:R-:W-:-:S04]  /*5710*/  MOV R5, UR5 ;  /* 0x0000000500057c02 */ /* 0x000fc80008000f00 */
[----:B------:R-:W-:-:S07]  /*5720*/  LEPC R20, `(.L_x_128) ;  /* 0x000000001014794e */ /* 0x000fce0000000000 */
[----:B-12---:R-:W-:Y:S05]  /*5730*/  CALL.ABS.NOINC R8 ;  /* 0x0000000008007343 */ /* 0x006fea0003c00000 */
.L_x_128:
[----:B------:R-:W-:Y:S01]  /*5740*/  HFMA2 R0, -RZ, RZ, 0, 1.1920928955078125e-07 ;  /* 0x00000002ff007431 */ /* 0x000fe200000001ff */
        /* <DEDUP_REMOVED lines=9> */
.L_x_129:
        /* <DEDUP_REMOVED lines=10> */
.L_x_130:
        /* <DEDUP_REMOVED lines=10> */
.L_x_131:
        /* <DEDUP_REMOVED lines=10> */
.L_x_132:
        /* <DEDUP_REMOVED lines=10> */
.L_x_133:
        /* <DEDUP_REMOVED lines=10> */
.L_x_134:
[----:B------:R1:W2:Y:S01]  /*5b00*/  LDC.64 R8, c[0x4][R17] ;  /* 0x0100000011087b82 */ /* 0x0002a20000000a00 */
[----:B------:R-:W3:Y:S01]  /*5b10*/  LDCU.64 UR4, c[0x4][0xe0] ;  /* 0x01001c00ff0477ac */ /* 0x000ee20008000a00 */
[----:B------:R-:W-:Y:S01]  /*5b20*/  CS2R R6, SRZ ;  /* 0x0000000000067805 */ /* 0x000fe2000001ff00 */
[----:B---3--:R-:W-:Y:S01]  /*5b30*/  IMAD.U32 R4, RZ, RZ, UR4 ;  /* 0x00000004ff047e24 */ /* 0x008fe2000f8e00ff */
[----:B------:R-:W-:-:S04]  /*5b40*/  MOV R5, UR5 ;  /* 0x0000000500057c02 */ /* 0x000fc80008000f00 */
[----:B------:R-:W-:-:S07]  /*5b50*/  LEPC R20, `(.L_x_135) ;  /* 0x000000001014794e */ /* 0x000fce0000000000 */
[----:B-12---:R-:W-:Y:S05]  /*5b60*/  CALL.ABS.NOINC R8 ;  /* 0x0000000008007343 */ /* 0x006fea0003c00000 */
.L_x_135:
        /* <DEDUP_REMOVED lines=10> */
.L_x_136:
        /* <DEDUP_REMOVED lines=10> */
.L_x_137:
[----:B------:R1:W2:Y:S01]  /*5cb0*/  LDC.64 R8, c[0x4][R17] ;  /* 0x0100000011087b82 */ /* 0x0002a20000000a00 */
[----:B------:R-:W3:Y:S01]  /*5cc0*/  LDCU.64 UR4, c[0x4][0xe0] ;  /* 0x01001c00ff0477ac */ /* 0x000ee20008000a00 */
[----:B------:R-:W-:Y:S01]  /*5cd0*/  CS2R R6, SRZ ;  /* 0x0000000000067805 */ /* 0x000fe2000001ff00 */
[----:B---3--:R-:W-:Y:S01]  /*5ce0*/  IMAD.U32 R4, RZ, RZ, UR4 ;  /* 0x00000004ff047e24 */ /* 0x008fe2000f8e00ff */
[----:B------:R-:W-:-:S04]  /*5cf0*/  MOV R5, UR5 ;  /* 0x0000000500057c02 */ /* 0x000fc80008000f00 */
[----:B------:R-:W-:-:S07]  /*5d00*/  LEPC R20, `(.L_x_138) ;  /* 0x000000001014794e */ /* 0x000fce0000000000 */
[----:B-12---:R-:W-:Y:S05]  /*5d10*/  CALL.ABS.NOINC R8 ;  /* 0x0000000008007343 */ /* 0x006fea0003c00000 */
.L_x_138:
[----:B------:R-:W-:Y:S01]  /*5d20*/  HFMA2 R0, -RZ, RZ, 0, 1.52587890625e-05 ;  /* 0x00000100ff007431 */ /* 0x000fe200000001ff */
        /* <DEDUP_REMOVED lines=9> */
.L_x_139:
        /* <DEDUP_REMOVED lines=10> */
.L_x_140:
        /* <DEDUP_REMOVED lines=10> */
.L_x_141:
        /* <DEDUP_REMOVED lines=10> */
.L_x_142:
[----:B------:R1:W2:Y:S01]  /*5fa0*/  LDC.64 R8, c[0x4][R17] ;  /* 0x0100000011087b82 */ /* 0x0002a20000000a00 */
[----:B------:R-:W3:Y:S01]  /*5fb0*/  LDCU.64 UR4, c[0x4][0xe0] ;  /* 0x01001c00ff0477ac */ /* 0x000ee20008000a00 */
[----:B------:R-:W-:Y:S01]  /*5fc0*/  CS2R R6, SRZ ;  /* 0x0000000000067805 */ /* 0x000fe2000001ff00 */
[----:B---3--:R-:W-:Y:S01]  /*5fd0*/  IMAD.U32 R4, RZ, RZ, UR4 ;  /* 0x00000004ff047e24 */ /* 0x008fe2000f8e00ff */
[----:B------:R-:W-:-:S04]  /*5fe0*/  MOV R5, UR5 ;  /* 0x0000000500057c02 */ /* 0x000fc80008000f00 */
[----:B------:R-:W-:-:S07]  /*5ff0*/  LEPC R20, `(.L_x_143) ;  /* 0x000000001014794e */ /* 0x000fce0000000000 */
[----:B-12---:R-:W-:Y:S05]  /*6000*/  CALL.ABS.NOINC R8 ;  /* 0x0000000008007343 */ /* 0x006fea0003c00000 */
.L_x_143:
        /* <DEDUP_REMOVED lines=10> */
.L_x_144:
        /* <DEDUP_REMOVED lines=10> */
.L_x_145:
[----:B------:R1:W2:Y:S01]  /*6150*/  LDC.64 R8, c[0x4][R17] ;  /* 0x0100000011087b82 */ /* 0x0002a20000000a00 */
[----:B------:R-:W3:Y:S01]  /*6160*/  LDCU.64 UR4, c[0x4][0xe0] ;  /* 0x01001c00ff0477ac */ /* 0x000ee20008000a00 */
[----:B------:R-:W-:Y:S01]  /*6170*/  CS2R R6, SRZ ;  /* 0x0000000000067805 */ /* 0x000fe2000001ff00 */
[----:B---3--:R-:W-:Y:S01]  /*6180*/  IMAD.U32 R4, RZ, RZ, UR4 ;  /* 0x00000004ff047e24 */ /* 0x008fe2000f8e00ff */
[----:B------:R-:W-:-:S04]  /*6190*/  MOV R5, UR5 ;  /* 0x0000000500057c02 */ /* 0x000fc80008000f00 */
[----:B------:R-:W-:-:S07]  /*61a0*/  LEPC R20, `(.L_x_146) ;  /* 0x000000001014794e */ /* 0x000fce0000000000 */
[----:B-12---:R-:W-:Y:S05]  /*61b0*/  CALL.ABS.NOINC R8 ;  /* 0x0000000008007343 */ /* 0x006fea0003c00000 */
.L_x_146:
[----:B------:R1:W-:Y:S01]  /*61c0*/  STL [R1], RZ ;  /* 0x000000ff01007387 */ /* 0x0003e20000100800 */
[----:B------:R1:W2:Y:S01]  /*61d0*/  LDC.64 R8, c[0x4][R17] ;  /* 0x0100000011087b82 */ /* 0x0002a20000000a00 */
[----:B------:R-:W3:Y:S01]  /*61e0*/  LDCU.64 UR4, c[0x4][0xc8] ;  /* 0x01001900ff0477ac */ /* 0x000ee20008000a00 */
[----:B------:R-:W-:Y:S02]  /*61f0*/  MOV R6, UR38 ;  /* 0x0000002600067c02 */ /* 0x000fe40008000f00 */
[----:B------:R-:W-:Y:S01]  /*6200*/  MOV R7, UR37 ;  /* 0x0000002500077c02 */ /* 0x000fe20008000f00 */
[----:B---3--:R-:W-:Y:S02]  /*6210*/  IMAD.U32 R4, RZ, RZ, UR4 ;  /* 0x00000004ff047e24 */ /* 0x008fe4000f8e00ff */
[----:B------:R-:W-:Y:S02]  /*6220*/  IMAD.U32 R5, RZ, RZ, UR5 ;  /* 0x00000005ff057e24 */ /* 0x000fe4000f8e00ff */
[----:B------:R-:W-:-:S07]  /*6230*/  LEPC R20, `(.L_x_147) ;  /* 0x000000001014794e */ /* 0x000fce0000000000 */
[----:B-12---:R-:W-:Y:S05]  /*6240*/  CALL.ABS.NOINC R8 ;  /* 0x0000000008007343 */ /* 0x006fea0003c00000 */
.L_x_147:
        /* <DEDUP_REMOVED lines=10> */
.L_x_148:
        /* <DEDUP_REMOVED lines=10> */
.L_x_149:
        /* <DEDUP_REMOVED lines=10> */
.L_x_150:
[----:B------:R1:W2:Y:S01]  /*6430*/  LDC.64 R8, c[0x4][R17] ;  /* 0x0100000011087b82 */ /* 0x0002a20000000a00 */
[----:B------:R-:W3:Y:S01]  /*6440*/  LDCU.64 UR4, c[0x4][0xe0] ;  /* 0x01001c00ff0477ac */ /* 0x000ee20008000a00 */
[----:B------:R-:W-:Y:S01]  /*6450*/  CS2R R6, SRZ ;  /* 0x0000000000067805 */ /* 0x000fe2000001ff00 */
[----:B---3--:R-:W-:Y:S01]  /*6460*/  IMAD.U32 R4, RZ, RZ, UR4 ;  /* 0x00000004ff047e24 */ /* 0x008fe2000f8e00ff */
[----:B------:R-:W-:-:S04]  /*6470*/  MOV R5, UR5 ;  /* 0x0000000500057c02 */ /* 0x000fc80008000f00 */
[----:B------:R-:W-:-:S07]  /*6480*/  LEPC R20, `(.L_x_151) ;  /* 0x000000001014794e */ /* 0x000fce0000000000 */
[----:B-12---:R-:W-:Y:S05]  /*6490*/  CALL.ABS.NOINC R8 ;  /* 0x0000000008007343 */ /* 0x006fea0003c00000 */
.L_x_151:
        /* <DEDUP_REMOVED lines=9> */
.L_x_152:
        /* <DEDUP_REMOVED lines=10> */
.L_x_153:
[----:B------:R1:W2:Y:S01]  /*65d0*/  LDC.64 R8, c[0x4][R17] ;  /* 0x0100000011087b82 */ /* 0x0002a20000000a00 */
[----:B------:R-:W3:Y:S01]  /*65e0*/  LDCU.64 UR4, c[0x4][0xe0] ;  /* 0x01001c00ff0477ac */ /* 0x000ee20008000a00 */
[----:B------:R-:W-:Y:S01]  /*65f0*/  CS2R R6, SRZ ;  /* 0x0000000000067805 */ /* 0x000fe2000001ff00 */
[----:B---3--:R-:W-:Y:S01]  /*6600*/  IMAD.U32 R4, RZ, RZ, UR4 ;  /* 0x00000004ff047e24 */ /* 0x008fe2000f8e00ff */
[----:B------:R-:W-:-:S04]  /*6610*/  MOV R5, UR5 ;  /* 0x0000000500057c02 */ /* 0x000fc80008000f00 */
[----:B------:R-:W-:-:S07]  /*6620*/  LEPC R20, `(.L_x_154) ;  /* 0x000000001014794e */ /* 0x000fce0000000000 */
[----:B-12---:R-:W-:Y:S05]  /*6630*/  CALL.ABS.NOINC R8 ;  /* 0x0000000008007343 */ /* 0x006fea0003c00000 */
.L_x_154:
[----:B------:R-:W-:Y:S01]  /*6640*/  HFMA2 R0, -RZ, RZ, 0, 0.00048828125 ;  /* 0x00001000ff007431 */ /* 0x000fe200000001ff */
        /* <DEDUP_REMOVED lines=9> */
.L_x_155:
        /* <DEDUP_REMOVED lines=10> */
.L_x_156:
        /* <DEDUP_REMOVED lines=10> */
.L_x_157:
        /* <DEDUP_REMOVED lines=10> */
.L_x_98:
[----:B------:R-:W-:Y:S05]  /*68c0*/  BSYNC.RECONVERGENT B6 ;  /* 0x0000000000067941 */ /* 0x000fea0003800200 */
.L_x_97:
[----:B-1----:R-:W1:Y:S01]  /*68d0*/  S2R R3, SR_SWINHI ;  /* 0x0000000000037919 */ /* 0x002e620000002f00 */
[----:B------:R-:W-:Y:S01]  /*68e0*/  IMAD.SHL.U32 R26, R41, 0x2, RZ ;  /* 0x00000002291a7824 */ /* 0x000fe200078e00ff */
[----:B------:R-:W2:Y:S04]  /*68f0*/  LDCU.64 UR4, c[0x0][0x880] ;  /* 0x00011000ff0477ac */ /* 0x000ea80008000a00 */
[----:B------:R-:W-:Y:S02]  /*6900*/  LOP3.LUT R26, R26, 0xfe, RZ, 0xc0, !PT ;  /* 0x000000fe1a1a7812 */ /* 0x000fe400078ec0ff */
[----:B--2---:R-:W-:-:S04]  /*6910*/  ISETP.NE.U32.AND P5, PT, RZ, UR4, PT ;  /* 0x00000004ff007c0c */ /* 0x004fc8000bfa5070 */
[----:B------:R-:W-:Y:S02]  /*6920*/  ISETP.NE.AND.EX P5, PT, RZ, UR5, PT, P5 ;  /* 0x00000005ff007c0c */ /* 0x000fe4000bfa5350 */
[----:B------:R-:W-:Y:S02]  /*6930*/  MOV R4, R16 ;  /* 0x0000001000047202 */ /* 0x000fe40000000f00 */
[----:B-1----:R-:W-:-:S03]  /*6940*/  MOV R5, R3 ;  /* 0x0000000300057202 */ /* 0x002fc60000000f00 */
[----:B------:R-:W-:-:S03]  /*6950*/  IMAD.WIDE.U32 R26, R26, 0x2, R4 ;  /* 0x000000021a1a7825 */ /* 0x000fc600078e0004 */
[C---:B------:R-:W-:Y:S02]  /*6960*/  IADD3 R9, P0, PT, R26.reuse, 0xa200, RZ ;  /* 0x0000a2001a097810 */ /* 0x040fe40007f1e0ff */
[C---:B------:R-:W-:Y:S02]  /*6970*/  IADD3 R7, P1, PT, R26.reuse, 0xa400, RZ ;  /* 0x0000a4001a077810 */ /* 0x040fe40007f3e0ff */
[C---:B------:R-:W-:Y:S01]  /*6980*/  IADD3 R5, P2, PT, R26.reuse, 0xa600, RZ ;  /* 0x0000a6001a057810 */ /* 0x040fe20007f5e0ff */
[--C-:B------:R-:W-:Y:S01]  /*6990*/  IMAD.X R37, RZ, RZ, R27.reuse, P0 ;  /* 0x000000ffff257224 */ /* 0x100fe200000e061b */
[----:B------:R-:W-:Y:S01]  /*69a0*/  IADD3 R3, P3, PT, R26, 0xa000, RZ ;  /* 0x0000a0001a037810 */ /* 0x000fe20007f7e0ff */
[--C-:B------:R-:W-:Y:S02]  /*69b0*/  IMAD.X R35, RZ, RZ, R27.reuse, P1 ;  /* 0x000000ffff237224 */ /* 0x100fe400008e061b */
[----:B------:R-:W-:Y:S01]  /*69c0*/  IMAD.X R33, RZ, RZ, R27, P2 ;  /* 0x000000ffff217224 */ /* 0x000fe200010e061b */
[----:B------:R-:W-:Y:S01]  /*69d0*/  SHF.R.U64 R6, R9, 0x3, R37 ;  /* 0x0000000309067819 */ /* 0x000fe20000001225 */
[----:B------:R-:W-:Y:S01]  /*69e0*/  IMAD.X R39, RZ, RZ, R27, P3 ;  /* 0x000000ffff277224 */ /* 0x000fe200018e061b */
[----:B------:R-:W-:-:S02]  /*69f0*/  SHF.R.U64 R4, R7, 0x3, R35 ;  /* 0x0000000307047819 */ /* 0x000fc40000001223 */
[----:B------:R-:W-:Y:S02]  /*6a00*/  SHF.R.U64 R0, R5, 0x3, R33 ;  /* 0x0000000305007819 */ /* 0x000fe40000001221 */
[----:B------:R-:W-:Y:S02]  /*6a10*/  SHF.R.U64 R8, R3, 0x3, R39 ;  /* 0x0000000303087819 */ /* 0x000fe40000001227 */
[----:B------:R-:W-:Y:S02]  /*6a20*/  LOP3.LUT R36, R9, 0x30, R6, 0x78, !PT ;  /* 0x0000003009247812 */ /* 0x000fe400078e7806 */
[----:B------:R-:W-:Y:S02]  /*6a30*/  LOP3.LUT R34, R7, 0x30, R4, 0x78, !PT ;  /* 0x0000003007227812 */ /* 0x000fe400078e7804 */
[----:B------:R-:W-:Y:S02]  /*6a40*/  IADD3 R9, P0, PT, R26, 0xa800, RZ ;  /* 0x0000a8001a097810 */ /* 0x000fe40007f1e0ff */
[----:B------:R-:W-:-:S02]  /*6a50*/  LOP3.LUT R32, R5, 0x30, R0, 0x78, !PT ;  /* 0x0000003005207812 */ /* 0x000fc400078e7800 */
[C---:B------:R-:W-:Y:S01]  /*6a60*/  IADD3 R7, P1, PT, R26.reuse, 0xaa00, RZ ;  /* 0x0000aa001a077810 */ /* 0x040fe20007f3e0ff */
[--C-:B------:R-:W-:Y:S01]  /*6a70*/  IMAD.X R31, RZ, RZ, R27.reuse, P0 ;  /* 0x000000ffff1f7224 */ /* 0x100fe200000e061b */
[----:B------:R-:W-:Y:S02]  /*6a80*/  LOP3.LUT R38, R3, 0x30, R8, 0x78, !PT ;  /* 0x0000003003267812 */ /* 0x000fe400078e7808 */
[C---:B------:R-:W-:Y:S01]  /*6a90*/  IADD3 R5, P2, PT, R26.reuse, 0xac00, RZ ;  /* 0x0000ac001a057810 */ /* 0x040fe20007f5e0ff */
[----:B------:R-:W-:Y:S01]  /*6aa0*/  IMAD.X R29, RZ, RZ, R27, P1 ;  /* 0x000000ffff1d7224 */ /* 0x000fe200008e061b */
[----:B------:R-:W-:Y:S01]  /*6ab0*/  IADD3 R3, P3, PT, R26, 0xae00, RZ ;  /* 0x0000ae001a037810 */ /* 0x000fe20007f7e0ff */
[----:B------:R1:W-:Y:S01]  /*6ac0*/  ST.E desc[UR44][R38.64], RZ ;  /* 0x000000ff26007985 */ /* 0x0003e2000c10192c */
[----:B------:R-:W-:Y:S01]  /*6ad0*/  SHF.R.U64 R8, R9, 0x3, R31 ;  /* 0x0000000309087819 */ /* 0x000fe2000000121f */
[----:B------:R-:W-:Y:S01]  /*6ae0*/  IMAD.X R25, RZ, RZ, R27, P2 ;  /* 0x000000ffff197224 */ /* 0x000fe200010e061b */
[----:B------:R-:W-:Y:S01]  /*6af0*/  SHF.R.U64 R6, R7, 0x3, R29 ;  /* 0x0000000307067819 */ /* 0x000fe2000000121d */
[----:B------:R-:W-:Y:S01]  /*6b00*/  IMAD.X R21, RZ, RZ, R27, P3 ;  /* 0x000000ffff157224 */ /* 0x000fe200018e061b */
[----:B------:R-:W-:Y:S01]  /*6b10*/  LOP3.LUT R30, R9, 0x30, R8, 0x78, !PT ;  /* 0x00000030091e7812 */ /* 0x000fe200078e7808 */
[----:B------:R1:W-:Y:S01]  /*6b20*/  ST.E desc[UR44][R36.64], RZ ;  /* 0x000000ff24007985 */ /* 0x0003e2000c10192c */
[----:B------:R-:W-:-:S02]  /*6b30*/  SHF.R.U64 R4, R5, 0x3, R25 ;  /* 0x0000000305047819 */ /* 0x000fc40000001219 */
[----:B------:R-:W-:Y:S01]  /*6b40*/  SHF.R.U64 R0, R3, 0x3, R21 ;  /* 0x0000000303007819 */ /* 0x000fe20000001215 */
[----:B------:R1:W-:Y:S01]  /*6b50*/  ST.E desc[UR44][R34.64], RZ ;  /* 0x000000ff22007985 */ /* 0x0003e2000c10192c */
[----:B------:R-:W-:Y:S02]  /*6b60*/  LOP3.LUT R28, R7, 0x30, R6, 0x78, !PT ;  /* 0x00000030071c7812 */ /* 0x000fe400078e7806 */
[C---:B------:R-:W-:Y:S01]  /*6b70*/  IADD3 R9, P0, PT, R26.reuse, 0xb000, RZ ;  /* 0x0000b0001a097810 */ /* 0x040fe20007f1e0ff */
[----:B------:R1:W-:Y:S01]  /*6b80*/  ST.E desc[UR44][R32.64], RZ ;  /* 0x000000ff20007985 */ /* 0x0003e2000c10192c */
[----:B------:R-:W-:Y:S02]  /*6b90*/  LOP3.LUT R24, R5, 0x30, R4, 0x78, !PT ;  /* 0x0000003005187812 */ /* 0x000fe400078e7804 */
[C---:B------:R-:W-:Y:S01]  /*6ba0*/  IADD3 R7, P1, PT, R26.reuse, 0xb200, RZ ;  /* 0x0000b2001a077810 */ /* 0x040fe20007f3e0ff */
[--C-:B------:R-:W-:Y:S01]  /*6bb0*/  IMAD.X R19, RZ, RZ, R27.reuse, P0 ;  /* 0x000000ffff137224 */ /* 0x100fe200000e061b */
[----:B------:R-:W-:Y:S01]  /*6bc0*/  LOP3.LUT R20, R3, 0x30, R0, 0x78, !PT ;  /* 0x0000003003147812 */ /* 0x000fe200078e7800 */
[----:B------:R1:W-:Y:S01]  /*6bd0*/  ST.E desc[UR44][R30.64], RZ ;  /* 0x000000ff1e007985 */ /* 0x0003e2000c10192c */
        /* <DEDUP_REMOVED lines=35> */
[----:B------:R-:W-:Y:S02]  /*6e10*/  LOP3.LUT R50, R4, 0x30, R5, 0x78, !PT ;  /* 0x0000003004327812 */ /* 0x000fe400078e7805 */
[----:B------:R-:W-:Y:S01]  /*6e20*/  LOP3.LUT R48, R0, 0x30, R3, 0x78, !PT ;  /* 0x0000003000307812 */ /* 0x000fe200078e7803 */
[----:B------:R1:W-:Y:S04]  /*6e30*/  ST.E desc[UR44][R52.64], RZ ;  /* 0x000000ff34007985 */ /* 0x0003e8000c10192c */
[----:B------:R1:W-:Y:S04]  /*6e40*/  ST.E desc[UR44][R50.64], RZ ;  /* 0x000000ff32007985 */ /* 0x0003e8000c10192c */
[----:B------:R1:W-:Y:S01]  /*6e50*/  ST.E desc[UR44][R48.64], RZ ;  /* 0x000000ff30007985 */ /* 0x0003e2000c10192c */
[----:B------:R-:W-:Y:S05]  /*6e60*/  @!P5 BRA `(.L_x_158) ;  /* 0x0000000000c4d947 */ /* 0x000fea0003800000 */
[----:B------:R-:W2:Y:S01]  /*6e70*/  LDC R3, c[0x0][0x904] ;  /* 0x00024100ff037b82 */ /* 0x000ea20000000800 */
[----:B------:R-:W3:Y:S01]  /*6e80*/  LDCU.64 UR4, c[0x0][0x908] ;  /* 0x00012100ff0477ac */ /* 0x000ee20008000a00 */
[----:B------:R-:W-:Y:S01]  /*6e90*/  BSSY.RECONVERGENT B0, `(.L_x_158) ;  /* 0x000002e000007945 */ /* 0x000fe20003800200 */
[----:B---3--:R-:W-:Y:S01]  /*6ea0*/  IMAD.HI.U32 R0, R45, UR4, RZ ;  /* 0x000000042d007c27 */ /* 0x008fe2000f8e00ff */
[----:B------:R-:W3:Y:S01]  /*6eb0*/  LDCU UR4, c[0x0][0x380] ;  /* 0x00007000ff0477ac */ /* 0x000ee20008000800 */
[----:B--2---:R-:W-:-:S03]  /*6ec0*/  ISETP.NE.AND P0, PT, R3, 0x1, PT ;  /* 0x000000010300780c */ /* 0x004fc60003f05270 */
[----:B------:R-:W-:-:S04]  /*6ed0*/  SHF.R.U32.HI R0, RZ, UR5, R0 ;  /* 0x00000005ff007c19 */ /* 0x000fc80008011600 */
[----:B------:R-:W-:-:S05]  /*6ee0*/  SEL R0, R45, R0, !P0 ;  /* 0x000000002d007207 */ /* 0x000fca0004000000 */
[----:B------:R-:W-:-:S04]  /*6ef0*/  IMAD.MOV R0, RZ, RZ, -R0 ;  /* 0x000000ffff007224 */ /* 0x000fc800078e0a00 */
[----:B------:R-:W-:-:S04]  /*6f00*/  IMAD R3, R3, R0, R45 ;  /* 0x0000000003037224 */ /* 0x000fc800078e022d */
[----:B------:R-:W-:-:S05]  /*6f10*/  IMAD R3, R3, 0x100, R44 ;  /* 0x0000010003037824 */ /* 0x000fca00078e022c */
[----:B---3--:R-:W-:-:S13]  /*6f20*/  ISETP.GE.AND P0, PT, R3, UR4, PT ;  /* 0x0000000403007c0c */ /* 0x008fda000bf06270 */
[----:B------:R-:W-:Y:S05]  /*6f30*/  @P0 BRA `(.L_x_159) ;  /* 0x00000000008c0947 */ /* 0x000fea0003800000 */
[----:B------:R-:W2:Y:S01]  /*6f40*/  LDC R5, c[0x0][0x38c] ;  /* 0x0000e300ff057b82 */ /* 0x000ea20000000800 */
[----:B------:R-:W3:Y:S01]  /*6f50*/  LDCU UR6, c[0x0][0x890] ;  /* 0x00011200ff0677ac */ /* 0x000ee20008000800 */
[----:B------:R-:W4:Y:S01]  /*6f60*/  LDCU.64 UR4, c[0x0][0x888] ;  /* 0x00011100ff0477ac */ /* 0x000f220008000a00 */
[----:B---3--:R-:W-:Y:S01]  /*6f70*/  IMAD R3, R40, UR6, R3 ;  /* 0x0000000628037c24 */ /* 0x008fe2000f8e0203 */
[----:B--2---:R-:W-:-:S04]  /*6f80*/  IABS R6, R5 ;  /* 0x0000000500067213 */ /* 0x004fc80000000000 */
[----:B------:R-:W2:Y:S08]  /*6f90*/  I2F.RP R7, R6 ;  /* 0x0000000600077306 */ /* 0x000eb00000209400 */
[----:B--2---:R-:W2:Y:S02]  /*6fa0*/  MUFU.RCP R8, R7 ;  /* 0x0000000700087308 */ /* 0x004ea40000001000 */
[----:B--2---:R-:W-:-:S06]  /*6fb0*/  IADD3 R8, PT, PT, R8, 0xffffffe, RZ ;  /* 0x0ffffffe08087810 */ /* 0x004fcc0007ffe0ff */
[----:B------:R2:W3:Y:S02]  /*6fc0*/  F2I.FTZ.U32.TRUNC.NTZ R9, R8 ;  /* 0x0000000800097305 */ /* 0x0004e4000021f000 */
[----:B--2---:R-:W-:Y:S02]  /*6fd0*/  HFMA2 R8, -RZ, RZ, 0, 0 ;  /* 0x00000000ff087431 */ /* 0x004fe400000001ff */
[----:B---3--:R-:W-:-:S04]  /*6fe0*/  IMAD.MOV R0, RZ, RZ, -R9 ;  /* 0x000000ffff007224 */ /* 0x008fc800078e0a09 */
[----:B------:R-:W-:Y:S01]  /*6ff0*/  IMAD R4, R0, R6, RZ ;  /* 0x0000000600047224 */ /* 0x000fe200078e02ff */
[----:B------:R-:W-:-:S03]  /*7000*/  IABS R0, R2 ;  /* 0x0000000200007213 */ /* 0x000fc60000000000 */
[----:B------:R-:W-:-:S06]  /*7010*/  IMAD.HI.U32 R9, R9, R4, R8 ;  /* 0x0000000409097227 */ /* 0x000fcc00078e0008 */
[----:B------:R-:W-:-:S04]  /*7020*/  IMAD.HI.U32 R4, R9, R0, RZ ;  /* 0x0000000009047227 */ /* 0x000fc800078e00ff */
[----:B------:R-:W-:-:S04]  /*7030*/  IMAD.MOV R7, RZ, RZ, -R4 ;  /* 0x000000ffff077224 */ /* 0x000fc800078e0a04 */
[----:B------:R-:W-:Y:S01]  /*7040*/  IMAD R7, R6, R7, R0 ;  /* 0x0000000706077224 */ /* 0x000fe200078e0200 */
[----:B------:R-:W-:-:S04]  /*7050*/  LOP3.LUT R0, R2, R5, RZ, 0x3c, !PT ;  /* 0x0000000502007212 */ /* 0x000fc800078e3cff */
[----:B------:R-:W-:Y:S02]  /*7060*/  ISETP.GT.U32.AND P1, PT, R6, R7, PT ;  /* 0x000000070600720c */ /* 0x000fe40003f24070 */
[----:B------:R-:W-:-:S11]  /*7070*/  ISETP.GE.AND P0, PT, R0, RZ, PT ;  /* 0x000000ff0000720c */ /* 0x000fd60003f06270 */
[-C--:B------:R-:W-:Y:S01]  /*7080*/  @!P1 IADD3 R7, PT, PT, R7, -R6.reuse, RZ ;  /* 0x8000000607079210 */ /* 0x080fe20007ffe0ff */
[----:B------:R-:W-:Y:S01]  /*7090*/  @!P1 VIADD R4, R4, 0x1 ;  /* 0x0000000104049836 */ /* 0x000fe20000000000 */
[----:B------:R-:W-:Y:S02]  /*70a0*/  ISETP.NE.AND P1, PT, R5, RZ, PT ;  /* 0x000000ff0500720c */ /* 0x000fe40003f25270 */
[----:B------:R-:W-:Y:S02]  /*70b0*/  ISETP.GE.U32.AND P2, PT, R7, R6, PT ;  /* 0x000000060700720c */ /* 0x000fe40003f46070 */
[----:B------:R-:W2:Y:S11]  /*70c0*/  LDC.64 R6, c[0x0][0x880] ;  /* 0x00022000ff067b82 */ /* 0x000eb60000000a00 */
[----:B------:R-:W-:-:S05]  /*70d0*/  @P2 IADD3 R4, PT, PT, R4, 0x1, RZ ;  /* 0x0000000104042810 */ /* 0x000fca0007ffe0ff */
[----:B------:R-:W-:Y:S01]  /*70e0*/  @!P0 IMAD.MOV R4, RZ, RZ, -R4 ;  /* 0x000000ffff048224 */ /* 0x000fe200078e0a04 */
[----:B------:R-:W-:-:S04]  /*70f0*/  @!P1 LOP3.LUT R4, RZ, R5, RZ, 0x33, !PT ;  /* 0x00000005ff049212 */ /* 0x000fc800078e33ff */
[C---:B------:R-:W-:Y:S01]  /*7100*/  IADD3 R0, PT, PT, -R4.reuse, RZ, RZ ;  /* 0x000000ff04007210 */ /* 0x040fe20007ffe1ff */
[----:B----4-:R-:W-:-:S04]  /*7110*/  IMAD R3, R4, UR5, R3 ;  /* 0x0000000504037c24 */ /* 0x010fc8000f8e0203 */
[----:B------:R-:W-:-:S04]  /*7120*/  IMAD R0, R5, R0, R2 ;  /* 0x0000000005007224 */ /* 0x000fc800078e0202 */
[----:B------:R-:W-:Y:S01]  /*7130*/  IMAD R3, R0, UR4, R3 ;  /* 0x0000000400037c24 */ /* 0x000fe2000f8e0203 */
[----:B------:R-:W-:-:S03]  /*7140*/  MOV R0, 0xff800000 ;  /* 0xff80000000007802 */ /* 0x000fc60000000f00 */
[----:B--2---:R-:W-:-:S05]  /*7150*/  IMAD.WIDE R6, R3, 0x4, R6 ;  /* 0x0000000403067825 */ /* 0x004fca00078e0206 */
[----:B------:R2:W-:Y:S02]  /*7160*/  STG.E desc[UR44][R6.64], R0 ;  /* 0x0000000006007986 */ /* 0x0005e4000c10192c */
.L_x_159:
[----:B------:R-:W-:Y:S05]  /*7170*/  BSYNC.RECONVERGENT B0 ;  /* 0x0000000000007941 */ /* 0x000fea0003800200 */
.L_x_158:
[----:B------:R-:W-:-:S09]  /*7180*/  UISETP.NE.AND UP0, UPT, UR41, URZ, UPT ;  /* 0x000000ff2900728c */ /* 0x000fd2000bf05270 */
[----:B------:R-:W-:Y:S05]  /*7190*/  BRA.U UP0, `(.L_x_160) ;  /* 0x0000000100047547 */ /* 0x000fea000b800000 */
[----:B------:R-:W-:Y:S05]  /*71a0*/  BPT.TRAP 0x1 ;  /* 0x000000040000795c */ /* 0x000fea0000300000 */
.L_x_160:
[C---:B------:R-:W-:Y:S01]  /*71b0*/  IADD3 R17, P2, PT, R26.reuse, 0xc400, RZ ;  /* 0x0000c4001a117810 */ /* 0x040fe20007f5e0ff */
[----:B------:R3:W-:Y:S01]  /*71c0*/  SYNCS.ARRIVE.TRANS64.A1T0 RZ, [R16+URZ+0xe0b0], RZ ;  /* 0x00e0b0ff10ff79a7 */ /* 0x0007e200081000ff */
[C---:B-1----:R-:W-:Y:S01]  /*71d0*/  IADD3 R19, P1, PT, R26.reuse, 0xc200, RZ ;  /* 0x0000c2001a137810 */ /* 0x042fe20007f3e0ff */
[----:B------:R-:W-:Y:S01]  /*71e0*/  UISETP.NE.AND UP0, UPT, UR41, URZ, UPT ;  /* 0x000000ff2900728c */ /* 0x000fe2000bf05270 */
[C---:B------:R-:W-:Y:S01]  /*71f0*/  IADD3 R21, P0, PT, R26.reuse, 0xc000, RZ ;  /* 0x0000c0001a157810 */ /* 0x040fe20007f1e0ff */
[--C-:B------:R-:W-:Y:S01]  /*7200*/  IMAD.X R59, RZ, RZ, R27.reuse, P2 ;  /* 0x000000ffff3b7224 */ /* 0x100fe200010e061b */
        /* <DEDUP_REMOVED lines=13> */
[----:B------:R-:W-:Y:S01]  /*72e0*/  IMAD.X R49, RZ, RZ, R27, P0 ;  /* 0x000000ffff317224 */ /* 0x000fe200000e061b */
[----:B------:R-:W-:Y:S01]  /*72f0*/  SHF.R.U64 R18, R17, 0x3, R59 ;  /* 0x0000000311127819 */ /* 0x000fe2000000123b */
[--C-:B------:R-:W-:Y:S01]  /*7300*/  IMAD.X R39, RZ, RZ, R27.reuse, P3 ;  /* 0x000000ffff277224 */ /* 0x100fe200018e061b */
[C---:B--2---:R-:W-:Y:S01]  /*7310*/  IADD3 R7, P2, PT, R26.reuse, 0xd400, RZ ;  /* 0x0000d4001a077810 */ /* 0x044fe20007f5e0ff */
[----:B------:R-:W-:Y:S01]  /*7320*/  IMAD.X R37, RZ, RZ, R27, P4 ;  /* 0x000000ffff257224 */ /* 0x000fe200020e061b */
[----:B------:R-:W-:-:S02]  /*7330*/  IADD3 R6, P1, PT, R26, 0xd600, RZ ;  /* 0x0000d6001a067810 */ /* 0x000fc40007f3e0ff */
[----:B------:R-:W-:Y:S01]  /*7340*/  SHF.R.U64 R15, R14, 0x3, R57 ;  /* 0x000000030e0f7819 */ /* 0x000fe20000001239 */
[----:B------:R-:W-:Y:S01]  /*7350*/  IMAD.X R35, RZ, RZ, R27, P2 ;  /* 0x000000ffff237224 */ /* 0x000fe200010e061b */
[----:B------:R-:W-:Y:S01]  /*7360*/  SHF.R.U64 R24, R21, 0x3, R63 ;  /* 0x0000000315187819 */ /* 0x000fe2000000123f */
[----:B------:R-:W-:Y:S01]  /*7370*/  IMAD.X R33, RZ, RZ, R27, P1 ;  /* 0x000000ffff217224 */ /* 0x000fe200008e061b */
[----:B------:R-:W-:Y:S02]  /*7380*/  SHF.R.U64 R20, R19, 0x3, R61 ;  /* 0x0000000313147819 */ /* 0x000fe4000000123d */
[----:B------:R-:W-:Y:S02]  /*7390*/  LOP3.LUT R58, R17, 0x30, R18, 0x78, !PT ;  /* 0x00000030113a7812 */ /* 0x000fe400078e7812 */
[----:B------:R-:W-:Y:S02]  /*73a0*/  IADD3 R5, P0, PT, R26, 0xd800, RZ ;  /* 0x0000d8001a057810 */ /* 0x000fe40007f1e0ff */
[----:B------:R-:W-:-:S02]  /*73b0*/  SHF.R.U64 R18, R13, 0x3, R55 ;  /* 0x000000030d127819 */ /* 0x000fc40000001237 */
[C---:B------:R-:W-:Y:S01]  /*73c0*/  IADD3 R4, P3, PT, R26.reuse, 0xda00, RZ ;  /* 0x0000da001a047810 */ /* 0x040fe20007f7e0ff */
[----:B------:R-:W-:Y:S01]  /*73d0*/  IMAD.X R31, RZ, RZ, R27, P0 ;  /* 0x000000ffff1f7224 */ /* 0x000fe200000e061b */
[----:B------:R-:W-:Y:S02]  /*73e0*/  IADD3 R0, P4, PT, R26, 0xde00, RZ ;  /* 0x0000de001a007810 */ /* 0x000fe40007f9e0ff */
[----:B------:R-:W-:Y:S01]  /*73f0*/  LOP3.LUT R56, R14, 0x30, R15, 0x78, !PT ;  /* 0x000000300e387812 */ /* 0x000fe200078e780f */
[----:B------:R-:W-:Y:S01]  /*7400*/  IMAD.X R29, RZ, RZ, R27, P3 ;  /* 0x000000ffff1d7224 */ /* 0x000fe200018e061b */
[----:B------:R-:W-:Y:S01]  /*7410*/  SHF.R.U64 R17, R12, 0x3, R53 ;  /* 0x000000030c117819 */ /* 0x000fe20000001235 */
[----:B------:R-:W-:Y:S01]  /*7420*/  IMAD.X R25, RZ, RZ, R27, P4 ;  /* 0x000000ffff197224 */ /* 0x000fe200020e061b */
[----:B------:R-:W-:Y:S02]  /*7430*/  IADD3 R3, P2, PT, R26, 0xdc00, RZ ;  /* 0x0000dc001a037810 */ /* 0x000fe40007f5e0ff */
[----:B------:R-:W-:-:S02]  /*7440*/  LOP3.LUT R62, R21, 0x30, R24, 0x78, !PT ;  /* 0x00000030153e7812 */ /* 0x000fc400078e7818 */
[----:B------:R-:W-:Y:S01]  /*7450*/  SHF.R.U64 R14, R11, 0x3, R51 ;  /* 0x000000030b0e7819 */ /* 0x000fe20000001233 */
[----:B------:R-:W-:Y:S01]  /*7460*/  IMAD.X R27, RZ, RZ, R27, P2 ;  /* 0x000000ffff1b7224 */ /* 0x000fe200010e061b */
[----:B------:R-:W-:Y:S01]  /*7470*/  LOP3.LUT R60, R19, 0x30, R20, 0x78, !PT ;  /* 0x00000030133c7812 */ /* 0x000fe200078e7814 */
[----:B------:R3:W-:Y:S01]  /*7480*/  ST.E desc[UR44][R62.64], RZ ;  /* 0x000000ff3e007985 */ /* 0x0007e2000c10192c */
[----:B------:R-:W-:Y:S02]  /*7490*/  SHF.R.U64 R15, R10, 0x3, R49 ;  /* 0x000000030a0f7819 */ /* 0x000fe40000001231 */
[----:B------:R-:W-:Y:S01]  /*74a0*/  LOP3.LUT R54, R13, 0x30, R18, 0x78, !PT ;  /* 0x000000300d367812 */ /* 0x000fe200078e7812 */
[----:B------:R3:W-:Y:S01]  /*74b0*/  ST.E desc[UR44][R60.64], RZ ;  /* 0x000000ff3c007985 */ /* 0x0007e2000c10192c */
[----:B------:R-:W-:Y:S02]  /*74c0*/  LOP3.LUT R52, R12, 0x30, R17, 0x78, !PT ;  /* 0x000000300c347812 */ /* 0x000fe400078e7811 */
[----:B------:R-:W-:Y:S01]  /*74d0*/  SHF.R.U64 R13, R8, 0x3, R37 ;  /* 0x00000003080d7819 */ /* 0x000fe20000001225 */
[----:B------:R3:W-:Y:S01]  /*74e0*/  ST.E desc[UR44][R58.64], RZ ;  /* 0x000000ff3a007985 */ /* 0x0007e2000c10192c */
[----:B------:R-:W-:-:S02]  /*74f0*/  LOP3.LUT R50, R11, 0x30, R14, 0x78, !PT ;  /* 0x000000300b327812 */ /* 0x000fc400078e780e */
[----:B------:R-:W-:Y:S01]  /*7500*/  SHF.R.U64 R12, R9, 0x3, R39 ;  /* 0x00000003090c7819 */ /* 0x000fe20000001227 */
[----:B------:R3:W-:Y:S01]  /*7510*/  ST.E desc[UR44][R56.64], RZ ;  /* 0x000000ff38007985 */ /* 0x0007e2000c10192c */
[----:B------:R-:W-:Y:S02]  /*7520*/  LOP3.LUT R48, R10, 0x30, R15, 0x78, !PT ;  /* 0x000000300a307812 */ /* 0x000fe400078e780f */
[----:B------:R-:W-:Y:S01]  /*7530*/  SHF.R.U64 R11, R6, 0x3, R33 ;  /* 0x00000003060b7819 */ /* 0x000fe20000001221 */
[----:B------:R3:W-:Y:S01]  /*7540*/  ST.E desc[UR44][R54.64], RZ ;  /* 0x000000ff36007985 */ /* 0x0007e2000c10192c */
[----:B------:R-:W-:Y:S02]  /*7550*/  SHF.R.U64 R10, R7, 0x3, R35 ;  /* 0x00000003070a7819 */ /* 0x000fe40000001223 */
[----:B------:R-:W-:Y:S01]  /*7560*/  LOP3.LUT R36, R8, 0x30, R13, 0x78, !PT ;  /* 0x0000003008247812 */ /* 0x000fe200078e780d */
[----:B------:R3:W-:Y:S01]  /*7570*/  ST.E desc[UR44][R52.64], RZ ;  /* 0x000000ff34007985 */ /* 0x0007e2000c10192c */
[----:B------:R-:W-:-:S02]  /*7580*/  LOP3.LUT R38, R9, 0x30, R12, 0x78, !PT ;  /* 0x0000003009267812 */ /* 0x000fc400078e780c */
[----:B------:R-:W-:Y:S01]  /*7590*/  SHF.R.U64 R8, R5, 0x3, R31 ;  /* 0x0000000305087819 */ /* 0x000fe2000000121f */
[----:B------:R3:W-:Y:S01]  /*75a0*/  ST.E desc[UR44][R50.64], RZ ;  /* 0x000000ff32007985 */ /* 0x0007e2000c10192c */
[----:B------:R-:W-:Y:S02]  /*75b0*/  LOP3.LUT R32, R6, 0x30, R11, 0x78, !PT ;  /* 0x0000003006207812 */ /* 0x000fe400078e780b */
[----:B------:R-:W-:Y:S01]  /*75c0*/  SHF.R.U64 R9, R4, 0x3, R29 ;  /* 0x0000000304097819 */ /* 0x000fe2000000121d */
[----:B------:R3:W-:Y:S01]  /*75d0*/  ST.E desc[UR44][R48.64], RZ ;  /* 0x000000ff30007985 */ /* 0x0007e2000c10192c */
[----:B------:R-:W-:Y:S02]  /*75e0*/  LOP3.LUT R34, R7, 0x30, R10, 0x78, !PT ;  /* 0x0000003007227812 */ /* 0x000fe400078e780a */
[----:B------:R-:W-:Y:S01]  /*75f0*/  SHF.R.U64 R6, R3, 0x3, R27 ;  /* 0x0000000303067819 */ /* 0x000fe2000000121b */
[----:B------:R3:W-:Y:S01]  /*7600*/  ST.E desc[UR44][R38.64], RZ ;  /* 0x000000ff26007985 */ /* 0x0007e2000c10192c */
[----:B------:R-:W-:-:S02]  /*7610*/  SHF.R.U64 R7, R0, 0x3, R25 ;  /* 0x0000000300077819 */ /* 0x000fc40000001219 */
[----:B------:R-:W-:Y:S01]  /*7620*/  LOP3.LUT R30, R5, 0x30, R8, 0x78, !PT ;  /* 0x00000030051e7812 */ /* 0x000fe200078e7808 */
[----:B------:R3:W-:Y:S01]  /*7630*/  ST.E desc[UR44][R36.64], RZ ;  /* 0x000000ff24007985 */ /* 0x0007e2000c10192c */
[----:B------:R-:W-:Y:S02]  /*7640*/  LOP3.LUT R28, R4, 0x30, R9, 0x78, !PT ;  /* 0x00000030041c7812 */ /* 0x000fe400078e7809 */
[----:B------:R-:W-:Y:S01]  /*7650*/  LOP3.LUT R26, R3, 0x30, R6, 0x78, !PT ;  /* 0x00000030031a7812 */ /* 0x000fe200078e7806 */
[----:B------:R3:W-:Y:S01]  /*7660*/  ST.E desc[UR44][R34.64], RZ ;  /* 0x000000ff22007985 */ /* 0x0007e2000c10192c */
[----:B------:R-:W-:-:S03]  /*7670*/  LOP3.LUT R24, R0, 0x30, R7, 0x78, !PT ;  /* 0x0000003000187812 */ /* 0x000fc600078e7807 */
[----:B------:R3:W-:Y:S04]  /*7680*/  ST.E desc[UR44][R32.64], RZ ;  /* 0x000000ff20007985 */ /* 0x0007e8000c10192c */
[----:B------:R3:W-:Y:S04]  /*7690*/  ST.E desc[UR44][R30.64], RZ ;  /* 0x000000ff1e007985 */ /* 0x0007e8000c10192c */
[----:B------:R3:W-:Y:S04]  /*76a0*/  ST.E desc[UR44][R28.64], RZ ;  /* 0x000000ff1c007985 */ /* 0x0007e8000c10192c */
[----:B------:R3:W-:Y:S04]  /*76b0*/  ST.E desc[UR44][R26.64], RZ ;  /* 0x000000ff1a007985 */ /* 0x0007e8000c10192c */
[----:B------:R3:W-:Y:S01]  /*76c0*/  ST.E desc[UR44][R24.64], RZ ;  /* 0x000000ff18007985 */ /* 0x0007e2000c10192c */
[----:B------:R-:W-:Y:S01]  /*76d0*/  @!PT LDS RZ, [RZ] ;  /* 0x00000000fffff984 */ /* 0x000fe20000000800 */
[----:B------:R-:W-:Y:S01]  /*76e0*/  @!PT LDS RZ, [RZ] ;  /* 0x00000000fffff984 */ /* 0x000fe20000000800 */
[----:B------:R-:W-:Y:S01]  /*76f0*/  @!PT LDS RZ, [RZ] ;  /* 0x00000000fffff984 */ /* 0x000fe20000000800 */
[----:B------:R-:W-:Y:S01]  /*7700*/  @!PT LDS RZ, [RZ] ;  /* 0x00000000fffff984 */ /* 0x000fe20000000800 */
[----:B------:R1:W-:Y:S06]  /*7710*/  MEMBAR.ALL.CTA ;  /* 0x0000000000007992 */ /* 0x0003ec0000008000 */
[----:B-1----:R-:W1:Y:S01]  /*7720*/  FENCE.VIEW.ASYNC.S ;  /* 0x00000000000073c6 */ /* 0x002e620000000000 */
[----:B------:R-:W-:Y:S05]  /*7730*/  BRA.U UP0, `(.L_x_161) ;  /* 0x0000000100047547 */ /* 0x000fea000b800000 */
[----:B------:R-:W-:Y:S05]  /*7740*/  BPT.TRAP 0x1 ;  /* 0x000000040000795c */ /* 0x000fea0000300000 */
.L_x_161:
[----:B------:R-:W-:Y:S01]  /*7750*/  SHF.L.U32 R3, R43, 0x1f, RZ ;  /* 0x0000001f2b037819 */ /* 0x000fe200000006ff */
[----:B------:R-:W-:Y:S03]  /*7760*/  BSSY B0, `(.L_x_162) ;  /* 0x0000003000007945 */ /* 0x000fe60003800000 */
[----:B-1----:R-:W1:Y:S02]  /*7770*/  SYNCS.PHASECHK.TRANS64.TRYWAIT P0, [R16+URZ+0xe0c8], R3 ;  /* 0x00e0c803100075a7 */ /* 0x002e6400080011ff */
[----:B-1----:R-:W-:Y:S05]  /*7780*/  @!P0 BRA `(.L_x_163) ;  /* 0x000000b400fc8947 */ /* 0x002fea0003800000 */
.L_x_395:
[----:B------:R-:W-:Y:S05]  /*7790*/  BSYNC B0 ;  /* 0x0000000000007941 */ /* 0x000fea0003800000 */
.L_x_162:
[----:B------:R-:W-:Y:S05]  /*77a0*/  @!P5 BRA `(.L_x_164) ;  /* 0x0000000000ccd947 */ /* 0x000fea0003800000 */
[----:B-1----:R-:W1:Y:S01]  /*77b0*/  LDC R3, c[0x0][0x904] ;  /* 0x00024100ff037b82 */ /* 0x002e620000000800 */
[----:B------:R-:W2:Y:S01]  /*77c0*/  LDCU.64 UR4, c[0x0][0x908] ;  /* 0x00012100ff0477ac */ /* 0x000ea20008000a00 */
[----:B------:R-:W-:Y:S01]  /*77d0*/  BSSY.RECONVERGENT B0, `(.L_x_164) ;  /* 0x0000030000007945 */ /* 0x000fe20003800200 */
[----:B--2---:R-:W-:Y:S01]  /*77e0*/  IMAD.HI.U32 R0, R45, UR4, RZ ;  /* 0x000000042d007c27 */ /* 0x004fe2000f8e00ff */
[----:B------:R-:W2:Y:S01]  /*77f0*/  LDCU UR4, c[0x0][0x380] ;  /* 0x00007000ff0477ac */ /* 0x000ea20008000800 */
[----:B-1----:R-:W-:-:S03]  /*7800*/  ISETP.NE.AND P0, PT, R3, 0x1, PT ;  /* 0x000000010300780c */ /* 0x002fc60003f05270 */
[----:B------:R-:W-:-:S04]  /*7810*/  SHF.R.U32.HI R0, RZ, UR5, R0 ;  /* 0x00000005ff007c19 */ /* 0x000fc80008011600 */
[----:B------:R-:W-:-:S05]  /*7820*/  SEL R0, R45, R0, !P0 ;  /* 0x000000002d007207 */ /* 0x000fca0004000000 */
[----:B------:R-:W-:-:S04]  /*7830*/  IMAD.MOV R0, RZ, RZ, -R0 ;  /* 0x000000ffff007224 */ /* 0x000fc800078e0a00 */
[----:B------:R-:W-:-:S05]  /*7840*/  IMAD R7, R3, R0, R45 ;  /* 0x0000000003077224 */ /* 0x000fca00078e022d */
[----:B------:R-:W-:-:S05]  /*7850*/  LEA R7, R7, R44, 0x8 ;  /* 0x0000002c07077211 */ /* 0x000fca00078e40ff */
[----:B------:R-:W-:-:S05]  /*7860*/  VIADD R7, R7, 0x80 ;  /* 0x0000008007077836 */ /* 0x000fca0000000000 */
[----:B--2---:R-:W-:-:S13]  /*7870*/  ISETP.GE.AND P0, PT, R7, UR4, PT ;  /* 0x0000000407007c0c */ /* 0x004fda000bf06270 */
[----:B------:R-:W-:Y:S05]  /*7880*/  @P0 BRA `(.L_x_165) ;  /* 0x0000000000900947 */ /* 0x000fea0003800000 */
[----:B------:R-:W1:Y:S01]  /*7890*/  LDC R5, c[0x0][0x38c] ;  /* 0x0000e300ff057b82 */ /* 0x000e620000000800 */
[----:B------:R-:W2:Y:S01]  /*78a0*/  LDCU UR6, c[0x0][0x890] ;  /* 0x00011200ff0677ac */ /* 0x000ea20008000800 */
[----:B------:R-:W4:Y:S01]  /*78b0*/  LDCU.64 UR4, c[0x0][0x888] ;  /* 0x00011100ff0477ac */ /* 0x000f220008000a00 */
[----:B--2---:R-:W-:Y:S01]  /*78c0*/  IMAD R7, R40, UR6, R7 ;  /* 0x0000000628077c24 */ /* 0x004fe2000f8e0207 */
[----:B-1----:R-:W-:-:S04]  /*78d0*/  IABS R4, R5 ;  /* 0x0000000500047213 */ /* 0x002fc80000000000 */
[----:B------:R-:W1:Y:S08]  /*78e0*/  I2F.RP R10, R4 ;  /* 0x00000004000a7306 */ /* 0x000e700000209400 */
[----:B-1----:R-:W1:Y:S02]  /*78f0*/  MUFU.RCP R8, R10 ;  /* 0x0000000a00087308 */ /* 0x002e640000001000 */
[----:B-1----:R-:W-:-:S06]  /*7900*/  IADD3 R8, PT, PT, R8, 0xffffffe, RZ ;  /* 0x0ffffffe08087810 */ /* 0x002fcc0007ffe0ff */
[----:B------:R-:W1:Y:S02]  /*7910*/  F2I.FTZ.U32.TRUNC.NTZ R9, R8 ;  /* 0x0000000800097305 */ /* 0x000e64000021f000 */
[----:B-1----:R-:W-:Y:S01]  /*7920*/  IADD3 R0, PT, PT, RZ, -R9, RZ ;  /* 0x80000009ff007210 */ /* 0x002fe20007ffe0ff */
[----:B------:R-:W-:-:S04]  /*7930*/  IMAD.MOV.U32 R8, RZ, RZ, RZ ;  /* 0x000000ffff087224 */ /* 0x000fc800078e00ff */
[----:B------:R-:W-:Y:S01]  /*7940*/  IMAD R3, R0, R4, RZ ;  /* 0x0000000400037224 */ /* 0x000fe200078e02ff */
[----:B------:R-:W-:-:S03]  /*7950*/  IABS R0, R2 ;  /* 0x0000000200007213 */ /* 0x000fc60000000000 */
[----:B------:R-:W-:Y:S01]  /*7960*/  IMAD.HI.U32 R3, R9, R3, R8 ;  /* 0x0000000309037227 */ /* 0x000fe200078e0008 */
[----:B------:R-:W-:Y:S01]  /*7970*/  MOV R6, R0 ;  /* 0x0000000000067202 */ /* 0x000fe20000000f00 */
[----:B------:R-:W1:Y:S04]  /*7980*/  LDC.64 R8, c[0x0][0x880] ;  /* 0x00022000ff087b82 */ /* 0x000e680000000a00 */
[----:B------:R-:W-:-:S04]  /*7990*/  IMAD.HI.U32 R0, R3, R6, RZ ;  /* 0x0000000603007227 */ /* 0x000fc800078e00ff */
[----:B------:R-:W-:-:S04]  /*79a0*/  IMAD.MOV R3, RZ, RZ, -R0 ;  /* 0x000000ffff037224 */ /* 0x000fc800078e0a00 */
[----:B------:R-:W-:-:S05]  /*79b0*/  IMAD R3, R4, R3, R6 ;  /* 0x0000000304037224 */ /* 0x000fca00078e0206 */
[----:B------:R-:W-:-:S13]  /*79c0*/  ISETP.GT.U32.AND P0, PT, R4, R3, PT ;  /* 0x000000030400720c */ /* 0x000fda0003f04070 */
[-C--:B------:R-:W-:Y:S01]  /*79d0*/  @!P0 IADD3 R3, PT, PT, R3, -R4.reuse, RZ ;  /* 0x8000000403038210 */ /* 0x080fe20007ffe0ff */
[----:B------:R-:W-:Y:S01]  /*79e0*/  @!P0 VIADD R0, R0, 0x1 ;  /* 0x0000000100008836 */ /* 0x000fe20000000000 */
[----:B------:R-:W-:Y:S02]  /*79f0*/  ISETP.NE.AND P0, PT, R5, RZ, PT ;  /* 0x000000ff0500720c */ /* 0x000fe40003f05270 */
[----:B------:R-:W-:Y:S02]  /*7a00*/  ISETP.GE.U32.AND P2, PT, R3, R4, PT ;  /* 0x000000040300720c */ /* 0x000fe40003f46070 */
[----:B------:R-:W-:-:S04]  /*7a10*/  LOP3.LUT R3, R2, R5, RZ, 0x3c, !PT ;  /* 0x0000000502037212 */ /* 0x000fc800078e3cff */
[----:B------:R-:W-:-:S07]  /*7a20*/  ISETP.GE.AND P1, PT, R3, RZ, PT ;  /* 0x000000ff0300720c */ /* 0x000fce0003f26270 */
[----:B------:R-:W-:-:S06]  /*7a30*/  @P2 IADD3 R0, PT, PT, R0, 0x1, RZ ;  /* 0x0000000100002810 */ /* 0x000fcc0007ffe0ff */
[----:B------:R-:W-:Y:S01]  /*7a40*/  @!P1 IMAD.MOV R0, RZ, RZ, -R0 ;  /* 0x000000ffff009224 */ /* 0x000fe200078e0a00 */
[----:B------:R-:W-:-:S04]  /*7a50*/  @!P0 LOP3.LUT R0, RZ, R5, RZ, 0x33, !PT ;  /* 0x00000005ff008212 */ /* 0x000fc800078e33ff */
[C---:B------:R-:W-:Y:S01]  /*7a60*/  IADD3 R3, PT, PT, -R0.reuse, RZ, RZ ;  /* 0x000000ff00037210 */ /* 0x040fe20007ffe1ff */
[----:B----4-:R-:W-:Y:S02]  /*7a70*/  IMAD R7, R0, UR5, R7 ;  /* 0x0000000500077c24 */ /* 0x010fe4000f8e0207 */
[----:B------:R-:W-:Y:S02]  /*7a80*/  IMAD.MOV.U32 R0, RZ, RZ, -0x800000 ;  /* 0xff800000ff007424 */ /* 0x000fe400078e00ff */
[----:B------:R-:W-:-:S04]  /*7a90*/  IMAD R2, R5, R3, R2 ;  /* 0x0000000305027224 */ /* 0x000fc800078e0202 */
[----:B------:R-:W-:-:S04]  /*7aa0*/  IMAD R7, R2, UR4, R7 ;  /* 0x0000000402077c24 */ /* 0x000fc8000f8e0207 */
[----:B-1----:R-:W-:-:S05]  /*7ab0*/  IMAD.WIDE R8, R7, 0x4, R8 ;  /* 0x0000000407087825 */ /* 0x002fca00078e0208 */
[----:B------:R1:W-:Y:S02]  /*7ac0*/  STG.E desc[UR44][R8.64], R0 ;  /* 0x0000000008007986 */ /* 0x0003e4000c10192c */
.L_x_165:
[----:B------:R-:W-:Y:S05]  /*7ad0*/  BSYNC.RECONVERGENT B0 ;  /* 0x0000000000007941 */ /* 0x000fea0003800200 */
.L_x_164:
[----:B------:R-:W-:Y:S01]  /*7ae0*/  @!PT LDS RZ, [RZ] ;  /* 0x00000000fffff984 */ /* 0x000fe20000000800 */
[----:B------:R-:W-:Y:S01]  /*7af0*/  @!PT LDS RZ, [RZ] ;  /* 0x00000000fffff984 */ /* 0x000fe20000000800 */
[----:B------:R-:W-:Y:S01]  /*7b00*/  @!PT LDS RZ, [RZ] ;  /* 0x00000000fffff984 */ /* 0x000fe20000000800 */
[----:B------:R-:W-:Y:S01]  /*7b10*/  @!PT LDS RZ, [RZ] ;  /* 0x00000000fffff984 */ /* 0x000fe20000000800 */
[----:B------:R2:W-:Y:S06]  /*7b20*/  MEMBAR.ALL.CTA ;  /* 0x0000000000007992 */ /* 0x0005ec0000008000 */
[----:B--2---:R-:W2:Y:S01]  /*7b30*/  FENCE.VIEW.ASYNC.S ;  /* 0x00000000000073c6 */ /* 0x004ea20000000000 */
[----:B------:R-:W-:-:S09]  /*7b40*/  UISETP.NE.AND UP0, UPT, UR41, URZ, UPT ;  /* 0x000000ff2900728c */ /* 0x000fd2000bf05270 */
[----:B------:R-:W-:Y:S05]  /*7b50*/  BRA.U UP0, `(.L_x_166) ;  /* 0x0000000100047547 */ /* 0x000fea000b800000 */
[----:B------:R-:W-:Y:S05]  /*7b60*/  BPT.TRAP 0x1 ;  /* 0x000000040000795c */ /* 0x000fea0000300000 */
.L_x_166:
[----:B--2---:R2:W-:Y:S01]  /*7b70*/  SYNCS.ARRIVE.TRANS64.A1T0 RZ, [R16+URZ+0xe0b8], RZ ;  /* 0x00e0b8ff10ff79a7 */ /* 0x0045e200081000ff */
[----:B------:R-:W-:Y:S01]  /*7b80*/  LOP3.LUT R43, R43, 0x1, RZ, 0x3c, !PT ;  /* 0x000000012b2b7812 */ /* 0x000fe200078e3cff */
[----:B------:R-:W-:Y:S06]  /*7b90*/  BRA `(.L_x_92) ;  /* 0x0000002c001c7947 */ /* 0x000fec0003800000 */
.L_x_93:
[----:B------:R-:W-:-:S09]  /*7ba0*/  UISETP.NE.AND UP0, UPT, UR40, URZ, UPT ;  /* 0x000000ff2800728c */ /* 0x000fd2000bf05270 */
[----:B------:R-:W-:Y:S05]  /*7bb0*/  BRA.U !UP0, `(.L_x_167) ;  /* 0x0000000108047547 */ /* 0x000fea000b800000 */
[----:B------:R-:W-:Y:S05]  /*7bc0*/  BPT.TRAP 0x1 ;  /* 0x000000040000795c */ /* 0x000fea0000300000 */
.L_x_167:
[----:B------:R-:W1:Y:S01]  /*7bd0*/  S2R R48, SR_CgaCtaId ;  /* 0x0000000000307919 */ /* 0x000e620000008800 */
[----:B------:R-:W-:Y:S01]  /*7be0*/  MOV R47, 0x400 ;  /* 0x00000400002f7802 */ /* 0x000fe20000000f00 */
[----:B------:R-:W-:Y:S01]  /*7bf0*/  BSSY B0, `(.L_x_168) ;  /* 0x0000005000007945 */ /* 0x000fe20003800000 */
[----:B------:R-:W-:Y:S02]  /*7c00*/  SHF.L.U32 R0, R42, 0x1f, RZ ;  /* 0x0000001f2a007819 */ /* 0x000fe400000006ff */
[----:B-1----:R-:W-:-:S04]  /*7c10*/  LEA R47, R48, R47, 0x18 ;  /* 0x0000002f302f7211 */ /* 0x002fc800078ec0ff */
[----:B------:R-:W1:Y:S02]  /*7c20*/  SYNCS.PHASECHK.TRANS64.TRYWAIT P0, [R47+URZ+0xe070], R0 ;  /* 0x00e070002f0075a7 */ /* 0x000e6400080011ff */
[----:B-1----:R-:W-:Y:S05]  /*7c30*/  @!P0 BRA `(.L_x_169) ;  /* 0x000000b000e48947 */ /* 0x002fea0003800000 */
.L_x_396:
[----:B------:R-:W-:Y:S05]  /*7c40*/  BSYNC B0 ;  /* 0x0000000000007941 */ /* 0x000fea0003800000 */
.L_x_168:
[----:B------:R-:W-:-:S09]  /*7c50*/  UISETP.NE.AND UP0, UPT, UR40, URZ, UPT ;  /* 0x000000ff2800728c */ /* 0x000fd2000bf05270 */
[----:B------:R-:W-:Y:S05]  /*7c60*/  BRA.U !UP0, `(.L_x_170) ;  /* 0x0000000108047547 */ /* 0x000fea000b800000 */
[----:B------:R-:W-:Y:S05]  /*7c70*/  BPT.TRAP 0x1 ;  /* 0x000000040000795c */ /* 0x000fea0000300000 */
.L_x_170:
[----:B------:R-:W-:Y:S01]  /*7c80*/  IADD3 R23, PT, PT, R47, 0xe078, RZ ;  /* 0x0000e0782f177810 */ /* 0x000fe20007ffe0ff */
[----:B------:R-:W-:-:S03]  /*7c90*/  UISETP.NE.AND UP0, UPT, UR39, URZ, UPT ;  /* 0x000000ff2700728c */ /* 0x000fc6000bf05270 */
[----:B-1----:R-:W-:-:S04]  /*7ca0*/  PRMT R0, R48, 0x654, R23 ;  /* 0x0000065430007816 */ /* 0x002fc80000000017 */
[----:B------:R1:W-:Y:S02]  /*7cb0*/  SYNCS.ARRIVE.TRANS64.RED.A1T0 RZ, [R0+URZ], RZ ;  /* 0x000000ff00ff79a7 */ /* 0x0003e400081004ff */
[----:B------:R-:W-:Y:S05]  /*7cc0*/  BRA.U !UP0, `(.L_x_171) ;  /* 0x0000000108047547 */ /* 0x000fea000b800000 */
[----:B------:R-:W-:Y:S05]  /*7cd0*/  BPT.TRAP 0x1 ;  /* 0x000000040000795c */ /* 0x000fea0000300000 */
.L_x_171:
[----:B------:R-:W-:Y:S01]  /*7ce0*/  IMAD.U32 R3, RZ, RZ, UR42 ;  /* 0x0000002aff037e24 */ /* 0x000fe2000f8e00ff */
[----:B------:R-:W-:-:S04]  /*7cf0*/  ISETP.GE.AND P0, PT, R4, 0x81, PT ;  /* 0x000000810400780c */ /* 0x000fc80003f06270 */
[----:B------:R-:W-:-:S04]  /*7d00*/  SHF.L.U32 R6, R3, 0x1f, RZ ;  /* 0x0000001f03067819 */ /* 0x000fc800000006ff */
[----:B------:R-:W2:Y:S02]  /*7d10*/  SYNCS.PHASECHK.TRANS64.TRYWAIT P1, [R47+URZ+0xe080], R6 ;  /* 0x00e080062f0075a7 */ /* 0x000ea400080211ff */
[----:B--2---:R-:W-:Y:S05]  /*7d20*/  @!P1 BRA `(.L_x_172) ;  /* 0x000000b000bc9947 */ /* 0x004fea0003800000 */
.L_x_397:
[----:B------:R-:W-:Y:S02]  /*7d30*/  LOP3.LUT R3, R42, 0x1, RZ, 0x3c, !PT ;  /* 0x000000012a037812 */ /* 0x000fe400078e3cff */
[----:B------:R-:W-:Y:S01]  /*7d40*/  MOV R49, R22 ;  /* 0x0000001600317202 */ /* 0x000fe20000000f00 */
[----:B------:R-:W-:Y:S06]  /*7d50*/  @!P0 BRA `(.L_x_173) ;  /* 0x0000000c004c8947 */ /* 0x000fec0003800000 */
[----:B------:R-:W-:-:S05]  /*7d60*/  VIADD R5, R4, 0x7f ;  /* 0x0000007f04057836 */ /* 0x000fca0000000000 */
[----:B-1----:R-:W-:-:S04]  /*7d70*/  SHF.R.S32.HI R0, RZ, 0x1f, R5 ;  /* 0x0000001fff007819 */ /* 0x002fc80000011405 */
[----:B------:R-:W-:-:S04]  /*7d80*/  LEA.HI R0, R0, R5, RZ, 0x7 ;  /* 0x0000000500007211 */ /* 0x000fc800078f38ff */
[----:B------:R-:W-:-:S04]  /*7d90*/  SHF.R.S32.HI R0, RZ, 0x7, R0 ;  /* 0x00000007ff007819 */ /* 0x000fc80000011400 */
[----:B------:R-:W-:-:S04]  /*7da0*/  VIMNMX R5, PT, PT, R0, 0x2, PT ;  /* 0x0000000200057848 */ /* 0x000fc80003fe0100 */
[----:B------:R-:W-:-:S05]  /*7db0*/  IADD3 R5, PT, PT, -R5, R22, R0 ;  /* 0x0000001605057210 */ /* 0x000fca0007ffe100 */
[----:B------:R-:W-:-:S07]  /*7dc0*/  VIADD R49, R5, 0x1 ;  /* 0x0000000105317836 */ /* 0x000fce0000000000 */
.L_x_192:
[----:B------:R-:W-:Y:S05]  /*7dd0*/  YIELD ;  /* 0x0000000000007946 */ /* 0x000fea0003800000 */
[----:B------:R-:W-:Y:S01]  /*7de0*/  UISETP.NE.AND UP0, UPT, UR40, URZ, UPT ;  /* 0x000000ff2800728c */ /* 0x000fe2000bf05270 */
[----:B------:R-:W-:Y:S02]  /*7df0*/  VIADD R22, R22, 0x1 ;  /* 0x0000000116167836 */ /* 0x000fe40000000000 */
[----:B------:R-:W-:-:S03]  /*7e00*/  IMAD.MOV.U32 R42, RZ, RZ, R3 ;  /* 0x000000ffff2a7224 */ /* 0x000fc600078e0003 */
[----:B------:R-:W-:-:S04]  /*7e10*/  ISETP.NE.AND P0, PT, R22, R49, PT ;  /* 0x000000311600720c */ /* 0x000fc80003f05270 */
[----:B------:R-:W-:Y:S01]  /*7e20*/  P2R R50, PR, RZ, 0x1 ;  /* 0x00000001ff327803 */ /* 0x000fe20000000000 */
[----:B-1-3--:R-:W-:Y:S08]  /*7e30*/  BRA.U !UP0, `(.L_x_174) ;  /* 0x0000000108047547 */ /* 0x00aff0000b800000 */
[----:B------:R-:W-:Y:S05]  /*7e40*/  BPT.TRAP 0x1 ;  /* 0x000000040000795c */ /* 0x000fea0000300000 */
.L_x_174:
[----:B------:R-:W-:Y:S01]  /*7e50*/  SHF.L.U32 R0, R42, 0x1f, RZ ;  /* 0x0000001f2a007819 */ /* 0x000fe200000006ff */
[----:B------:R-:W-:-:S03]  /*7e60*/  IMAD.U32 R51, R41, 0x10000, RZ ;  /* 0x0001000029337824 */ /* 0x000fc600078e00ff */
[----:B------:R-:W1:Y:S02]  /*7e70*/  SYNCS.PHASECHK.TRANS64.TRYWAIT P0, [R47+URZ+0xe070], R0 ;  /* 0x00e070002f0075a7 */ /* 0x000e6400080011ff */
[----:B------:R-:W-:Y:S01]  /*7e80*/  LOP3.LUT R51, R51, 0x600000, RZ, 0xc0, !PT ;  /* 0x0060000033337812 */ /* 0x000fe200078ec0ff */
[----:B-1----:R-:W-:Y:S06]  /*7e90*/  @!P0 BRA `(.L_x_175) ;  /* 0x000000b000748947 */ /* 0x002fec0003800000 */
.L_x_398:
[----:B------:R-:W-:Y:S05]  /*7ea0*/  WARPSYNC.ALL ;  /* 0x0000000000007948 */ /* 0x000fea0003800000 */
[----:B------:R-:W-:Y:S01]  /*7eb0*/  R2UR UR4, R51 ;  /* 0x00000000330472ca */ /* 0x000fe200000e0000 */
[----:B------:R-:W-:Y:S01]  /*7ec0*/  UISETP.NE.AND UP0, UPT, UR41, URZ, UPT ;  /* 0x000000ff2900728c */ /* 0x000fe2000bf05270 */
[----:B------:R-:W-:Y:S01]  /*7ed0*/  PLOP3.LUT P0, PT, PT, PT, PT, 0x80, 0x8 ;  /* 0x000000000008781c */ /* 0x000fe20003f0f070 */
[----:B------:R-:W-:-:S10]  /*7ee0*/  IMAD.MOV.U32 R53, RZ, RZ, 0x3f800000 ;  /* 0x3f800000ff357424 */ /* 0x000fd400078e00ff */
[----:B------:R-:W3:Y:S02]  /*7ef0*/  LDTM.x2 R4, tmem[UR4] ;  /* 0x00000004000479ee */ /* 0x000ee400080c0000 */
[----:B---3--:R-:W-:-:S13]  /*7f00*/  FSETP.NEU.AND P2, PT, R4, R5, PT ;  /* 0x000000050400720b */ /* 0x008fda0003f4d000 */
[----:B-1----:R-:W1:Y:S01]  /*7f10*/  @P2 LDC R0, c[0x0][0x704] ;  /* 0x0001c100ff002b82 */ /* 0x002e620000000800 */
[----:B------:R-:W-:-:S04]  /*7f20*/  @P2 FADD R5, R4, -R5 ;  /* 0x8000000504052221 */ /* 0x000fc80000000000 */
[----:B-1----:R-:W-:-:S05]  /*7f30*/  @P2 FMUL R5, R5, R0 ;  /* 0x0000000005052220 */ /* 0x002fca0000400000 */
[----:B------:R-:W-:-:S04]  /*7f40*/  @P2 FSETP.GEU.AND P1, PT, R5, -126, PT ;  /* 0xc2fc00000500280b */ /* 0x000fc80003f2e000 */
[----:B------:R-:W-:-:S13]  /*7f50*/  @P2 PLOP3.LUT P0, PT, P1, PT, PT, 0x80, 0x8 ;  /* 0x000000000008281c */ /* 0x000fda0000f0f070 */
[----:B------:R-:W-:-:S04]  /*7f60*/  @!P0 FMUL R5, R5, 0.5 ;  /* 0x3f00000005058820 */ /* 0x000fc80000400000 */
[----:B------:R-:W1:Y:S02]  /*7f70*/  @P2 MUFU.EX2 R0, R5 ;  /* 0x0000000500002308 */ /* 0x000e640000000800 */
[----:B-1----:R-:W-:-:S05]  /*7f80*/  @!P0 FMUL R0, R0, R0 ;  /* 0x0000000000008220 */ /* 0x002fca0000400000 */
[----:B------:R-:W-:Y:S01]  /*7f90*/  @P2 MOV R53, R0 ;  /* 0x0000000000352202 */ /* 0x000fe20000000f00 */
[----:B------:R-:W-:Y:S06]  /*7fa0*/  BRA.U UP0, `(.L_x_176) ;  /* 0x0000000100047547 */ /* 0x000fec000b800000 */
[----:B------:R-:W-:Y:S05]  /*7fb0*/  BPT.TRAP 0x1 ;  /* 0x000000040000795c */ /* 0x000fea0000300000 */
.L_x_176:
[----:B------:R-:W-:Y:S01]  /*7fc0*/  IMAD.U32 R0, RZ, RZ, UR43 ;  /* 0x0000002bff007e24 */ /* 0x000fe2000f8e00ff */
[----:B------:R-:W-:-:S04]  /*7fd0*/  FSETP.NEU.AND P1, PT, R53, 1, PT ;  /* 0x3f8000003500780b */ /* 0x000fc80003f2d000 */
[----:B------:R-:W-:-:S04]  /*7fe0*/  SHF.L.U32 R0, R0, 0x1f, RZ ;  /* 0x0000001f00007819 */ /* 0x000fc800000006ff */
[----:B------:R-:W1:Y:S02]  /*7ff0*/  SYNCS.PHASECHK.TRANS64.TRYWAIT P0, [R47+URZ+0xe090], R0 ;  /* 0x00e090002f0075a7 */ /* 0x000e6400080011ff */
[----:B-1----:R-:W-:Y:S05]  /*8000*/  @!P0 BRA `(.L_x_177) ;  /* 0x000000b0002c8947 */ /* 0x002fea0003800000 */
.L_x_399:
[----:B------:R-:W-:-:S13]  /*8010*/  VOTE.ANY P1, P1 ;  /* 0x0000000000ff7806 */ /* 0x000fda0000820100 */
[----:B------:R-:W-:Y:S05]  /*8020*/  @!P1 BRA `(.L_x_178) ;  /* 0x0000000000cc9947 */ /* 0x000fea0003800000 */
[----:B-1----:R-:W-:Y:S01]  /*8030*/  SHF.R.U32.HI R0, RZ, 0x5, R41 ;  /* 0x00000005ff007819 */ /* 0x002fe20000011629 */
[----:B------:R-:W-:Y:S01]  /*8040*/  BSSY.RECONVERGENT B6, `(.L_x_179) ;  /* 0x0000018000067945 */ /* 0x000fe20003800200 */
[----:B------:R-:W-:Y:S02]  /*8050*/  LOP3.LUT R52, R51, 0x100, RZ, 0xfc, !PT ;  /* 0x0000010033347812 */ /* 0x000fe400078efcff */
[----:B------:R-:W-:Y:S02]  /*8060*/  SHF.R.U32.HI R3, RZ, 0x15, R51 ;  /* 0x00000015ff037819 */ /* 0x000fe40000011633 */
[----:B------:R-:W-:Y:S02]  /*8070*/  LOP3.LUT R0, R0, 0x3, RZ, 0xc0, !PT ;  /* 0x0000000300007812 */ /* 0x000fe400078ec0ff */
[----:B------:R-:W-:Y:S02]  /*8080*/  R2UR UR4, R52 ;  /* 0x00000000340472ca */ /* 0x000fe400000e0000 */
[----:B------:R-:W-:-:S11]  /*8090*/  ISETP.NE.AND P0, PT, R0, R3, PT ;  /* 0x000000030000720c */ /* 0x000fd60003f05270 */
[----:B------:R-:W1:Y:S02]  /*80a0*/  LDTM.x16 R24, tmem[UR4] ;  /* 0x00000004001879ee */ /* 0x000e640008240000 */
[----:B-1----:R-:W-:Y:S05]  /*80b0*/  @!P0 BRA `(.L_x_180) ;  /* 0x0000000000408947 */ /* 0x002fea0003800000 */
[----:B------:R-:W-:Y:S01]  /*80c0*/  MOV R14, 0x8 ;  /* 0x00000008000e7802 */ /* 0x000fe20000000f00 */
[----:B------:R-:W1:Y:S01]  /*80d0*/  LDCU.64 UR8, c[0x4][0xb0] ;  /* 0x01001600ff0877ac */ /* 0x000e620008000a00 */
[----:B------:R-:W-:Y:S02]  /*80e0*/  HFMA2 R12, -RZ, RZ, 0, 5.9604644775390625e-08 ;  /* 0x00000001ff0c7431 */ /* 0x000fe400000001ff */
[----:B------:R-:W-:Y:S01]  /*80f0*/  IMAD.MOV.U32 R8, RZ, RZ, 0x192 ;  /* 0x00000192ff087424 */ /* 0x000fe200078e00ff */
[----:B------:R-:W2:Y:S01]  /*8100*/  LDCU.64 UR6, c[0x4][0xb8] ;  /* 0x01001700ff0677ac */ /* 0x000ea20008000a00 */
[----:B------:R-:W3:Y:S01]  /*8110*/  LDC.64 R14, c[0x4][R14] ;  /* 0x010000000e0e7b82 */ /* 0x000ee20000000a00 */
[----:B------:R-:W-:Y:S01]  /*8120*/  IMAD.MOV.U32 R13, RZ, RZ, RZ ;  /* 0x000000ffff0d7224 */ /* 0x000fe200078e00ff */
[----:B------:R-:W4:Y:S01]  /*8130*/  LDCU.64 UR4, c[0x4][0x30] ;  /* 0x01000600ff0477ac */ /* 0x000f220008000a00 */
[----:B-1----:R-:W-:Y:S01]  /*8140*/  IMAD.U32 R4, RZ, RZ, UR8 ;  /* 0x00000008ff047e24 */ /* 0x002fe2000f8e00ff */
[----:B------:R-:W-:Y:S01]  /*8150*/  MOV R5, UR9 ;  /* 0x0000000900057c02 */ /* 0x000fe20008000f00 */
[----:B--2---:R-:W-:Y:S01]  /*8160*/  IMAD.U32 R6, RZ, RZ, UR6 ;  /* 0x00000006ff067e24 */ /* 0x004fe2000f8e00ff */
[----:B------:R-:W-:Y:S01]  /*8170*/  MOV R7, UR7 ;  /* 0x0000000700077c02 */ /* 0x000fe20008000f00 */
[----:B----4-:R-:W-:Y:S01]  /*8180*/  IMAD.U32 R10, RZ, RZ, UR4 ;  /* 0x00000004ff0a7e24 */ /* 0x010fe2000f8e00ff */
[----:B------:R-:W-:-:S02]  /*8190*/  MOV R11, UR5 ;  /* 0x00000005000b7c02 */ /* 0x000fc40008000f00 */
[----:B------:R-:W-:-:S07]  /*81a0*/  LEPC R20, `(.L_x_180) ;  /* 0x000000001014794e */ /* 0x000fce0000000000 */
[----:B---3--:R-:W-:Y:S05]  /*81b0*/  CALL.ABS.NOINC R14 ;  /* 0x000000000e007343 */ /* 0x008fea0003c00000 */
.L_x_180:
[----:B------:R-:W-:Y:S05]  /*81c0*/  BSYNC.RECONVERGENT B6 ;  /* 0x0000000000067941 */ /* 0x000fea0003800200 */
.L_x_179:
[----:B------:R-:W-:Y:S01]  /*81d0*/  LOP3.LUT R0, R51, 0x110, RZ, 0xfc, !PT ;  /* 0x0000011033007812 */ /* 0x000fe200078efcff */
[----:B------:R-:W-:Y:S05]  /*81e0*/  WARPSYNC.ALL ;  /* 0x0000000000007948 */ /* 0x000fea0003800000 */
[----:B------:R-:W-:Y:S02]  /*81f0*/  R2UR UR4, R0 ;  /* 0x00000000000472ca */ /* 0x000fe400000e0000 */
[----:B------:R-:W-:Y:S02]  /*8200*/  FSETP.NEU.AND P0, PT, R53, 1, PT ;  /* 0x3f8000003500780b */ /* 0x000fe40003f0d000 */
[----:B------:R-:W-:-:S09]  /*8210*/  R2UR UR5, R52 ;  /* 0x00000000340572ca */ /* 0x000fd200000e0000 */
[----:B--2---:R-:W1:Y:S01]  /*8220*/  LDTM.x16 R4, tmem[UR4] ;  /* 0x00000004000479ee */ /* 0x004e620008240000 */
[----:B------:R-:W-:Y:S01]  /*8230*/  R2UR UR4, R0 ;  /* 0x00000000000472ca */ /* 0x000fe200000e0000 */
[C---:B------:R-:W-:Y:S02]  /*8240*/  @P0 FMUL2 R24, R53.reuse.F32, R24.F32x2.HI_LO ;  /* 0x000000183518024a */ /* 0x040fe40000040000 */
[C---:B------:R-:W-:Y:S02]  /*8250*/  @P0 FMUL2 R26, R53.reuse.F32, R26.F32x2.HI_LO ;  /* 0x0000001a351a024a */ /* 0x040fe40000040000 */
[C---:B------:R-:W-:Y:S02]  /*8260*/  @P0 FMUL2 R28, R53.reuse.F32, R28.F32x2.HI_LO ;  /* 0x0000001c351c024a */ /* 0x040fe40000040000 */
[C---:B------:R-:W-:Y:S02]  /*8270*/  @P0 FMUL2 R30, R53.reuse.F32, R30.F32x2.HI_LO ;  /* 0x0000001e351e024a */ /* 0x040fe40000040000 */
[----:B------:R-:W-:-:S02]  /*8280*/  @P0 FMUL2 R32, R53.F32, R32.F32x2.HI_LO ;  /* 0x000000203520024a */ /* 0x000fc40000040000 */
[C---:B------:R-:W-:Y:S02]  /*8290*/  @P0 FMUL2 R34, R53.reuse.F32, R34.F32x2.HI_LO ;  /* 0x000000223522024a */ /* 0x040fe40000040000 */
[C---:B------:R-:W-:Y:S02]  /*82a0*/  @P0 FMUL2 R36, R53.reuse.F32, R36.F32x2.HI_LO ;  /* 0x000000243524024a */ /* 0x040fe40000040000 */
[----:B------:R-:W-:-:S04]  /*82b0*/  @P0 FMUL2 R38, R53.F32, R38.F32x2.HI_LO ;  /* 0x000000263526024a */ /* 0x000fc80000040000 */
[----:B------:R3:W-:Y:S01]  /*82c0*/  STTM.x16 tmem[UR5], R24 ;  /* 0x00000018000079ed */ /* 0x0007e20008240005 */
[C---:B-1----:R-:W-:Y:S02]  /*82d0*/  @P0 FMUL2 R4, R53.reuse.F32, R4.F32x2.HI_LO ;  /* 0x000000043504024a */ /* 0x042fe40000040000 */
[C---:B------:R-:W-:Y:S02]  /*82e0*/  @P0 FMUL2 R6, R53.reuse.F32, R6.F32x2.HI_LO ;  /* 0x000000063506024a */ /* 0x040fe40000040000 */
[C---:B------:R-:W-:Y:S02]  /*82f0*/  @P0 FMUL2 R8, R53.reuse.F32, R8.F32x2.HI_LO ;  /* 0x000000083508024a */ /* 0x040fe40000040000 */
[C---:B------:R-:W-:Y:S02]  /*8300*/  @P0 FMUL2 R10, R53.reuse.F32, R10.F32x2.HI_LO ;  /* 0x0000000a350a024a */ /* 0x040fe40000040000 */
[C---:B------:R-:W-:Y:S02]  /*8310*/  @P0 FMUL2 R12, R53.reuse.F32, R12.F32x2.HI_LO ;  /* 0x0000000c350c024a */ /* 0x040fe40000040000 */
[----:B------:R-:W-:-:S02]  /*8320*/  @P0 FMUL2 R14, R53.F32, R14.F32x2.HI_LO ;  /* 0x0000000e350e024a */ /* 0x000fc40000040000 */
[C---:B------:R-:W-:Y:S02]  /*8330*/  @P0 FMUL2 R16, R53.reuse.F32, R16.F32x2.HI_LO ;  /* 0x000000103510024a */ /* 0x040fe40000040000 */
[----:B------:R-:W-:-:S04]  /*8340*/  @P0 FMUL2 R18, R53.F32, R18.F32x2.HI_LO ;  /* 0x000000123512024a */ /* 0x000fc80000040000 */
[----:B------:R3:W-:Y:S02]  /*8350*/  STTM.x16 tmem[UR4], R4 ;  /* 0x00000004000079ed */ /* 0x0007e40008240004 */
.L_x_178:
[----:B------:R-:W-:-:S09]  /*8360*/  UISETP.NE.AND UP0, UPT, UR39, URZ, UPT ;  /* 0x000000ff2700728c */ /* 0x000fd2000bf05270 */
[----:B------:R-:W-:Y:S05]  /*8370*/  BRA.U !UP0, `(.L_x_181) ;  /* 0x0000000108047547 */ /* 0x000fea000b800000 */
[----:B------:R-:W-:Y:S05]  /*8380*/  BPT.TRAP 0x1 ;  /* 0x000000040000795c */ /* 0x000fea0000300000 */
.L_x_181:
[----:B------:R-:W-:Y:S01]  /*8390*/  IADD3 R3, PT, PT, R47, 0xe088, RZ ;  /* 0x0000e0882f037810 */ /* 0x000fe20007ffe0ff */
[----:B------:R-:W-:Y:S02]  /*83a0*/  UISETP.NE.AND UP0, UPT, UR41, URZ, UPT ;  /* 0x000000ff2900728c */ /* 0x000fe4000bf05270 */
[----:B------:R-:W-:Y:S01]  /*83b0*/  ULOP3.LUT UR42, UR42, 0x1, URZ, 0x3c, !UPT ;  /* 0x000000012a2a7892 */ /* 0x000fe2000f8e3cff */
[----:B-1----:R-:W-:-:S04]  /*83c0*/  PRMT R0, R48, 0x654, R3 ;  /* 0x0000065430007816 */ /* 0x002fc80000000003 */
[----:B------:R1:W-:Y:S01]  /*83d0*/  SYNCS.ARRIVE.TRANS64.RED.A1T0 RZ, [R0+URZ], RZ ;  /* 0x000000ff00ff79a7 */ /* 0x0003e200081004ff */
[----:B------:R-:W4:Y:S01]  /*83e0*/  FENCE.VIEW.ASYNC.T ;  /* 0x00000000000073c6 */ /* 0x000f220000000200 */
[----:B------:R-:W-:Y:S05]  /*83f0*/  BRA.U UP0, `(.L_x_182) ;  /* 0x0000000100087547 */ /* 0x000fea000b800000 */
[----:B------:R-:W-:Y:S05]  /*8400*/  BPT.TRAP 0x1 ;  /* 0x000000040000795c */ /* 0x000fea0000300000 */
[----:B------:R-:W-:Y:S05]  /*8410*/  BPT.TRAP 0x1 ;  /* 0x000000040000795c */ /* 0x000fea0000300000 */
.L_x_182:
[----:B------:R-:W-:Y:S01]  /*8420*/  IADD3 R3, PT, PT, R47, 0xe0a0, RZ ;  /* 0x0000e0a02f037810 */ /* 0x000fe20007ffe0ff */
[----:B------:R-:W-:-:S03]  /*8430*/  UISETP.NE.AND UP0, UPT, UR39, URZ, UPT ;  /* 0x000000ff2700728c */ /* 0x000fc6000bf05270 */
[----:B-1----:R-:W-:-:S04]  /*8440*/  PRMT R0, R48, 0x654, R3 ;  /* 0x0000065430007816 */ /* 0x002fc80000000003 */
[----:B----4-:R1:W-:Y:S02]  /*8450*/  SYNCS.ARRIVE.TRANS64.RED.A1T0 RZ, [R0+URZ], RZ ;  /* 0x000000ff00ff79a7 */ /* 0x0103e400081004ff */
[----:B------:R-:W-:Y:S05]  /*8460*/  BRA.U !UP0, `(.L_x_183) ;  /* 0x0000000108047547 */ /* 0x000fea000b800000 */
[----:B------:R-:W-:Y:S05]  /*8470*/  BPT.TRAP 0x1 ;  /* 0x000000040000795c */ /* 0x000fea0000300000 */
.L_x_183:
[----:B-1----:R-:W-:Y:S01]  /*8480*/  IMAD.U32 R0, RZ, RZ, UR42 ;  /* 0x0000002aff007e24 */ /* 0x002fe2000f8e00ff */
[----:B------:R-:W-:-:S04]  /*8490*/  LOP3.LUT R3, R51, 0x80, RZ, 0xfc, !PT ;  /* 0x0000008033037812 */ /* 0x000fc800078efcff */
[----:B------:R-:W-:-:S04]  /*84a0*/  SHF.L.U32 R0, R0, 0x1f, RZ ;  /* 0x0000001f00007819 */ /* 0x000fc800000006ff */
[----:B------:R-:W1:Y:S02]  /*84b0*/  SYNCS.PHASECHK.TRANS64.TRYWAIT P0, [R47+URZ+0xe080], R0 ;  /* 0x00e080002f0075a7 */ /* 0x000e6400080011ff */
[----:B-1----:R-:W-:Y:S05]  /*84c0*/  @!P0 BRA `(.L_x_184) ;  /* 0x000000ac00108947 */ /* 0x002fea0003800000 */
.L_x_400:
[----:B------:R-:W-:Y:S01]  /*84d0*/  R2UR UR4, R3 ;  /* 0x00000000030472ca */ /* 0x000fe200000e0000 */
[----:B------:R-:W-:Y:S01]  /*84e0*/  UISETP.NE.AND UP0, UPT, UR41, URZ, UPT ;  /* 0x000000ff2900728c */ /* 0x000fe2000bf05270 */
[----:B------:R-:W-:Y:S01]  /*84f0*/  PLOP3.LUT P0, PT, PT, PT, PT, 0x80, 0x8 ;  /* 0x000000000008781c */ /* 0x000fe20003f0f070 */
[----:B------:R-:W-:-:S10]  /*8500*/  IMAD.MOV.U32 R53, RZ, RZ, 0x3f800000 ;  /* 0x3f800000ff357424 */ /* 0x000fd400078e00ff */
[----:B---3--:R-:W3:Y:S02]  /*8510*/  LDTM.x2 R4, tmem[UR4] ;  /* 0x00000004000479ee */ /* 0x008ee400080c0000 */
        /* <DEDUP_REMOVED lines=12> */
.L_x_185:
[----:B------:R-:W-:Y:S01]  /*85e0*/  IMAD.U32 R0, RZ, RZ, UR43 ;  /* 0x0000002bff007e24 */ /* 0x000fe2000f8e00ff */
[----:B------:R-:W-:-:S04]  /*85f0*/  FSETP.NEU.AND P1, PT, R53, 1, PT ;  /* 0x3f8000003500780b */ /* 0x000fc80003f2d000 */
[----:B------:R-:W-:-:S04]  /*8600*/  SHF.L.U32 R0, R0, 0x1f, RZ ;  /* 0x0000001f00007819 */ /* 0x000fc800000006ff */
[----:B------:R-:W1:Y:S02]  /*8610*/  SYNCS.PHASECHK.TRANS64.TRYWAIT P0, [R47+URZ+0xe098], R0 ;  /* 0x00e098002f0075a7 */ /* 0x000e6400080011ff */
[----:B-1----:R-:W-:Y:S05]  /*8620*/  @!P0 BRA `(.L_x_186) ;  /* 0x000000a800cc8947 */ /* 0x002fea0003800000 */
.L_x_401:
        /* <DEDUP_REMOVED lines=27> */
.L_x_189:
[----:B------:R-:W-:Y:S05]  /*87e0*/  BSYNC.RECONVERGENT B6 ;  /* 0x0000000000067941 */ /* 0x000fea0003800200 */
.L_x_188:
        /* <DEDUP_REMOVED lines=25> */
.L_x_187:
[----:B------:R-:W-:-:S09]  /*8980*/  UISETP.NE.AND UP0, UPT, UR40, URZ, UPT ;  /* 0x000000ff2800728c */ /* 0x000fd2000bf05270 */
[----:B------:R-:W-:Y:S05]  /*8990*/  BRA.U !UP0, `(.L_x_190) ;  /* 0x0000000108047547 */ /* 0x000fea000b800000 */
[----:B------:R-:W-:Y:S05]  /*89a0*/  BPT.TRAP 0x1 ;  /* 0x000000040000795c */ /* 0x000fea0000300000 */
.L_x_190:
[----:B-1----:R-:W-:Y:S01]  /*89b0*/  PRMT R0, R48, 0x654, R23 ;  /* 0x0000065430007816 */ /* 0x002fe20000000017 */
[----:B------:R-:W-:-:S03]  /*89c0*/  UISETP.NE.AND UP0, UPT, UR41, URZ, UPT ;  /* 0x000000ff2900728c */ /* 0x000fc6000bf05270 */
[----:B------:R1:W-:Y:S01]  /*89d0*/  SYNCS.ARRIVE.TRANS64.RED.A1T0 RZ, [R0+URZ], RZ ;  /* 0x000000ff00ff79a7 */ /* 0x0003e200081004ff */
[----:B------:R-:W4:Y:S05]  /*89e0*/  FENCE.VIEW.ASYNC.T ;  /* 0x00000000000073c6 */ /* 0x000f2a0000000200 */
[----:B------:R-:W-:Y:S05]  /*89f0*/  BRA.U UP0, `(.L_x_191) ;  /* 0x0000000100087547 */ /* 0x000fea000b800000 */
[----:B------:R-:W-:Y:S05]  /*8a00*/  BPT.TRAP 0x1 ;  /* 0x000000040000795c */ /* 0x000fea0000300000 */
[----:B------:R-:W-:Y:S05]  /*8a10*/  BPT.TRAP 0x1 ;  /* 0x000000040000795c */ /* 0x000fea0000300000 */
.L_x_191:
[----:B------:R-:W-:Y:S01]  /*8a20*/  ISETP.NE.AND P0, PT, R50, RZ, PT ;  /* 0x000000ff3200720c */ /* 0x000fe20003f05270 */
[----:B------:R-:W-:Y:S01]  /*8a30*/  VIADD R3, R47, 0xe0a8 ;  /* 0x0000e0a82f037836 */ /* 0x000fe20000000000 */
[----:B------:R-:W-:-:S04]  /*8a40*/  ULOP3.LUT UR43, UR43, 0x1, URZ, 0x3c, !UPT ;  /* 0x000000012b2b7892 */ /* 0x000fc8000f8e3cff */
[----:B------:R-:W-:-:S04]  /*8a50*/  PRMT R3, R48, 0x654, R3 ;  /* 0x0000065430037816 */ /* 0x000fc80000000003 */
[----:B----4-:R4:W-:Y:S02]  /*8a60*/  SYNCS.ARRIVE.TRANS64.RED.A1T0 RZ, [R3+URZ], RZ ;  /* 0x000000ff03ff79a7 */ /* 0x0109e400081004ff */
[----:B----4-:R-:W-:Y:S01]  /*8a70*/  LOP3.LUT R3, R42, 0x1, RZ, 0x3c, !PT ;  /* 0x000000012a037812 */ /* 0x010fe200078e3cff */
[----:B------:R-:W-:Y:S06]  /*8a80*/  @P0 BRA `(.L_x_192) ;  /* 0xfffffff000d00947 */ /* 0x000fec000383ffff */
.L_x_173:
[----:B------:R-:W-:-:S09]  /*8a90*/  UISETP.NE.AND UP0, UPT, UR39, URZ, UPT ;  /* 0x000000ff2700728c */ /* 0x000fd2000bf05270 */
[----:B------:R-:W-:Y:S05]  /*8aa0*/  BRA.U !UP0, `(.L_x_193) ;  /* 0x0000000108047547 */ /* 0x000fea000b800000 */
[----:B------:R-:W-:Y:S05]  /*8ab0*/  BPT.TRAP 0x1 ;  /* 0x000000040000795c */ /* 0x000fea0000300000 */
.L_x_193:
[----:B---3--:R-:W-:Y:S01]  /*8ac0*/  IADD3 R31, PT, PT, R47, 0xe088, RZ ;  /* 0x0000e0882f1f7810 */ /* 0x008fe20007ffe0ff */
[----:B------:R-:W-:-:S03]  /*8ad0*/  UISETP.NE.AND UP0, UPT, UR40, URZ, UPT ;  /* 0x000000ff2800728c */ /* 0x000fc6000bf05270 */
[----:B------:R-:W-:-:S04]  /*8ae0*/  PRMT R4, R48, 0x654, R31 ;  /* 0x0000065430047816 */ /* 0x000fc8000000001f */
[----:B------:R3:W-:Y:S02]  /*8af0*/  SYNCS.ARRIVE.TRANS64.RED.A1T0 RZ, [R4+URZ], RZ ;  /* 0x000000ff04ff79a7 */ /* 0x0007e400081004ff */
[----:B------:R-:W-:Y:S05]  /*8b00*/  BRA.U !UP0, `(.L_x_194) ;  /* 0x0000000108047547 */ /* 0x000fea000b800000 */
[----:B------:R-:W-:Y:S05]  /*8b10*/  BPT.TRAP 0x1 ;  /* 0x000000040000795c */ /* 0x000fea0000300000 */
.L_x_194:
[----:B---3--:R-:W-:Y:S01]  /*8b20*/  SHF.L.U32 R4, R3, 0x1f, RZ ;  /* 0x0000001f03047819 */ /* 0x008fe200000006ff */
[----:B------:R-:W-:-:S03]  /*8b30*/  IMAD.U32 R27, R41, 0x10000, RZ ;  /* 0x00010000291b7824 */ /* 0x000fc600078e00ff */
[----:B------:R-:W3:Y:S02]  /*8b40*/  SYNCS.PHASECHK.TRANS64.TRYWAIT P0, [R47+URZ+0xe070], R4 ;  /* 0x00e070042f0075a7 */ /* 0x000ee400080011ff */
[----:B------:R-:W-:Y:S01]  /*8b50*/  LOP3.LUT R27, R27, 0x600000, RZ, 0xc0, !PT ;  /* 0x006000001b1b7812 */ /* 0x000fe200078ec0ff */
[----:B---3--:R-:W-:Y:S06]  /*8b60*/  @!P0 BRA `(.L_x_195) ;  /* 0x000000a400908947 */ /* 0x008fec0003800000 */
.L_x_402:
[----:B------:R-:W-:Y:S05]  /*8b70*/  WARPSYNC.ALL ;  /* 0x0000000000007948 */ /* 0x000fea0003800000 */
[----:B------:R-:W-:Y:S01]  /*8b80*/  R2UR UR4, R27 ;  /* 0x000000001b0472ca */ /* 0x000fe200000e0000 */
[----:B------:R-:W-:-:S12]  /*8b90*/  UISETP.NE.AND UP0, UPT, UR40, URZ, UPT ;  /* 0x000000ff2800728c */ /* 0x000fd8000bf05270 */
[----:B------:R-:W4:Y:S02]  /*8ba0*/  LDTM.x2 R22, tmem[UR4] ;  /* 0x00000004001679ee */ /* 0x000f2400080c0000 */
[----:B----4-:R-:W-:Y:S05]  /*8bb0*/  BRA.U !UP0, `(.L_x_196) ;  /* 0x0000000108047547 */ /* 0x010fea000b800000 */
[----:B------:R-:W-:Y:S05]  /*8bc0*/  BPT.TRAP 0x1 ;  /* 0x000000040000795c */ /* 0x000fea0000300000 */
.L_x_196:
[----:B------:R4:W-:Y:S01]  /*8bd0*/  SYNCS.ARRIVE.TRANS64.RED.A1T0 RZ, [R0+URZ], RZ ;  /* 0x000000ff00ff79a7 */ /* 0x0009e200081004ff */
[----:B------:R-:W-:-:S09]  /*8be0*/  UISETP.NE.AND UP0, UPT, UR41, URZ, UPT ;  /* 0x000000ff2900728c */ /* 0x000fd2000bf05270 */
[----:B------:R-:W-:Y:S05]  /*8bf0*/  BRA.U UP0, `(.L_x_197) ;  /* 0x0000000100047547 */ /* 0x000fea000b800000 */
[----:B------:R-:W-:Y:S05]  /*8c00*/  BPT.TRAP 0x1 ;  /* 0x000000040000795c */ /* 0x000fea0000300000 */
.L_x_197:
[----:B-1--4-:R-:W-:-:S04]  /*8c10*/  MOV R0, UR43 ;  /* 0x0000002b00007c02 */ /* 0x012fc80008000f00 */
[----:B------:R-:W-:-:S04]  /*8c20*/  SHF.L.U32 R0, R0, 0x1f, RZ ;  /* 0x0000001f00007819 */ /* 0x000fc800000006ff */
[----:B------:R-:W1:Y:S02]  /*8c30*/  SYNCS.PHASECHK.TRANS64.TRYWAIT P0, [R47+URZ+0xe090], R0 ;  /* 0x00e090002f0075a7 */ /* 0x000e6400080011ff */
[----:B-1----:R-:W-:Y:S05]  /*8c40*/  @!P0 BRA `(.L_x_198) ;  /* 0x000000a4006c8947 */ /* 0x002fea0003800000 */
.L_x_403:
[----:B------:R-:W-:-:S09]  /*8c50*/  UISETP.NE.AND UP0, UPT, UR41, URZ, UPT ;  /* 0x000000ff2900728c */ /* 0x000fd2000bf05270 */
[----:B------:R-:W-:Y:S05]  /*8c60*/  BRA.U UP0, `(.L_x_199) ;  /* 0x0000000100047547 */ /* 0x000fea000b800000 */
[----:B------:R-:W-:Y:S05]  /*8c70*/  BPT.TRAP 0x1 ;  /* 0x000000040000795c */ /* 0x000fea0000300000 */
.L_x_199:
[----:B-1----:R-:W-:Y:S01]  /*8c80*/  SHF.L.U32 R0, R43, 0x1f, RZ ;  /* 0x0000001f2b007819 */ /* 0x002fe200000006ff */
[----:B------:R1:W4:Y:S01]  /*8c90*/  MUFU.RCP R3, R22 ;  /* 0x0000001600037308 */ /* 0x0003220000001000 */
[----:B------:R-:W-:Y:S02]  /*8ca0*/  BSSY B0, `(.L_x_200) ;  /* 0x0000003000007945 */ /* 0x000fe40003800000 */
[----:B------:R-:W5:Y:S02]  /*8cb0*/  SYNCS.PHASECHK.TRANS64.TRYWAIT P0, [R47+URZ+0xe0c0], R0 ;  /* 0x00e0c0002f0075a7 */ /* 0x000f6400080011ff */
[----:B-1--45:R-:W-:Y:S05]  /*8cc0*/  @!P0 BRA `(.L_x_201) ;  /* 0x000000a400608947 */ /* 0x032fea0003800000 */
.L_x_404:
[----:B------:R-:W-:Y:S05]  /*8cd0*/  BSYNC B0 ;  /* 0x0000000000007941 */ /* 0x000fea0003800000 */
.L_x_200:
[----:B------:R-:W4:Y:S01]  /*8ce0*/  LDCU UR4, c[0x0][0x708] ;  /* 0x0000e100ff0477ac */ /* 0x000f220008000800 */
[----:B------:R-:W-:Y:S01]  /*8cf0*/  FFMA R32, -R22, R3, 1 ;  /* 0x3f80000016207423 */ /* 0x000fe20000000103 */
[----:B------:R-:W2:Y:S03]  /*8d00*/  LDC R30, c[0x0][0x708] ;  /* 0x0001c200ff1e7b82 */ /* 0x000ea60000000800 */
[----:B------:R-:W-:Y:S01]  /*8d10*/  FFMA R32, R3, R32, R3 ;  /* 0x0000002003207223 */ /* 0x000fe20000000003 */
[----:B----4-:R-:W-:-:S03]  /*8d20*/  MOV R3, UR4 ;  /* 0x0000000400037c02 */ /* 0x010fc60008000f00 */
[----:B------:R-:W-:Y:S01]  /*8d30*/  FFMA R5, R32, UR4, RZ ;  /* 0x0000000420057c23 */ /* 0x000fe200080000ff */
[----:B------:R-:W4:Y:S03]  /*8d40*/  FCHK P0, R3, R22 ;  /* 0x0000001603007302 */ /* 0x000f260000000000 */
[----:B-1----:R-:W-:-:S04]  /*8d50*/  FFMA R0, -R22, R5, UR4 ;  /* 0x0000000416007e23 */ /* 0x002fc80008000105 */
[----:B------:R-:W-:Y:S01]  /*8d60*/  FFMA R32, R32, R0, R5 ;  /* 0x0000000020207223 */ /* 0x000fe20000000005 */
[----:B----4-:R-:W-:Y:S06]  /*8d70*/  @!P0 BRA `(.L_x_202) ;  /* 0x0000000000088947 */ /* 0x010fec0003800000 */
[----:B---3--:R-:W-:Y:S02]  /*8d80*/  MOV R4, 0x8da0 ;  /* 0x00008da000047802 */ /* 0x008fe40000000f00 */
[----:B--2---:R-:W-:Y:S05]  /*8d90*/  CALL.REL.NOINC `($__internal_3_$__cuda_sm3x_div_rn_noftz_f32_slowpath) ;  /* 0x000000b000107944 */ /* 0x004fea0003c00000 */
.L_x_202:
[----:B------:R-:W-:Y:S01]  /*8da0*/  LOP3.LUT R0, R27, 0x100, RZ, 0xfc, !PT ;  /* 0x000001001b007812 */ /* 0x000fe200078efcff */
[----:B------:R-:W-:Y:S05]  /*8db0*/  WARPSYNC.ALL ;  /* 0x0000000000007948 */ /* 0x000fea0003800000 */
[----:B------:R-:W-:Y:S01]  /*8dc0*/  R2UR UR4, R0 ;  /* 0x00000000000472ca */ /* 0x000fe200000e0000 */
[----:B------:R-:W-:Y:S01]  /*8dd0*/  IMAD.SHL.U32 R26, R41, 0x20, RZ ;  /* 0x00000020291a7824 */ /* 0x000fe200078e00ff */
[----:B------:R-:W1:Y:S04]  /*8de0*/  S2R R0, SR_SWINHI ;  /* 0x0000000000007919 */ /* 0x000e680000002f00 */
[----:B------:R-:W-:-:S07]  /*8df0*/  LOP3.LUT R26, R26, 0xfe0, RZ, 0xc0, !PT ;  /* 0x00000fe01a1a7812 */ /* 0x000fce00078ec0ff */
[----:B--23--:R-:W2:Y:S01]  /*8e00*/  LDTM.x16 R4, tmem[UR4] ;  /* 0x00000004000479ee */ /* 0x00cea20008240000 */
[----:B------:R-:W-:Y:S02]  /*8e10*/  MOV R28, R47 ;  /* 0x0000002f001c7202 */ /* 0x000fe40000000f00 */
[----:B-1----:R-:W-:Y:S01]  /*8e20*/  MOV R29, R0 ;  /* 0x00000000001d7202 */ /* 0x002fe20000000f00 */
[----:B--2---:R-:W-:Y:S02]  /*8e30*/  FMUL2 R24, R32.F32, R10.F32x2.HI_LO ;  /* 0x0000000a2018724a */ /* 0x004fe40000040000 */
[----:B------:R-:W-:-:S04]  /*8e40*/  IMAD.WIDE.U32 R10, R26, 0x2, R28 ;  /* 0x000000021a0a7825 */ /* 0x000fc800078e001c */
[C---:B------:R-:W-:Y:S01]  /*8e50*/  FMUL2 R20, R32.reuse.F32, R8.F32x2.HI_LO ;  /* 0x000000082014724a */ /* 0x040fe20000040000 */
[----:B------:R-:W-:Y:S01]  /*8e60*/  SHF.R.U32.HI R29, RZ, 0x5, R41 ;  /* 0x00000005ff1d7819 */ /* 0x000fe20000011629 */
[C---:B------:R-:W-:Y:S01]  /*8e70*/  FMUL2 R4, R32.reuse.F32, R4.F32x2.HI_LO ;  /* 0x000000042004724a */ /* 0x040fe20000040000 */
[----:B------:R-:W-:Y:S01]  /*8e80*/  SHF.R.U32.HI R28, RZ, 0x15, R27 ;  /* 0x00000015ff1c7819 */ /* 0x000fe2000001161b */
[----:B------:R-:W-:Y:S01]  /*8e90*/  FMUL2 R6, R32.F32, R6.F32x2.HI_LO ;  /* 0x000000062006724a */ /* 0x000fe20000040000 */
[----:B------:R-:W-:Y:S01]  /*8ea0*/  IADD3 R0, P1, PT, R10, 0xa000, RZ ;  /* 0x0000a0000a007810 */ /* 0x000fe20007f3e0ff */
[----:B------:R-:W-:Y:S01]  /*8eb0*/  FMUL2 R12, R32.F32, R12.F32x2.HI_LO ;  /* 0x0000000c200c724a */ /* 0x000fe20000040000 */
[----:B------:R-:W-:Y:S01]  /*8ec0*/  IADD3 R3, P0, PT, R10, 0xa010, RZ ;  /* 0x0000a0100a037810 */ /* 0x000fe20007f1e0ff */
[C---:B------:R-:W-:Y:S01]  /*8ed0*/  FMUL2 R14, R32.reuse.F32, R14.F32x2.HI_LO ;  /* 0x0000000e200e724a */ /* 0x040fe20000040000 */
[----:B------:R-:W-:Y:S01]  /*8ee0*/  F2FP.F16.F32.PACK_AB R10, R21, R20 ;  /* 0x00000014150a723e */ /* 0x000fe200000000ff */
[--C-:B------:R-:W-:Y:S01]  /*8ef0*/  IMAD.X R35, RZ, RZ, R11.reuse, P1 ;  /* 0x000000ffff237224 */ /* 0x100fe200008e060b */
[----:B------:R-:W-:Y:S01]  /*8f00*/  F2FP.F16.F32.PACK_AB R8, R5, R4 ;  /* 0x000000040508723e */ /* 0x000fe200000000ff */
[----:B------:R-:W-:Y:S01]  /*8f10*/  IMAD.X R21, RZ, RZ, R11, P0 ;  /* 0x000000ffff157224 */ /* 0x000fe200000e060b */
[----:B------:R-:W-:Y:S01]  /*8f20*/  F2FP.F16.F32.PACK_AB R9, R7, R6 ;  /* 0x000000060709723e */ /* 0x000fe200000000ff */
[----:B------:R-:W-:Y:S01]  /*8f30*/  FMUL2 R16, R32.F32, R16.F32x2.HI_LO ;  /* 0x000000102010724a */ /* 0x000fe20000040000 */
[----:B------:R-:W-:Y:S01]  /*8f40*/  SHF.R.U64 R7, R0, 0x3, R35 ;  /* 0x0000000300077819 */ /* 0x000fe20000001223 */
[----:B------:R-:W-:Y:S01]  /*8f50*/  FMUL2 R18, R32.F32, R18.F32x2.HI_LO ;  /* 0x000000122012724a */ /* 0x000fe20000040000 */
[----:B------:R-:W-:-:S02]  /*8f60*/  F2FP.F16.F32.PACK_AB R4, R13, R12 ;  /* 0x0000000c0d04723e */ /* 0x000fc400000000ff */
[----:B------:R-:W-:Y:S02]  /*8f70*/  SHF.R.U64 R12, R3, 0x3, R21 ;  /* 0x00000003030c7819 */ /* 0x000fe40000001215 */
[----:B------:R-:W-:Y:S02]  /*8f80*/  F2FP.F16.F32.PACK_AB R11, R25, R24 ;  /* 0x00000018190b723e */ /* 0x000fe400000000ff */
[----:B------:R-:W-:Y:S02]  /*8f90*/  LOP3.LUT R34, R0, 0x30, R7, 0x78, !PT ;  /* 0x0000003000227812 */ /* 0x000fe400078e7807 */
[----:B------:R-:W-:Y:S02]  /*8fa0*/  F2FP.F16.F32.PACK_AB R5, R15, R14 ;  /* 0x0000000e0f05723e */ /* 0x000fe400000000ff */
[----:B------:R-:W-:Y:S01]  /*8fb0*/  F2FP.F16.F32.PACK_AB R6, R17, R16 ;  /* 0x000000101106723e */ /* 0x000fe200000000ff */
[----:B------:R1:W-:Y:S01]  /*8fc0*/  ST.E.128 desc[UR44][R34.64], R8 ;  /* 0x0000000822007985 */ /* 0x0003e2000c101d2c */
[----:B------:R-:W-:-:S02]  /*8fd0*/  LOP3.LUT R20, R3, 0x30, R12, 0x78, !PT ;  /* 0x0000003003147812 */ /* 0x000fc400078e780c */
[----:B------:R-:W-:Y:S02]  /*8fe0*/  F2FP.F16.F32.PACK_AB R7, R19, R18 ;  /* 0x000000121307723e */ /* 0x000fe400000000ff */
[----:B------:R-:W-:-:S03]  /*8ff0*/  LOP3.LUT R29, R29, 0x3, RZ, 0xc0, !PT ;  /* 0x000000031d1d7812 */ /* 0x000fc600078ec0ff */
[----:B------:R1:W-:Y:S01]  /*9000*/  ST.E.128 desc[UR44][R20.64], R4 ;  /* 0x0000000414007985 */ /* 0x0003e2000c101d2c */
[----:B------:R-:W-:-:S13]  /*9010*/  ISETP.NE.AND P0, PT, R29, R28, PT ;  /* 0x0000001c1d00720c */ /* 0x000fda0003f05270 */
[----:B------:R-:W-:Y:S05]  /*9020*/  @!P0 BRA `(.L_x_203) ;  /* 0x0000000000408947 */ /* 0x000fea0003800000 */
[----:B------:R-:W-:Y:S01]  /*9030*/  MOV R14, 0x8 ;  /* 0x00000008000e7802 */ /* 0x000fe20000000f00 */
[----:B------:R-:W2:Y:S01]  /*9040*/  LDCU.64 UR6, c[0x4][0xb0] ;  /* 0x01001600ff0677ac */ /* 0x000ea20008000a00 */
[----:B------:R-:W-:Y:S02]  /*9050*/  HFMA2 R12, -RZ, RZ, 0, 5.9604644775390625e-08 ;  /* 0x00000001ff0c7431 */ /* 0x000fe400000001ff */
[----:B-1----:R-:W-:Y:S01]  /*9060*/  IMAD.MOV.U32 R8, RZ, RZ, 0x192 ;  /* 0x00000192ff087424 */ /* 0x002fe200078e00ff */
[----:B------:R-:W1:Y:S01]  /*9070*/  LDCU.64 UR4, c[0x4][0xb8] ;  /* 0x01001700ff0477ac */ /* 0x000e620008000a00 */
[----:B------:R-:W3:Y:S01]  /*9080*/  LDC.64 R14, c[0x4][R14] ;  /* 0x010000000e0e7b82 */ /* 0x000ee20000000a00 */
[----:B------:R-:W-:Y:S01]  /*9090*/  IMAD.MOV.U32 R13, RZ, RZ, RZ ;  /* 0x000000ffff0d7224 */ /* 0x000fe200078e00ff */
[----:B------:R-:W4:Y:S01]  /*90a0*/  LDCU.64 UR8, c[0x4][0x40] ;  /* 0x01000800ff0877ac */ /* 0x000f220008000a00 */
[----:B--2---:R-:W-:Y:S01]  /*90b0*/  IMAD.U32 R4, RZ, RZ, UR6 ;  /* 0x00000006ff047e24 */ /* 0x004fe2000f8e00ff */
[----:B------:R-:W-:Y:S01]  /*90c0*/  MOV R5, UR7 ;  /* 0x0000000700057c02 */ /* 0x000fe20008000f00 */
[----:B-1----:R-:W-:Y:S01]  /*90d0*/  IMAD.U32 R6, RZ, RZ, UR4 ;  /* 0x00000004ff067e24 */ /* 0x002fe2000f8e00ff */
[----:B------:R-:W-:Y:S01]  /*90e0*/  MOV R7, UR5 ;  /* 0x0000000500077c02 */ /* 0x000fe20008000f00 */
[----:B----4-:R-:W-:Y:S01]  /*90f0*/  IMAD.U32 R10, RZ, RZ, UR8 ;  /* 0x00000008ff0a7e24 */ /* 0x010fe2000f8e00ff */
[----:B------:R-:W-:-:S02]  /*9100*/  MOV R11, UR9 ;  /* 0x00000009000b7c02 */ /* 0x000fc40008000f00 */
[----:B------:R-:W-:-:S07]  /*9110*/  LEPC R20, `(.L_x_203) ;  /* 0x000000001014794e */ /* 0x000fce0000000000 */
[----:B---3--:R-:W-:Y:S05]  /*9120*/  CALL.ABS.NOINC R14 ;  /* 0x000000000e007343 */ /* 0x008fea0003c00000 */
.L_x_203:
[----:B------:R-:W-:Y:S01]  /*9130*/  LOP3.LUT R0, R27, 0x110, RZ, 0xfc, !PT ;  /* 0x000001101b007812 */ /* 0x000fe200078efcff */
[----:B------:R-:W-:Y:S05]  /*9140*/  WARPSYNC.ALL ;  /* 0x0000000000007948 */ /* 0x000fea0003800000 */
[----:B------:R-:W-:Y:S02]  /*9150*/  R2UR UR4, R0 ;  /* 0x00000000000472ca */ /* 0x000fe400000e0000 */
[----:B------:R-:W2:Y:S11]  /*9160*/  S2R R0, SR_SWINHI ;  /* 0x0000000000007919 */ /* 0x000eb60000002f00 */
[----:B-1----:R-:W1:Y:S01]  /*9170*/  LDTM.x16 R4, tmem[UR4] ;  /* 0x00000004000479ee */ /* 0x002e620008240000 */
[----:B------:R-:W3:Y:S02]  /*9180*/  LDCU.64 UR4, c[0x0][0x880] ;  /* 0x00011000ff0477ac */ /* 0x000ee40008000a00 */
[----:B---3--:R-:W-:Y:S01]  /*9190*/  UISETP.NE.U32.AND UP0, UPT, UR4, URZ, UPT ;  /* 0x000000ff0400728c */ /* 0x008fe2000bf05070 */
[----:B------:R-:W-:-:S02]  /*91a0*/  MOV R34, R47 ;  /* 0x0000002f00227202 */ /* 0x000fc40000000f00 */
[----:B--2---:R-:W-:Y:S01]  /*91b0*/  MOV R35, R0 ;  /* 0x0000000000237202 */ /* 0x004fe20000000f00 */
[----:B------:R-:W-:Y:S01]  /*91c0*/  UISETP.NE.AND.EX UP0, UPT, UR5, URZ, UPT, UP0 ;  /* 0x000000ff0500728c */ /* 0x000fe2000bf05300 */
[----:B-1----:R-:W-:Y:S02]  /*91d0*/  FMUL2 R6, R32.F32, R6.F32x2.HI_LO ;  /* 0x000000062006724a */ /* 0x002fe40000040000 */
[----:B------:R-:W-:-:S04]  /*91e0*/  IMAD.WIDE.U32 R34, R26, 0x2, R34 ;  /* 0x000000021a227825 */ /* 0x000fc800078e0022 */
[C---:B------:R-:W-:Y:S02]  /*91f0*/  FMUL2 R20, R32.reuse.F32, R8.F32x2.HI_LO ;  /* 0x000000082014724a */ /* 0x040fe40000040000 */
[C---:B------:R-:W-:Y:S01]  /*9200*/  FMUL2 R4, R32.reuse.F32, R4.F32x2.HI_LO ;  /* 0x000000042004724a */ /* 0x040fe20000040000 */
[----:B------:R-:W-:Y:S01]  /*9210*/  F2FP.F16.F32.PACK_AB R9, R7, R6 ;  /* 0x000000060709723e */ /* 0x000fe200000000ff */
[----:B------:R-:W-:Y:S01]  /*9220*/  FMUL2 R24, R32.F32, R10.F32x2.HI_LO ;  /* 0x0000000a2018724a */ /* 0x000fe20000040000 */
[----:B------:R-:W-:Y:S01]  /*9230*/  IADD3 R0, P1, PT, R34, 0xa030, RZ ;  /* 0x0000a03022007810 */ /* 0x000fe20007f3e0ff */
[----:B------:R-:W-:Y:S01]  /*9240*/  FMUL2 R12, R32.F32, R12.F32x2.HI_LO ;  /* 0x0000000c200c724a */ /* 0x000fe20000040000 */
[----:B------:R-:W-:Y:S01]  /*9250*/  IADD3 R3, P0, PT, R34, 0xa020, RZ ;  /* 0x0000a02022037810 */ /* 0x000fe20007f1e0ff */
[----:B------:R-:W-:Y:S01]  /*9260*/  FMUL2 R14, R32.F32, R14.F32x2.HI_LO ;  /* 0x0000000e200e724a */ /* 0x000fe20000040000 */
[----:B------:R-:W-:Y:S01]  /*9270*/  F2FP.F16.F32.PACK_AB R8, R5, R4 ;  /* 0x000000040508723e */ /* 0x000fe200000000ff */
[----:B------:R-:W-:-:S02]  /*9280*/  IMAD.X R33, RZ, RZ, R35, P1 ;  /* 0x000000ffff217224 */ /* 0x000fc400008e0623 */
[C---:B------:R-:W-:Y:S02]  /*9290*/  FMUL2 R16, R32.reuse.F32, R16.F32x2.HI_LO ;  /* 0x000000102010724a */ /* 0x040fe40000040000 */
[----:B------:R-:W-:Y:S02]  /*92a0*/  IMAD.X R35, RZ, RZ, R35, P0 ;  /* 0x000000ffff237224 */ /* 0x000fe400000e0623 */
[----:B------:R-:W-:Y:S01]  /*92b0*/  FMUL2 R18, R32.F32, R18.F32x2.HI_LO ;  /* 0x000000122012724a */ /* 0x000fe20000040000 */
[----:B------:R-:W-:Y:S02]  /*92c0*/  F2FP.F16.F32.PACK_AB R10, R21, R20 ;  /* 0x00000014150a723e */ /* 0x000fe400000000ff */
[----:B------:R-:W-:Y:S02]  /*92d0*/  SHF.R.U64 R7, R0, 0x3, R33 ;  /* 0x0000000300077819 */ /* 0x000fe40000001221 */
[----:B------:R-:W-:Y:S02]  /*92e0*/  SHF.R.U64 R6, R3, 0x3, R35 ;  /* 0x0000000303067819 */ /* 0x000fe40000001223 */
[----:B------:R-:W-:-:S02]  /*92f0*/  F2FP.F16.F32.PACK_AB R11, R25, R24 ;  /* 0x00000018190b723e */ /* 0x000fc400000000ff */
[----:B------:R-:W-:Y:S02]  /*9300*/  LOP3.LUT R34, R3, 0x30, R6, 0x78, !PT ;  /* 0x0000003003227812 */ /* 0x000fe400078e7806 */
[----:B------:R-:W-:Y:S02]  /*9310*/  LOP3.LUT R32, R0, 0x30, R7, 0x78, !PT ;  /* 0x0000003000207812 */ /* 0x000fe400078e7807 */
[----:B------:R-:W-:Y:S01]  /*9320*/  F2FP.F16.F32.PACK_AB R4, R13, R12 ;  /* 0x0000000c0d04723e */ /* 0x000fe200000000ff */
[----:B------:R1:W-:Y:S01]  /*9330*/  ST.E.128 desc[UR44][R34.64], R8 ;  /* 0x0000000822007985 */ /* 0x0003e2000c101d2c */
[----:B------:R-:W-:Y:S02]  /*9340*/  F2FP.F16.F32.PACK_AB R5, R15, R14 ;  /* 0x0000000e0f05723e */ /* 0x000fe400000000ff */
[----:B------:R-:W-:Y:S02]  /*9350*/  F2FP.F16.F32.PACK_AB R6, R17, R16 ;  /* 0x000000101106723e */ /* 0x000fe400000000ff */
[----:B------:R-:W-:-:S05]  /*9360*/  F2FP.F16.F32.PACK_AB R7, R19, R18 ;  /* 0x000000121307723e */ /* 0x000fca00000000ff */
[----:B------:R1:W-:Y:S01]  /*9370*/  ST.E.128 desc[UR44][R32.64], R4 ;  /* 0x0000000420007985 */ /* 0x0003e2000c101d2c */
[----:B------:R-:W-:Y:S01]  /*9380*/  @!PT LDS RZ, [RZ] ;  /* 0x00000000fffff984 */ /* 0x000fe20000000800 */
[----:B------:R-:W-:Y:S01]  /*9390*/  @!PT LDS RZ, [RZ] ;  /* 0x00000000fffff984 */ /* 0x000fe20000000800 */
[----:B------:R-:W-:Y:S01]  /*93a0*/  @!PT LDS RZ, [RZ] ;  /* 0x00000000fffff984 */ /* 0x000fe20000000800 */
[----:B------:R-:W-:Y:S01]  /*93b0*/  @!PT LDS RZ, [RZ] ;  /* 0x00000000fffff984 */ /* 0x000fe20000000800 */
[----:B------:R2:W-:Y:S06]  /*93c0*/  MEMBAR.ALL.CTA ;  /* 0x0000000000007992 */ /* 0x0005ec0000008000 */
[----:B--2---:R-:W2:Y:S01]  /*93d0*/  FENCE.VIEW.ASYNC.S ;  /* 0x00000000000073c6 */ /* 0x004ea20000000000 */
[----:B------:R-:W-:Y:S05]  /*93e0*/  BRA.U !UP0, `(.L_x_204) ;  /* 0x0000000508347547 */ /* 0x000fea000b800000 */
[C---:B------:R-:W-:Y:S01]  /*93f0*/  FSETP.GEU.AND P0, PT, R22.reuse, 1.175494350822287508e-38, PT ;  /* 0x008000001600780b */ /* 0x040fe20003f0e000 */
[----:B-1----:R-:W1:Y:S01]  /*9400*/  LDC R4, c[0x0][0x904] ;  /* 0x00024100ff047b82 */ /* 0x002e620000000800 */
[----:B------:R-:W-:Y:S01]  /*9410*/  MOV R3, 0x3e055027 ;  /* 0x3e05502700037802 */ /* 0x000fe20000000f00 */
[----:B------:R-:W3:Y:S01]  /*9420*/  LDCU.64 UR4, c[0x0][0x908] ;  /* 0x00012100ff0477ac */ /* 0x000ee20008000a00 */
[----:B------:R-:W-:Y:S01]  /*9430*/  FSEL R8, RZ, -23, P0 ;  /* 0xc1b80000ff087808 */ /* 0x000fe20000000000 */
[----:B------:R-:W-:Y:S08]  /*9440*/  BSSY.RECONVERGENT B0, `(.L_x_204) ;  /* 0x0000047000007945 */ /* 0x000ff00003800200 */
[----:B------:R-:W-:-:S05]  /*9450*/  @!P0 FMUL R22, R22, 8388608 ;  /* 0x4b00000016168820 */ /* 0x000fca0000400000 */
[C---:B------:R-:W-:Y:S02]  /*9460*/  IADD3 R5, PT, PT, R22.reuse, -0x3f2aaaab, RZ ;  /* 0xc0d5555516057810 */ /* 0x040fe40007ffe0ff */
[----:B------:R-:W-:Y:S01]  /*9470*/  ISETP.GT.U32.AND P1, PT, R22, 0x7f7fffff, PT ;  /* 0x7f7fffff1600780c */ /* 0x000fe20003f24070 */
[----:B---3--:R-:W-:Y:S01]  /*9480*/  IMAD.HI.U32 R0, R45, UR4, RZ ;  /* 0x000000042d007c27 */ /* 0x008fe2000f8e00ff */
[----:B------:R-:W-:Y:S01]  /*9490*/  LOP3.LUT R5, R5, 0xff800000, RZ, 0xc0, !PT ;  /* 0xff80000005057812 */ /* 0x000fe200078ec0ff */
[----:B------:R-:W3:Y:S01]  /*94a0*/  LDCU UR4, c[0x0][0x380] ;  /* 0x00007000ff0477ac */ /* 0x000ee20008000800 */
[----:B-1----:R-:W-:Y:S02]  /*94b0*/  ISETP.NE.AND P0, PT, R4, 0x1, PT ;  /* 0x000000010400780c */ /* 0x002fe40003f05270 */
[-C--:B------:R-:W-:Y:S02]  /*94c0*/  IADD3 R6, PT, PT, R22, -R5.reuse, RZ ;  /* 0x8000000516067210 */ /* 0x080fe40007ffe0ff */
[----:B------:R-:W-:Y:S01]  /*94d0*/  SHF.R.U32.HI R0, RZ, UR5, R0 ;  /* 0x00000005ff007c19 */ /* 0x000fe20008011600 */
[----:B------:R-:W1:Y:S01]  /*94e0*/  LDCU UR5, c[0x0][0x700] ;  /* 0x0000e000ff0577ac */ /* 0x000e620008000800 */
[----:B------:R-:W-:Y:S01]  /*94f0*/  I2FP.F32.S32 R5, R5 ;  /* 0x0000000500057245 */ /* 0x000fe20000201400 */
[----:B------:R-:W-:Y:S01]  /*9500*/  FADD R6, R6, -1 ;  /* 0xbf80000006067421 */ /* 0x000fe20000000000 */
[----:B------:R-:W-:-:S03]  /*9510*/  SEL R0, R45, R0, !P0 ;  /* 0x000000002d007207 */ /* 0x000fc60004000000 */
[----:B------:R-:W-:Y:S01]  /*9520*/  FFMA R3, R6, -R3, 0.14084610342979431152 ;  /* 0x3e1039f606037423 */ /* 0x000fe20000000803 */
[----:B------:R-:W-:Y:S01]  /*9530*/  IADD3 R0, PT, PT, -R0, RZ, RZ ;  /* 0x000000ff00007210 */ /* 0x000fe20007ffe1ff */
[----:B------:R-:W-:Y:S02]  /*9540*/  FFMA R5, R5, 1.1920928955078125e-07, R8 ;  /* 0x3400000005057823 */ /* 0x000fe40000000008 */
[----:B------:R-:W-:Y:S02]  /*9550*/  FFMA R3, R6, R3, -0.12148627638816833496 ;  /* 0xbdf8cdcc06037423 */ /* 0x000fe40000000003 */
[----:B------:R-:W-:Y:S02]  /*9560*/  IMAD R7, R4, R0, R45 ;  /* 0x0000000004077224 */ /* 0x000fe400078e022d */
[----:B------:R-:W-:-:S04]  /*9570*/  FFMA R3, R6, R3, 0.13980610668659210205 ;  /* 0x3e0f295506037423 */ /* 0x000fc80000000003 */
[----:B------:R-:W-:-:S04]  /*9580*/  FFMA R3, R6, R3, -0.16684235632419586182 ;  /* 0xbe2ad8b906037423 */ /* 0x000fc80000000003 */
[----:B------:R-:W-:-:S04]  /*9590*/  FFMA R3, R6, R3, 0.20012299716472625732 ;  /* 0x3e4ced0b06037423 */ /* 0x000fc80000000003 */
[----:B------:R-:W-:-:S04]  /*95a0*/  FFMA R3, R6, R3, -0.24999669194221496582 ;  /* 0xbe7fff2206037423 */ /* 0x000fc80000000003 */
[----:B------:R-:W-:-:S04]  /*95b0*/  FFMA R3, R6, R3, 0.33333182334899902344 ;  /* 0x3eaaaa7806037423 */ /* 0x000fc80000000003 */
[----:B------:R-:W-:-:S04]  /*95c0*/  FFMA R3, R6, R3, -0.5 ;  /* 0xbf00000006037423 */ /* 0x000fc80000000003 */
[----:B------:R-:W-:-:S04]  /*95d0*/  FMUL R3, R6, R3 ;  /* 0x0000000306037220 */ /* 0x000fc80000400000 */
[----:B------:R-:W-:Y:S01]  /*95e0*/  FFMA R6, R6, R3, R6 ;  /* 0x0000000306067223 */ /* 0x000fe20000000006 */
[----:B------:R-:W-:-:S03]  /*95f0*/  MOV R3, 0x7f800000 ;  /* 0x7f80000000037802 */ /* 0x000fc60000000f00 */
[----:B------:R-:W-:Y:S02]  /*9600*/  FFMA R5, R5, 0.69314718246459960938, R6 ;  /* 0x3f31721805057823 */ /* 0x000fe40000000006 */
[C---:B------:R-:W-:Y:S01]  /*9610*/  @P1 FFMA R5, R22.reuse, R3, +INF ;  /* 0x7f80000016051423 */ /* 0x040fe20000000003 */
[----:B------:R-:W-:Y:S02]  /*9620*/  LEA R3, R7, R44, 0x8 ;  /* 0x0000002c07037211 */ /* 0x000fe400078e40ff */
[----:B------:R-:W-:Y:S02]  /*9630*/  FSETP.NEU.AND P1, PT, R22, RZ, PT ;  /* 0x000000ff1600720b */ /* 0x000fe40003f2d000 */
[----:B---3--:R-:W-:Y:S02]  /*9640*/  ISETP.GE.AND P0, PT, R3, UR4, PT ;  /* 0x0000000403007c0c */ /* 0x008fe4000bf06270 */
[----:B------:R-:W-:-:S05]  /*9650*/  FSEL R0, R5, -INF , P1 ;  /* 0xff80000005007808 */ /* 0x000fca0000800000 */
[----:B-1----:R-:W-:-:S06]  /*9660*/  FFMA R23, R23, UR5, R0 ;  /* 0x0000000517177c23 */ /* 0x002fcc0008000000 */
[----:B------:R-:W-:Y:S05]  /*9670*/  @P0 BRA `(.L_x_205) ;  /* 0x00000000008c0947 */ /* 0x000fea0003800000 */
[----:B------:R-:W1:Y:S01]  /*9680*/  LDC R7, c[0x0][0x38c] ;  /* 0x0000e300ff077b82 */ /* 0x000e620000000800 */
[----:B------:R-:W3:Y:S01]  /*9690*/  LDCU UR6, c[0x0][0x890] ;  /* 0x00011200ff0677ac */ /* 0x000ee20008000800 */
[----:B------:R-:W4:Y:S01]  /*96a0*/  LDCU.64 UR4, c[0x0][0x888] ;  /* 0x00011100ff0477ac */ /* 0x000f220008000a00 */
[----:B---3--:R-:W-:Y:S01]  /*96b0*/  IMAD R3, R40, UR6, R3 ;  /* 0x0000000628037c24 */ /* 0x008fe2000f8e0203 */
[----:B-1----:R-:W-:-:S04]  /*96c0*/  IABS R5, R7 ;  /* 0x0000000700057213 */ /* 0x002fc80000000000 */
[----:B------:R-:W1:Y:S08]  /*96d0*/  I2F.RP R10, R5 ;  /* 0x00000005000a7306 */ /* 0x000e700000209400 */
[----:B-1----:R-:W1:Y:S02]  /*96e0*/  MUFU.RCP R8, R10 ;  /* 0x0000000a00087308 */ /* 0x002e640000001000 */
[----:B-1----:R-:W-:-:S06]  /*96f0*/  IADD3 R8, PT, PT, R8, 0xffffffe, RZ ;  /* 0x0ffffffe08087810 */ /* 0x002fcc0007ffe0ff */
[----:B------:R1:W3:Y:S02]  /*9700*/  F2I.FTZ.U32.TRUNC.NTZ R9, R8 ;  /* 0x0000000800097305 */ /* 0x0002e4000021f000 */
[----:B-1----:R-:W-:Y:S02]  /*9710*/  HFMA2 R8, -RZ, RZ, 0, 0 ;  /* 0x00000000ff087431 */ /* 0x002fe400000001ff */
[----:B---3--:R-:W-:-:S04]  /*9720*/  IMAD.MOV R0, RZ, RZ, -R9 ;  /* 0x000000ffff007224 */ /* 0x008fc800078e0a09 */
[----:B------:R-:W-:Y:S01]  /*9730*/  IMAD R4, R0, R5, RZ ;  /* 0x0000000500047224 */ /* 0x000fe200078e02ff */
[----:B------:R-:W-:-:S03]  /*9740*/  IABS R0, R2 ;  /* 0x0000000200007213 */ /* 0x000fc60000000000 */
[----:B------:R-:W-:-:S04]  /*9750*/  IMAD.HI.U32 R9, R9, R4, R8 ;  /* 0x0000000409097227 */ /* 0x000fc800078e0008 */
[----:B------:R-:W-:-:S04]  /*9760*/  IMAD.MOV.U32 R6, RZ, RZ, R0 ;  /* 0x000000ffff067224 */ /* 0x000fc800078e0000 */
[----:B------:R-:W-:Y:S02]  /*9770*/  IMAD.HI.U32 R4, R9, R6, RZ ;  /* 0x0000000609047227 */ /* 0x000fe400078e00ff */
[----:B------:R-:W1:Y:S03]  /*9780*/  LDC.64 R8, c[0x0][0x880] ;  /* 0x00022000ff087b82 */ /* 0x000e660000000a00 */
[----:B------:R-:W-:-:S05]  /*9790*/  IADD3 R0, PT, PT, -R4, RZ, RZ ;  /* 0x000000ff04007210 */ /* 0x000fca0007ffe1ff */
[----:B------:R-:W-:-:S05]  /*97a0*/  IMAD R0, R5, R0, R6 ;  /* 0x0000000005007224 */ /* 0x000fca00078e0206 */
[----:B------:R-:W-:-:S13]  /*97b0*/  ISETP.GT.U32.AND P0, PT, R5, R0, PT ;  /* 0x000000000500720c */ /* 0x000fda0003f04070 */
[----:B------:R-:W-:Y:S01]  /*97c0*/  @!P0 IMAD.IADD R0, R0, 0x1, -R5 ;  /* 0x0000000100008824 */ /* 0x000fe200078e0a05 */
[----:B------:R-:W-:Y:S02]  /*97d0*/  @!P0 IADD3 R4, PT, PT, R4, 0x1, RZ ;  /* 0x0000000104048810 */ /* 0x000fe40007ffe0ff */
[----:B------:R-:W-:Y:S02]  /*97e0*/  ISETP.NE.AND P0, PT, R7, RZ, PT ;  /* 0x000000ff0700720c */ /* 0x000fe40003f05270 */
[----:B------:R-:W-:Y:S02]  /*97f0*/  ISETP.GE.U32.AND P2, PT, R0, R5, PT ;  /* 0x000000050000720c */ /* 0x000fe40003f46070 */
[----:B------:R-:W-:-:S04]  /*9800*/  LOP3.LUT R0, R2, R7, RZ, 0x3c, !PT ;  /* 0x0000000702007212 */ /* 0x000fc800078e3cff */
[----:B------:R-:W-:-:S07]  /*9810*/  ISETP.GE.AND P1, PT, R0, RZ, PT ;  /* 0x000000ff0000720c */ /* 0x000fce0003f26270 */
[----:B------:R-:W-:-:S06]  /*9820*/  @P2 VIADD R4, R4, 0x1 ;  /* 0x0000000104042836 */ /* 0x000fcc0000000000 */
[----:B------:R-:W-:Y:S02]  /*9830*/  @!P1 IADD3 R4, PT, PT, -R4, RZ, RZ ;  /* 0x000000ff04049210 */ /* 0x000fe40007ffe1ff */
[----:B------:R-:W-:-:S04]  /*9840*/  @!P0 LOP3.LUT R4, RZ, R7, RZ, 0x33, !PT ;  /* 0x00000007ff048212 */ /* 0x000fc800078e33ff */
[C---:B------:R-:W-:Y:S01]  /*9850*/  IADD3 R0, PT, PT, -R4.reuse, RZ, RZ ;  /* 0x000000ff04007210 */ /* 0x040fe20007ffe1ff */
[----:B----4-:R-:W-:-:S04]  /*9860*/  IMAD R3, R4, UR5, R3 ;  /* 0x0000000504037c24 */ /* 0x010fc8000f8e0203 */
[----:B------:R-:W-:-:S04]  /*9870*/  IMAD R0, R7, R0, R2 ;  /* 0x0000000007007224 */ /* 0x000fc800078e0202 */
[----:B------:R-:W-:-:S04]  /*9880*/  IMAD R3, R0, UR4, R3 ;  /* 0x0000000400037c24 */ /* 0x000fc8000f8e0203 */
[----:B-1----:R-:W-:-:S05]  /*9890*/  IMAD.WIDE R8, R3, 0x4, R8 ;  /* 0x0000000403087825 */ /* 0x002fca00078e0208 */
[----:B------:R1:W-:Y:S02]  /*98a0*/  STG.E desc[UR44][R8.64], R23 ;  /* 0x0000001708007986 */ /* 0x0003e4000c10192c */
.L_x_205:
[----:B------:R-:W-:Y:S05]  /*98b0*/  BSYNC.RECONVERGENT B0 ;  /* 0x0000000000007941 */ /* 0x000fea0003800200 */
.L_x_204:
[----:B------:R-:W-:Y:S01]  /*98c0*/  UISETP.NE.AND UP0, UPT, UR41, URZ, UPT ;  /* 0x000000ff2900728c */ /* 0x000fe2000bf05270 */
[----:B------:R-:W-:-:S08]  /*98d0*/  NOP ;  /* 0x0000000000007918 */ /* 0x000fd00000000000 */
[----:B------:R-:W-:Y:S05]  /*98e0*/  BRA.U UP0, `(.L_x_206) ;  /* 0x0000000100087547 */ /* 0x000fea000b800000 */
[----:B------:R-:W-:Y:S05]  /*98f0*/  BPT.TRAP 0x1 ;  /* 0x000000040000795c */ /* 0x000fea0000300000 */
[----:B------:R-:W-:Y:S05]  /*9900*/  BPT.TRAP 0x1 ;  /* 0x000000040000795c */ /* 0x000fea0000300000 */
.L_x_206:
[----:B------:R-:W-:Y:S01]  /*9910*/  IADD3 R3, PT, PT, R47, 0xe0a0, RZ ;  /* 0x0000e0a02f037810 */ /* 0x000fe20007ffe0ff */
[----:B------:R-:W-:-:S03]  /*9920*/  UISETP.NE.AND UP0, UPT, UR41, URZ, UPT ;  /* 0x000000ff2900728c */ /* 0x000fc6000bf05270 */
[----:B------:R-:W-:-:S04]  /*9930*/  PRMT R0, R48, 0x654, R3 ;  /* 0x0000065430007816 */ /* 0x000fc80000000003 */
[----:B--2---:R2:W-:Y:S02]  /*9940*/  SYNCS.ARRIVE.TRANS64.RED.A1T0 RZ, [R0+URZ], RZ ;  /* 0x000000ff00ff79a7 */ /* 0x0045e400081004ff */
[----:B------:R-:W-:Y:S05]  /*9950*/  BRA.U UP0, `(.L_x_207) ;  /* 0x0000000100047547 */ /* 0x000fea000b800000 */
[----:B------:R-:W-:Y:S05]  /*9960*/  BPT.TRAP 0x1 ;  /* 0x000000040000795c */ /* 0x000fea0000300000 */
.L_x_207:
[----:B------:R3:W-:Y:S01]  /*9970*/  SYNCS.ARRIVE.TRANS64.A1T0 RZ, [R47+URZ+0xe0b0], RZ ;  /* 0x00e0b0ff2fff79a7 */ /* 0x0007e200081000ff */
[----:B------:R-:W-:-:S09]  /*9980*/  UISETP.NE.AND UP0, UPT, UR39, URZ, UPT ;  /* 0x000000ff2700728c */ /* 0x000fd2000bf05270 */
[----:B------:R-:W-:Y:S05]  /*9990*/  BRA.U !UP0, `(.L_x_208) ;  /* 0x0000000108047547 */ /* 0x000fea000b800000 */
[----:B------:R-:W-:Y:S05]  /*99a0*/  BPT.TRAP 0x1 ;  /* 0x000000040000795c */ /* 0x000fea0000300000 */
.L_x_208:
[----:B------:R-:W-:Y:S01]  /*99b0*/  ULOP3.LUT UR4, UR42, 0x1, URZ, 0x3c, !UPT ;  /* 0x000000012a047892 */ /* 0x000fe2000f8e3cff */
[----:B--2---:R-:W-:-:S05]  /*99c0*/  LOP3.LUT R0, R27, 0x80, RZ, 0xfc, !PT ;  /* 0x000000801b007812 */ /* 0x004fca00078efcff */
[----:B-1----:R-:W-:-:S05]  /*99d0*/  IMAD.U32 R4, RZ, RZ, UR4 ;  /* 0x00000004ff047e24 */ /* 0x002fca000f8e00ff */
[----:B------:R-:W-:-:S04]  /*99e0*/  SHF.L.U32 R4, R4, 0x1f, RZ ;  /* 0x0000001f04047819 */ /* 0x000fc800000006ff */
[----:B------:R-:W1:Y:S02]  /*99f0*/  SYNCS.PHASECHK.TRANS64.TRYWAIT P0, [R47+URZ+0xe080], R4 ;  /* 0x00e080042f0075a7 */ /* 0x000e6400080011ff */
[----:B-1----:R-:W-:Y:S05]  /*9a00*/  @!P0 BRA `(.L_x_209) ;  /* 0x0000009800248947 */ /* 0x002fea0003800000 */
.L_x_405:
[----:B------:R-:W-:Y:S01]  /*9a10*/  R2UR UR4, R0 ;  /* 0x00000000000472ca */ /* 0x000fe200000e0000 */
[----:B------:R-:W-:-:S12]  /*9a20*/  UISETP.NE.AND UP0, UPT, UR39, URZ, UPT ;  /* 0x000000ff2700728c */ /* 0x000fd8000bf05270 */
[----:B------:R-:W2:Y:S02]  /*9a30*/  LDTM.x2 R22, tmem[UR4] ;  /* 0x00000004001679ee */ /* 0x000ea400080c0000 */
[----:B--2---:R-:W-:Y:S05]  /*9a40*/  BRA.U !UP0, `(.L_x_210) ;  /* 0x0000000108047547 */ /* 0x004fea000b800000 */
[----:B------:R-:W-:Y:S05]  /*9a50*/  BPT.TRAP 0x1 ;  /* 0x000000040000795c */ /* 0x000fea0000300000 */
.L_x_210:
[----:B------:R-:W-:Y:S01]  /*9a60*/  PRMT R31, R48, 0x654, R31 ;  /* 0x00000654301f7816 */ /* 0x000fe2000000001f */
[----:B------:R-:W-:-:S03]  /*9a70*/  UISETP.NE.AND UP0, UPT, UR41, URZ, UPT ;  /* 0x000000ff2900728c */ /* 0x000fc6000bf05270 */
[----:B------:R2:W-:Y:S06]  /*9a80*/  SYNCS.ARRIVE.TRANS64.RED.A1T0 RZ, [R31+URZ], RZ ;  /* 0x000000ff1fff79a7 */ /* 0x0005ec00081004ff */
[----:B------:R-:W-:Y:S05]  /*9a90*/  BRA.U UP0, `(.L_x_211) ;  /* 0x0000000100047547 */ /* 0x000fea000b800000 */
[----:B------:R-:W-:Y:S05]  /*9aa0*/  BPT.TRAP 0x1 ;  /* 0x000000040000795c */ /* 0x000fea0000300000 */
.L_x_211:
[----:B------:R-:W-:-:S04]  /*9ab0*/  MOV R0, UR43 ;  /* 0x0000002b00007c02 */ /* 0x000fc80008000f00 */
[----:B------:R-:W-:-:S04]  /*9ac0*/  SHF.L.U32 R0, R0, 0x1f, RZ ;  /* 0x0000001f00007819 */ /* 0x000fc800000006ff */
[----:B------:R-:W4:Y:S02]  /*9ad0*/  SYNCS.PHASECHK.TRANS64.TRYWAIT P0, [R47+URZ+0xe098], R0 ;  /* 0x00e098002f0075a7 */ /* 0x000f2400080011ff */
[----:B----4-:R-:W-:Y:S05]  /*9ae0*/  @!P0 BRA `(.L_x_212) ;  /* 0x0000009800008947 */ /* 0x010fea0003800000 */
.L_x_406:
[----:B------:R-:W-:-:S09]  /*9af0*/  UISETP.NE.AND UP0, UPT, UR41, URZ, UPT ;  /* 0x000000ff2900728c */ /* 0x000fd2000bf05270 */
[----:B------:R-:W-:Y:S05]  /*9b00*/  BRA.U UP0, `(.L_x_213) ;  /* 0x0000000100047547 */ /* 0x000fea000b800000 */
[----:B------:R-:W-:Y:S05]  /*9b10*/  BPT.TRAP 0x1 ;  /* 0x000000040000795c */ /* 0x000fea0000300000 */
.L_x_213:
[----:B----4-:R-:W-:Y:S01]  /*9b20*/  SHF.L.U32 R0, R43, 0x1f, RZ ;  /* 0x0000001f2b007819 */ /* 0x010fe200000006ff */
[----:B------:R4:W1:Y:S01]  /*9b30*/  MUFU.RCP R3, R22 ;  /* 0x0000001600037308 */ /* 0x0008620000001000 */
[----:B------:R-:W-:Y:S02]  /*9b40*/  BSSY B0, `(.L_x_214) ;  /* 0x0000003000007945 */ /* 0x000fe40003800000 */
[----:B------:R-:W5:Y:S02]  /*9b50*/  SYNCS.PHASECHK.TRANS64.TRYWAIT P0, [R47+URZ+0xe0c8], R0 ;  /* 0x00e0c8002f0075a7 */ /* 0x000f6400080011ff */
[----:B-1--45:R-:W-:Y:S05]  /*9b60*/  @!P0 BRA `(.L_x_215) ;  /* 0x0000009400f48947 */ /* 0x032fea0003800000 */
.L_x_407:
[----:B------:R-:W-:Y:S05]  /*9b70*/  BSYNC B0 ;  /* 0x0000000000007941 */ /* 0x000fea0003800000 */
.L_x_214:
[----:B------:R-:W4:Y:S01]  /*9b80*/  LDCU UR4, c[0x0][0x708] ;  /* 0x0000e100ff0477ac */ /* 0x000f220008000800 */
[----:B-1----:R-:W-:-:S04]  /*9b90*/  FFMA R0, -R22, R3, 1 ;  /* 0x3f80000016007423 */ /* 0x002fc80000000103 */
[----:B------:R-:W-:Y:S01]  /*9ba0*/  FFMA R0, R3, R0, R3 ;  /* 0x0000000003007223 */ /* 0x000fe20000000003 */
[----:B----4-:R-:W-:-:S03]  /*9bb0*/  MOV R3, UR4 ;  /* 0x0000000400037c02 */ /* 0x010fc60008000f00 */
[----:B--2---:R-:W-:Y:S01]  /*9bc0*/  FFMA R31, R0, UR4, RZ ;  /* 0x00000004001f7c23 */ /* 0x004fe200080000ff */
[----:B------:R-:W1:Y:S03]  /*9bd0*/  FCHK P0, R3, R22 ;  /* 0x0000001603007302 */ /* 0x000e660000000000 */
[----:B------:R-:W-:-:S04]  /*9be0*/  FFMA R4, -R22, R31, UR4 ;  /* 0x0000000416047e23 */ /* 0x000fc8000800011f */
[----:B------:R-:W-:Y:S01]  /*9bf0*/  FFMA R31, R0, R4, R31 ;  /* 0x00000004001f7223 */ /* 0x000fe2000000001f */
[----:B-1----:R-:W-:Y:S06]  /*9c00*/  @!P0 BRA `(.L_x_216) ;  /* 0x00000000000c8947 */ /* 0x002fec0003800000 */
[----:B------:R-:W-:Y:S02]  /*9c10*/  MOV R4, 0x9c30 ;  /* 0x00009c3000047802 */ /* 0x000fe40000000f00 */
[----:B---3--:R-:W-:Y:S05]  /*9c20*/  CALL.REL.NOINC `($__internal_3_$__cuda_sm3x_div_rn_noftz_f32_slowpath) ;  /* 0x000000a0006c7944 */ /* 0x008fea0003c00000 */
[----:B------:R-:W-:-:S07]  /*9c30*/  MOV R31, R32 ;  /* 0x00000020001f7202 */ /* 0x000fce0000000f00 */
.L_x_216:
[----:B------:R-:W-:Y:S01]  /*9c40*/  LOP3.LUT R0, R27, 0x180, RZ, 0xfc, !PT ;  /* 0x000001801b007812 */ /* 0x000fe200078efcff */
[----:B------:R-:W-:Y:S05]  /*9c50*/  WARPSYNC.ALL ;  /* 0x0000000000007948 */ /* 0x000fea0003800000 */
[----:B------:R-:W-:Y:S02]  /*9c60*/  R2UR UR4, R0 ;  /* 0x00000000000472ca */ /* 0x000fe400000e0000 */
[----:B------:R-:W1:Y:S11]  /*9c70*/  S2R R0, SR_SWINHI ;  /* 0x0000000000007919 */ /* 0x000e760000002f00 */
[----:B------:R-:W2:Y:S01]  /*9c80*/  LDTM.x16 R4, tmem[UR4] ;  /* 0x00000004000479ee */ /* 0x000ea20008240000 */
[----:B------:R-:W-:-:S02]  /*9c90*/  MOV R32, R47 ;  /* 0x0000002f00207202 */ /* 0x000fc40000000f00 */
[----:B-1----:R-:W-:Y:S01]  /*9ca0*/  MOV R33, R0 ;  /* 0x0000000000217202 */ /* 0x002fe20000000f00 */
[----:B--2---:R-:W-:Y:S02]  /*9cb0*/  FMUL2 R6, R31.F32, R6.F32x2.HI_LO ;  /* 0x000000061f06724a */ /* 0x004fe40000040000 */
[----:B------:R-:W-:-:S04]  /*9cc0*/  IMAD.WIDE.U32 R32, R26, 0x2, R32 ;  /* 0x000000021a207825 */ /* 0x000fc800078e0020 */
[C---:B------:R-:W-:Y:S02]  /*9cd0*/  FMUL2 R20, R31.reuse.F32, R8.F32x2.HI_LO ;  /* 0x000000081f14724a */ /* 0x040fe40000040000 */
[----:B------:R-:W-:Y:S01]  /*9ce0*/  FMUL2 R4, R31.F32, R4.F32x2.HI_LO ;  /* 0x000000041f04724a */ /* 0x000fe20000040000 */
[----:B------:R-:W-:Y:S01]  /*9cf0*/  F2FP.F16.F32.PACK_AB R9, R7, R6 ;  /* 0x000000060709723e */ /* 0x000fe200000000ff */
[C---:B------:R-:W-:Y:S01]  /*9d00*/  FMUL2 R24, R31.reuse.F32, R10.F32x2.HI_LO ;  /* 0x0000000a1f18724a */ /* 0x040fe20000040000 */
[C---:B------:R-:W-:Y:S01]  /*9d10*/  IADD3 R0, P1, PT, R32.reuse, 0xc010, RZ ;  /* 0x0000c01020007810 */ /* 0x040fe20007f3e0ff */
[C---:B------:R-:W-:Y:S01]  /*9d20*/  FMUL2 R12, R31.reuse.F32, R12.F32x2.HI_LO ;  /* 0x0000000c1f0c724a */ /* 0x040fe20000040000 */
        /* <DEDUP_REMOVED lines=17> */
[----:B------:R-:W-:-:S02]  /*9e40*/  F2FP.F16.F32.PACK_AB R7, R19, R18 ;  /* 0x000000121307723e */ /* 0x000fc400000000ff */
[----:B------:R-:W-:-:S03]  /*9e50*/  ISETP.NE.AND P0, PT, R29, R28, PT ;  /* 0x0000001c1d00720c */ /* 0x000fc60003f05270 */
[----:B------:R1:W-:Y:S10]  /*9e60*/  ST.E.128 desc[UR44][R34.64], R4 ;  /* 0x0000000422007985 */ /* 0x0003f4000c101d2c */
[----:B------:R-:W-:Y:S05]  /*9e70*/  @!P0 BRA `(.L_x_217) ;  /* 0x0000000000408947 */ /* 0x000fea0003800000 */
[----:B------:R-:W-:Y:S01]  /*9e80*/  MOV R14, 0x8 ;  /* 0x00000008000e7802 */ /* 0x000fe20000000f00 */
[----:B------:R-:W2:Y:S01]  /*9e90*/  LDCU.64 UR8, c[0x4][0xb0] ;  /* 0x01001600ff0877ac */ /* 0x000ea20008000a00 */
[----:B------:R-:W-:Y:S02]  /*9ea0*/  HFMA2 R12, -RZ, RZ, 0, 5.9604644775390625e-08 ;  /* 0x00000001ff0c7431 */ /* 0x000fe400000001ff */
[----:B-1----:R-:W-:Y:S01]  /*9eb0*/  IMAD.MOV.U32 R8, RZ, RZ, 0x192 ;  /* 0x00000192ff087424 */ /* 0x002fe200078e00ff */
[----:B------:R-:W1:Y:S01]  /*9ec0*/  LDCU.64 UR6, c[0x4][0xb8] ;  /* 0x01001700ff0677ac */ /* 0x000e620008000a00 */
[----:B------:R-:W4:Y:S01]  /*9ed0*/  LDC.64 R14, c[0x4][R14] ;  /* 0x010000000e0e7b82 */ /* 0x000f220000000a00 */
[----:B------:R-:W-:Y:S01]  /*9ee0*/  IMAD.MOV.U32 R13, RZ, RZ, RZ ;  /* 0x000000ffff0d7224 */ /* 0x000fe200078e00ff */
[----:B------:R-:W5:Y:S01]  /*9ef0*/  LDCU.64 UR4, c[0x4][0x40] ;  /* 0x01000800ff0477ac */ /* 0x000f620008000a00 */
[----:B--2---:R-:W-:Y:S01]  /*9f00*/  IMAD.U32 R4, RZ, RZ, UR8 ;  /* 0x00000008ff047e24 */ /* 0x004fe2000f8e00ff */
[----:B------:R-:W-:Y:S01]  /*9f10*/  MOV R5, UR9 ;  /* 0x0000000900057c02 */ /* 0x000fe20008000f00 */
[----:B-1----:R-:W-:Y:S01]  /*9f20*/  IMAD.U32 R6, RZ, RZ, UR6 ;  /* 0x00000006ff067e24 */ /* 0x002fe2000f8e00ff */
[----:B------:R-:W-:Y:S01]  /*9f30*/  MOV R7, UR7 ;  /* 0x0000000700077c02 */ /* 0x000fe20008000f00 */
[----:B-----5:R-:W-:Y:S01]  /*9f40*/  IMAD.U32 R10, RZ, RZ, UR4 ;  /* 0x00000004ff0a7e24 */ /* 0x020fe2000f8e00ff */
[----:B------:R-:W-:-:S02]  /*9f50*/  MOV R11, UR5 ;  /* 0x00000005000b7c02 */ /* 0x000fc40008000f00 */
[----:B------:R-:W-:-:S07]  /*9f60*/  LEPC R20, `(.L_x_217) ;  /* 0x000000001014794e */ /* 0x000fce0000000000 */
[----:B---34-:R-:W-:Y:S05]  /*9f70*/  CALL.ABS.NOINC R14 ;  /* 0x000000000e007343 */ /* 0x018fea0003c00000 */
.L_x_217:
[----:B------:R-:W2:Y:S01]  /*9f80*/  LDCU.64 UR4, c[0x0][0x880] ;  /* 0x00011000ff0477ac */ /* 0x000ea20008000a00 */
[----:B------:R-:W4:Y:S01]  /*9f90*/  S2R R0, SR_SWINHI ;  /* 0x0000000000007919 */ /* 0x000f220000002f00 */
[----:B------:R-:W-:Y:S02]  /*9fa0*/  LOP3.LUT R27, R27, 0x190, RZ, 0xfc, !PT ;  /* 0x000001901b1b7812 */ /* 0x000fe400078efcff */
[----:B--2---:R-:W-:-:S04]  /*9fb0*/  ISETP.NE.U32.AND P0, PT, RZ, UR4, PT ;  /* 0x00000004ff007c0c */ /* 0x004fc8000bf05070 */
[----:B------:R-:W-:Y:S01]  /*9fc0*/  ISETP.NE.AND.EX P0, PT, RZ, UR5, PT, P0 ;  /* 0x00000005ff007c0c */ /* 0x000fe2000bf05300 */
[----:B------:R-:W-:Y:S05]  /*9fd0*/  WARPSYNC.ALL ;  /* 0x0000000000007948 */ /* 0x000fea0003800000 */
[----:B------:R-:W-:Y:S02]  /*9fe0*/  R2UR UR4, R27 ;  /* 0x000000001b0472ca */ /* 0x000fe400000e0000 */
[----:B------:R-:W-:Y:S02]  /*9ff0*/  MOV R28, R47 ;  /* 0x0000002f001c7202 */ /* 0x000fe40000000f00 */
[----:B----4-:R-:W-:-:S03]  /*a000*/  MOV R29, R0 ;  /* 0x00000000001d7202 */ /* 0x010fc60000000f00 */
[----:B------:R-:W-:-:S06]  /*a010*/  IMAD.WIDE.U32 R28, R26, 0x2, R28 ;  /* 0x000000021a1c7825 */ /* 0x000fcc00078e001c */
[----:B-1----:R-:W1:Y:S01]  /*a020*/  LDTM.x16 R4, tmem[UR4] ;  /* 0x00000004000479ee */ /* 0x002e620008240000 */
[C---:B------:R-:W-:Y:S02]  /*a030*/  IADD3 R26, P1, PT, R28.reuse, 0xc020, RZ ;  /* 0x0000c0201c1a7810 */ /* 0x040fe40007f3e0ff */
[----:B------:R-:W-:-:S03]  /*a040*/  IADD3 R3, P2, PT, R28, 0xc030, RZ ;  /* 0x0000c0301c037810 */ /* 0x000fc60007f5e0ff */
[--C-:B------:R-:W-:Y:S02]  /*a050*/  IMAD.X R27, RZ, RZ, R29.reuse, P1 ;  /* 0x000000ffff1b7224 */ /* 0x100fe400008e061d */
[----:B------:R-:W-:-:S05]  /*a060*/  IMAD.X R29, RZ, RZ, R29, P2 ;  /* 0x000000ffff1d7224 */ /* 0x000fca00010e061d */
[----:B------:R-:W-:-:S04]  /*a070*/  SHF.R.U64 R0, R3, 0x3, R29 ;  /* 0x0000000303007819 */ /* 0x000fc8000000121d */
[----:B------:R-:W-:Y:S01]  /*a080*/  LOP3.LUT R28, R3, 0x30, R0, 0x78, !PT ;  /* 0x00000030031c7812 */ /* 0x000fe200078e7800 */
[C---:B-1----:R-:W-:Y:S01]  /*a090*/  FMUL2 R20, R31.reuse.F32, R8.F32x2.HI_LO ;  /* 0x000000081f14724a */ /* 0x042fe20000040000 */
[C---:B------:R-:W-:Y:S01]  /*a0a0*/  SHF.R.U64 R9, R26.reuse, 0x3, R27 ;  /* 0x000000031a097819 */ /* 0x040fe2000000121b */
[C---:B------:R-:W-:Y:S02]  /*a0b0*/  FMUL2 R4, R31.reuse.F32, R4.F32x2.HI_LO ;  /* 0x000000041f04724a */ /* 0x040fe40000040000 */
[C---:B------:R-:W-:Y:S01]  /*a0c0*/  FMUL2 R6, R31.reuse.F32, R6.F32x2.HI_LO ;  /* 0x000000061f06724a */ /* 0x040fe20000040000 */
[----:B------:R-:W-:Y:S01]  /*a0d0*/  LOP3.LUT R26, R26, 0x30, R9, 0x78, !PT ;  /* 0x000000301a1a7812 */ /* 0x000fe200078e7809 */
[----:B------:R-:W-:Y:S01]  /*a0e0*/  FMUL2 R24, R31.F32, R10.F32x2.HI_LO ;  /* 0x0000000a1f18724a */ /* 0x000fe20000040000 */
[----:B------:R-:W-:Y:S01]  /*a0f0*/  F2FP.F16.F32.PACK_AB R8, R5, R4 ;  /* 0x000000040508723e */ /* 0x000fe200000000ff */
[----:B------:R-:W-:Y:S01]  /*a100*/  FMUL2 R12, R31.F32, R12.F32x2.HI_LO ;  /* 0x0000000c1f0c724a */ /* 0x000fe20000040000 */
[----:B------:R-:W-:Y:S01]  /*a110*/  F2FP.F16.F32.PACK_AB R9, R7, R6 ;  /* 0x000000060709723e */ /* 0x000fe200000000ff */
[----:B------:R-:W-:Y:S01]  /*a120*/  FMUL2 R14, R31.F32, R14.F32x2.HI_LO ;  /* 0x0000000e1f0e724a */ /* 0x000fe20000040000 */
[----:B------:R-:W-:Y:S01]  /*a130*/  F2FP.F16.F32.PACK_AB R10, R21, R20 ;  /* 0x00000014150a723e */ /* 0x000fe200000000ff */
[----:B------:R-:W-:Y:S01]  /*a140*/  FMUL2 R16, R31.F32, R16.F32x2.HI_LO ;  /* 0x000000101f10724a */ /* 0x000fe20000040000 */
[----:B------:R-:W-:Y:S01]  /*a150*/  F2FP.F16.F32.PACK_AB R11, R25, R24 ;  /* 0x00000018190b723e */ /* 0x000fe200000000ff */
[----:B------:R-:W-:Y:S01]  /*a160*/  FMUL2 R18, R31.F32, R18.F32x2.HI_LO ;  /* 0x000000121f12724a */ /* 0x000fe20000040000 */
[----:B------:R-:W-:-:S02]  /*a170*/  F2FP.F16.F32.PACK_AB R4, R13, R12 ;  /* 0x0000000c0d04723e */ /* 0x000fc400000000ff */
[----:B------:R-:W-:Y:S01]  /*a180*/  F2FP.F16.F32.PACK_AB R5, R15, R14 ;  /* 0x0000000e0f05723e */ /* 0x000fe200000000ff */
[----:B------:R1:W-:Y:S01]  /*a190*/  ST.E.128 desc[UR44][R26.64], R8 ;  /* 0x000000081a007985 */ /* 0x0003e2000c101d2c */
        /* <DEDUP_REMOVED lines=9> */
[----:B------:R-:W-:Y:S05]  /*a230*/  @!P0 BRA `(.L_x_218) ;  /* 0x0000000400388947 */ /* 0x000fea0003800000 */
[C---:B------:R-:W-:Y:S01]  /*a240*/  FSETP.GEU.AND P1, PT, R22.reuse, 1.175494350822287508e-38, PT ;  /* 0x008000001600780b */ /* 0x040fe20003f2e000 */
[----:B------:R-:W4:Y:S01]  /*a250*/  LDC R3, c[0x0][0x904] ;  /* 0x00024100ff037b82 */ /* 0x000f220000000800 */
[----:B------:R-:W-:Y:S01]  /*a260*/  MOV R0, 0x3e055027 ;  /* 0x3e05502700007802 */ /* 0x000fe20000000f00 */
[----:B------:R-:W5:Y:S01]  /*a270*/  LDCU.64 UR4, c[0x0][0x908] ;  /* 0x00012100ff0477ac */ /* 0x000f620008000a00 */
[----:B-1----:R-:W-:Y:S01]  /*a280*/  FSEL R7, RZ, -23, P1 ;  /* 0xc1b80000ff077808 */ /* 0x002fe20000800000 */
[----:B------:R-:W-:Y:S08]  /*a290*/  BSSY.RECONVERGENT B0, `(.L_x_218) ;  /* 0x0000048000007945 */ /* 0x000ff00003800200 */
[----:B------:R-:W-:-:S05]  /*a2a0*/  @!P1 FMUL R22, R22, 8388608 ;  /* 0x4b00000016169820 */ /* 0x000fca0000400000 */
[C---:B------:R-:W-:Y:S02]  /*a2b0*/  IADD3 R9, PT, PT, R22.reuse, -0x3f2aaaab, RZ ;  /* 0xc0d5555516097810 */ /* 0x040fe40007ffe0ff */
[C---:B------:R-:W-:Y:S02]  /*a2c0*/  FSETP.NEU.AND P1, PT, R22.reuse, RZ, PT ;  /* 0x000000ff1600720b */ /* 0x040fe40003f2d000 */
[----:B------:R-:W-:Y:S02]  /*a2d0*/  LOP3.LUT R9, R9, 0xff800000, RZ, 0xc0, !PT ;  /* 0xff80000009097812 */ /* 0x000fe400078ec0ff */
[----:B----4-:R-:W-:Y:S02]  /*a2e0*/  ISETP.NE.AND P0, PT, R3, 0x1, PT ;  /* 0x000000010300780c */ /* 0x010fe40003f05270 */
[-C--:B------:R-:W-:Y:S02]  /*a2f0*/  IADD3 R5, PT, PT, R22, -R9.reuse, RZ ;  /* 0x8000000916057210 */ /* 0x080fe40007ffe0ff */
[----:B------:R-:W-:-:S03]  /*a300*/  I2FP.F32.S32 R6, R9 ;  /* 0x0000000900067245 */ /* 0x000fc60000201400 */
[----:B------:R-:W-:Y:S02]  /*a310*/  FADD R5, R5, -1 ;  /* 0xbf80000005057421 */ /* 0x000fe40000000000 */
[----:B------:R-:W-:Y:S02]  /*a320*/  FFMA R6, R6, 1.1920928955078125e-07, R7 ;  /* 0x3400000006067823 */ /* 0x000fe40000000007 */
[----:B------:R-:W-:-:S04]  /*a330*/  FFMA R0, R5, -R0, 0.14084610342979431152 ;  /* 0x3e1039f605007423 */ /* 0x000fc80000000800 */
[----:B------:R-:W-:Y:S01]  /*a340*/  FFMA R4, R5, R0, -0.12148627638816833496 ;  /* 0xbdf8cdcc05047423 */ /* 0x000fe20000000000 */
[----:B-----5:R-:W-:Y:S01]  /*a350*/  IMAD.HI.U32 R0, R45, UR4, RZ ;  /* 0x000000042d007c27 */ /* 0x020fe2000f8e00ff */
[----:B------:R-:W1:Y:S03]  /*a360*/  LDCU UR4, c[0x0][0x380] ;  /* 0x00007000ff0477ac */ /* 0x000e660008000800 */
[C---:B------:R-:W-:Y:S01]  /*a370*/  FFMA R4, R5.reuse, R4, 0.13980610668659210205 ;  /* 0x3e0f295505047423 */ /* 0x040fe20000000004 */
[----:B------:R-:W-:Y:S01]  /*a380*/  SHF.R.U32.HI R0, RZ, UR5, R0 ;  /* 0x00000005ff007c19 */ /* 0x000fe20008011600 */
[----:B------:R-:W4:Y:S02]  /*a390*/  LDCU UR5, c[0x0][0x700] ;  /* 0x0000e000ff0577ac */ /* 0x000f240008000800 */
[----:B------:R-:W-:Y:S01]  /*a3a0*/  FFMA R4, R5, R4, -0.16684235632419586182 ;  /* 0xbe2ad8b905047423 */ /* 0x000fe20000000004 */
[----:B------:R-:W-:-:S03]  /*a3b0*/  SEL R0, R45, R0, !P0 ;  /* 0x000000002d007207 */ /* 0x000fc60004000000 */
[C---:B------:R-:W-:Y:S01]  /*a3c0*/  FFMA R4, R5.reuse, R4, 0.20012299716472625732 ;  /* 0x3e4ced0b05047423 */ /* 0x040fe20000000004 */
[----:B------:R-:W-:Y:S02]  /*a3d0*/  ISETP.GT.U32.AND P0, PT, R22, 0x7f7fffff, PT ;  /* 0x7f7fffff1600780c */ /* 0x000fe40003f04070 */
[----:B------:R-:W-:Y:S01]  /*a3e0*/  IADD3 R0, PT, PT, -R0, RZ, RZ ;  /* 0x000000ff00007210 */ /* 0x000fe20007ffe1ff */
[----:B------:R-:W-:-:S04]  /*a3f0*/  FFMA R4, R5, R4, -0.24999669194221496582 ;  /* 0xbe7fff2205047423 */ /* 0x000fc80000000004 */
[----:B------:R-:W-:Y:S01]  /*a400*/  FFMA R4, R5, R4, 0.33333182334899902344 ;  /* 0x3eaaaa7805047423 */ /* 0x000fe20000000004 */
[----:B------:R-:W-:Y:S01]  /*a410*/  IMAD R7, R3, R0, R45 ;  /* 0x0000000003077224 */ /* 0x000fe200078e022d */
[----:B------:R-:W-:Y:S02]  /*a420*/  MOV R3, 0x7f800000 ;  /* 0x7f80000000037802 */ /* 0x000fe40000000f00 */
[----:B------:R-:W-:Y:S02]  /*a430*/  FFMA R4, R5, R4, -0.5 ;  /* 0xbf00000005047423 */ /* 0x000fe40000000004 */
[----:B------:R-:W-:Y:S02]  /*a440*/  LEA R7, R7, R44, 0x8 ;  /* 0x0000002c07077211 */ /* 0x000fe400078e40ff */
[----:B------:R-:W-:-:S04]  /*a450*/  FMUL R4, R5, R4 ;  /* 0x0000000405047220 */ /* 0x000fc80000400000 */
[----:B------:R-:W-:-:S04]  /*a460*/  FFMA R5, R5, R4, R5 ;  /* 0x0000000405057223 */ /* 0x000fc80000000005 */
[----:B------:R-:W-:Y:S01]  /*a470*/  FFMA R5, R6, 0.69314718246459960938, R5 ;  /* 0x3f31721806057823 */ /* 0x000fe20000000005 */
[----:B------:R-:W-:Y:S01]  /*a480*/  @P0 FFMA R5, R22, R3, +INF ;  /* 0x7f80000016050423 */ /* 0x000fe20000000003 */
[----:B------:R-:W-:-:S04]  /*a490*/  IADD3 R3, PT, PT, R7, 0x80, RZ ;  /* 0x0000008007037810 */ /* 0x000fc80007ffe0ff */
[----:B-1----:R-:W-:Y:S02]  /*a4a0*/  ISETP.GE.AND P0, PT, R3, UR4, PT ;  /* 0x0000000403007c0c */ /* 0x002fe4000bf06270 */
[----:B------:R-:W-:-:S05]  /*a4b0*/  FSEL R0, R5, -INF , P1 ;  /* 0xff80000005007808 */ /* 0x000fca0000800000 */
[----:B----4-:R-:W-:-:S06]  /*a4c0*/  FFMA R23, R23, UR5, R0 ;  /* 0x0000000517177c23 */ /* 0x010fcc0008000000 */
[----:B------:R-:W-:Y:S05]  /*a4d0*/  @P0 BRA `(.L_x_219) ;  /* 0x00000000008c0947 */ /* 0x000fea0003800000 */
[----:B------:R-:W1:Y:S01]  /*a4e0*/  LDC R7, c[0x0][0x38c] ;  /* 0x0000e300ff077b82 */ /* 0x000e620000000800 */
[----:B------:R-:W4:Y:S01]  /*a4f0*/  LDCU UR6, c[0x0][0x890] ;  /* 0x00011200ff0677ac */ /* 0x000f220008000800 */
[----:B------:R-:W5:Y:S01]  /*a500*/  LDCU.64 UR4, c[0x0][0x888] ;  /* 0x00011100ff0477ac */ /* 0x000f620008000a00 */
[----:B----4-:R-:W-:Y:S01]  /*a510*/  IMAD R3, R40, UR6, R3 ;  /* 0x0000000628037c24 */ /* 0x010fe2000f8e0203 */
[----:B-1----:R-:W-:-:S04]  /*a520*/  IABS R5, R7 ;  /* 0x0000000700057213 */ /* 0x002fc80000000000 */
[----:B------:R-:W1:Y:S08]  /*a530*/  I2F.RP R10, R5 ;  /* 0x00000005000a7306 */ /* 0x000e700000209400 */
[----:B-1----:R-:W1:Y:S02]  /*a540*/  MUFU.RCP R8, R10 ;  /* 0x0000000a00087308 */ /* 0x002e640000001000 */
[----:B-1----:R-:W-:-:S06]  /*a550*/  IADD3 R8, PT, PT, R8, 0xffffffe, RZ ;  /* 0x0ffffffe08087810 */ /* 0x002fcc0007ffe0ff */
[----:B------:R1:W4:Y:S02]  /*a560*/  F2I.FTZ.U32.TRUNC.NTZ R9, R8 ;  /* 0x0000000800097305 */ /* 0x000324000021f000 */
[----:B-1----:R-:W-:Y:S02]  /*a570*/  HFMA2 R8, -RZ, RZ, 0, 0 ;  /* 0x00000000ff087431 */ /* 0x002fe400000001ff */
[----:B----4-:R-:W-:-:S04]  /*a580*/  IMAD.MOV R0, RZ, RZ, -R9 ;  /* 0x000000ffff007224 */ /* 0x010fc800078e0a09 */
        /* <DEDUP_REMOVED lines=19> */
[----:B-----5:R-:W-:-:S04]  /*a6c0*/  IMAD R3, R4, UR5, R3 ;  /* 0x0000000504037c24 */ /* 0x020fc8000f8e0203 */
[----:B------:R-:W-:-:S04]  /*a6d0*/  IMAD R0, R7, R0, R2 ;  /* 0x0000000007007224 */ /* 0x000fc800078e0202 */
[----:B------:R-:W-:-:S04]  /*a6e0*/  IMAD R3, R0, UR4, R3 ;  /* 0x0000000400037c24 */ /* 0x000fc8000f8e0203 */
[----:B-1----:R-:W-:-:S05]  /*a6f0*/  IMAD.WIDE R8, R3, 0x4, R8 ;  /* 0x0000000403087825 */ /* 0x002fca00078e0208 */
[----:B------:R1:W-:Y:S02]  /*a700*/  STG.E desc[UR44][R8.64], R23 ;  /* 0x0000001708007986 */ /* 0x0003e4000c10192c */
.L_x_219:
[----:B------:R-:W-:Y:S05]  /*a710*/  BSYNC.RECONVERGENT B0 ;  /* 0x0000000000007941 */ /* 0x000fea0003800200 */
.L_x_218:
[----:B------:R-:W-:Y:S01]  /*a720*/  UISETP.NE.AND UP0, UPT, UR41, URZ, UPT ;  /* 0x000000ff2900728c */ /* 0x000fe2000bf05270 */
[----:B------:R-:W-:-:S08]  /*a730*/  NOP ;  /* 0x0000000000007918 */ /* 0x000fd00000000000 */
[----:B------:R-:W-:Y:S05]  /*a740*/  BRA.U UP0, `(.L_x_220) ;  /* 0x0000000100087547 */ /* 0x000fea000b800000 */
[----:B------:R-:W-:Y:S05]  /*a750*/  BPT.TRAP 0x1 ;  /* 0x000000040000795c */ /* 0x000fea0000300000 */
[----:B------:R-:W-:Y:S05]  /*a760*/  BPT.TRAP 0x1 ;  /* 0x000000040000795c */ /* 0x000fea0000300000 */
.L_x_220:
[----:B------:R-:W-:Y:S01]  /*a770*/  IADD3 R3, PT, PT, R47, 0xe0a8, RZ ;  /* 0x0000e0a82f037810 */ /* 0x000fe20007ffe0ff */
[----:B------:R-:W-:-:S03]  /*a780*/  UISETP.NE.AND UP0, UPT, UR41, URZ, UPT ;  /* 0x000000ff2900728c */ /* 0x000fc6000bf05270 */
[----:B------:R-:W-:-:S04]  /*a790*/  PRMT R3, R48, 0x654, R3 ;  /* 0x0000065430037816 */ /* 0x000fc80000000003 */
[----:B--2---:R2:W-:Y:S02]  /*a7a0*/  SYNCS.ARRIVE.TRANS64.RED.A1T0 RZ, [R3+URZ], RZ ;  /* 0x000000ff03ff79a7 */ /* 0x0045e400081004ff */
[----:B------:R-:W-:Y:S05]  /*a7b0*/  BRA.U UP0, `(.L_x_221) ;  /* 0x0000000100047547 */ /* 0x000fea000b800000 */
[----:B------:R-:W-:Y:S05]  /*a7c0*/  BPT.TRAP 0x1 ;  /* 0x000000040000795c */ /* 0x000fea0000300000 */
.L_x_221:
[----:B------:R4:W-:Y:S01]  /*a7d0*/  SYNCS.ARRIVE.TRANS64.A1T0 RZ, [R47+URZ+0xe0b8], RZ ;  /* 0x00e0b8ff2fff79a7 */ /* 0x0009e200081000ff */
[----:B------:R-:W-:Y:S01]  /*a7e0*/  LOP3.LUT R43, R43, 0x1, RZ, 0x3c, !PT ;  /* 0x000000012b2b7812 */ /* 0x000fe200078e3cff */
[----:B------:R-:W-:Y:S01]  /*a7f0*/  ULOP3.LUT UR43, UR43, 0x1, URZ, 0x3c, !UPT ;  /* 0x000000012b2b7892 */ /* 0x000fe2000f8e3cff */
[----:B------:R-:W-:-:S11]  /*a800*/  IADD3 R22, PT, PT, R49, 0x2, RZ ;  /* 0x0000000231167810 */ /* 0x000fd60007ffe0ff */
.L_x_92:
[----:B------:R-:W-:Y:S05]  /*a810*/  BSYNC B7 ;  /* 0x0000000000077941 */ /* 0x000fea0003800000 */
.L_x_91:
[----:B------:R-:W5:Y:S01]  /*a820*/  LDCU UR4, c[0x0][0x900] ;  /* 0x00012000ff0477ac */ /* 0x000f620008000800 */
[----:B------:R-:W-:-:S04]  /*a830*/  IADD3 R45, PT, PT, R45, UR36, RZ ;  /* 0x000000242d2d7c10 */ /* 0x000fc8000fffe0ff */
[----:B-----5:R-:W-:-:S13]  /*a840*/  ISETP.GE.AND P0, PT, R45, UR4, PT ;  /* 0x000000042d007c0c */ /* 0x020fda000bf06270 */
[----:B------:R-:W-:Y:S05]  /*a850*/  @!P0 BRA `(.L_x_222) ;  /* 0xffffff98009c8947 */ /* 0x000fea000383ffff */
[----:B------:R-:W-:Y:S05]  /*a860*/  BSYNC B8 ;  /* 0x0000000000087941 */ /* 0x000fea0003800000 */
.L_x_90:
[----:B------:R-:W-:Y:S05]  /*a870*/  EXIT ;  /* 0x000000000000794d */ /* 0x000fea0003800000 */
.L_x_27:
[----:B------:R-:W-:-:S08]  /*a880*/  NOP ;  /* 0x0000000000007918 */ /* 0x000fd00000000000 */
[----:B------:R-:W1:Y:S02]  /*a890*/  USETMAXREG.TRY_ALLOC.CTAPOOL UP0, 0xc0 ;  /* 0x000000c0000079c8 */ /* 0x000e640008000600 */
[----:B-1----:R-:W-:Y:S05]  /*a8a0*/  BRA.U !UP0, `(.L_x_27) ;  /* 0xfffffffd08f47547 */ /* 0x002fea000b83ffff */
[----:B------:R-:W1:Y:S08]  /*a8b0*/  LDC R0, c[0x0][0x900] ;  /* 0x00024000ff007b82 */ /* 0x000e700000000800 */
[----:B------:R-:W2:Y:S01]  /*a8c0*/  S2UR UR39, SR_CgaCtaId ;  /* 0x00000000002779c3 */ /* 0x000ea20000008800 */
[----:B-1----:R-:W-:-:S13]  /*a8d0*/  ISETP.LE.AND P0, PT, R0, UR36, PT ;  /* 0x0000002400007c0c */ /* 0x002fda000bf03270 */
[----:B--2---:R-:W-:Y:S05]  /*a8e0*/  @P0 EXIT ;  /* 0x000000000000094d */ /* 0x004fea0003800000 */
[----:B------:R-:W-:Y:S02]  /*a8f0*/  UISETP.NE.AND UP0, UPT, UR51, URZ, UPT ;  /* 0x000000ff3300728c */ /* 0x000fe4000bf05270 */
[----:B------:R-:W-:Y:S01]  /*a900*/  USEL UR42, URZ, 0x8, !UP4 ;  /* 0x00000008ff2a7887 */ /* 0x000fe2000e000000 */
[----:B------:R-:W-:Y:S01]  /*a910*/  UMOV UR41, 0x400 ;  /* 0x0000040000297882 */ /* 0x000fe20000000000 */
[----:B------:R-:W-:Y:S02]  /*a920*/  USEL UR44, UR7, UR6, UP0 ;  /* 0x00000006072c7287 */ /* 0x000fe40008000000 */
[----:B------:R-:W-:Y:S02]  /*a930*/  ULEA UR41, UR39, UR41, 0x18 ;  /* 0x0000002927297291 */ /* 0x000fe4000f8ec0ff */
[----:B------:R-:W-:Y:S02]  /*a940*/  ULOP3.LUT UR8, UR42, 0x8, URZ, 0x3c, !UPT ;  /* 0x000000082a087892 */ /* 0x000fe4000f8e3cff */
[----:B------:R-:W-:-:S02]  /*a950*/  UIADD3 UR42, UPT, UPT, UR42, 0xe0d0, UR41 ;  /* 0x0000e0d02a2a7890 */ /* 0x000fc4000fffe029 */
[----:B------:R-:W-:Y:S02]  /*a960*/  USEL UR43, UR5, UR4, UP0 ;  /* 0x00000004052b7287 */ /* 0x000fe40008000000 */
[----:B------:R-:W-:Y:S02]  /*a970*/  USEL UR50, URZ, 0x1, UP4 ;  /* 0x00000001ff327887 */ /* 0x000fe4000a000000 */
[----:B------:R-:W-:Y:S02]  /*a980*/  ULOP3.LUT UR44, UR44, 0x1, URZ, 0xc0, !UPT ;  /* 0x000000012c2c7892 */ /* 0x000fe4000f8ec0ff */
[----:B------:R-:W-:Y:S01]  /*a990*/  UIADD3 UR41, UPT, UPT, UR8, 0xe0d0, UR41 ;  /* 0x0000e0d008297890 */ /* 0x000fe2000fffe029 */
[----:B------:R-:W-:Y:S01]  /*a9a0*/  UMOV UR49, URZ ;  /* 0x000000ff00317c82 */ /* 0x000fe20008000000 */
[----:B------:R-:W-:Y:S01]  /*a9b0*/  UMOV UR48, 0x1 ;  /* 0x0000000100307882 */ /* 0x000fe20000000000 */
[----:B------:R-:W-:Y:S01]  /*a9c0*/  UMOV UR47, 0x1 ;  /* 0x00000001002f7882 */ /* 0x000fe20000000000 */
[----:B------:R-:W-:-:S08]  /*a9d0*/  UMOV UR46, URZ ;  /* 0x000000ff002e7c82 */ /* 0x000fd00008000000 */
.L_x_252:
[----:B-1----:R-:W1:Y:S01]  /*a9e0*/  LDCU.64 UR6, c[0x0][0x908] ;  /* 0x00012100ff0677ac */ /* 0x002e620008000a00 */
[----:B--2---:R-:W2:Y:S01]  /*a9f0*/  LDCU UR8, c[0x0][0x904] ;  /* 0x00012080ff0877ac */ /* 0x004ea20008000800 */
[----:B------:R-:W3:Y:S01]  /*aa00*/  LDCU.64 UR4, c[0x0][0x380] ;  /* 0x00007000ff0477ac */ /* 0x000ee20008000a00 */
[----:B-1----:R-:W-:Y:S02]  /*aa10*/  UIMAD.WIDE.U32 UR10, UR36, UR6, URZ ;  /* 0x00000006240a72a5 */ /* 0x002fe4000f8e00ff */
[----:B--2---:R-:W-:Y:S02]  /*aa20*/  UISETP.NE.AND UP0, UPT, UR8, 0x1, UPT ;  /* 0x000000010800788c */ /* 0x004fe4000bf05270 */
[----:B------:R-:W-:-:S04]  /*aa30*/  USHF.R.U32.HI UR6, URZ, UR7, UR11 ;  /* 0x00000007ff067299 */ /* 0x000fc8000801160b */
[----:B------:R-:W-:Y:S02]  /*aa40*/  USEL UR6, UR36, UR6, !UP0 ;  /* 0x0000000624067287 */ /* 0x000fe4000c000000 */
[----:B---3--:R-:W-:Y:S02]  /*aa50*/  UISETP.NE.AND UP0, UPT, UR5, URZ, UPT ;  /* 0x000000ff0500728c */ /* 0x008fe4000bf05270 */
[----:B------:R-:W-:-:S04]  /*aa60*/  UIADD3 UR6, UPT, UPT, -UR6, URZ, URZ ;  /* 0x000000ff06067290 */ /* 0x000fc8000fffe1ff */
[----:B------:R-:W-:-:S04]  /*aa70*/  UIMAD UR6, UR8, UR6, UR36 ;  /* 0x00000006080672a4 */ /* 0x000fc8000f8e0224 */
[----:B------:R-:W-:-:S04]  /*aa80*/  USHF.L.U32 UR6, UR6, 0x8, URZ ;  /* 0x0000000806067899 */ /* 0x000fc800080006ff */
[----:B------:R-:W-:-:S09]  /*aa90*/  UISETP.GE.OR UP0, UPT, UR6, UR4, !UP0 ;  /* 0x000000040600728c */ /* 0x000fd2000c706670 */
[----:B------:R-:W-:Y:S05]  /*aaa0*/  BRA.U UP0, `(.L_x_223) ;  /* 0x00000049003c7547 */ /* 0x000fea000b800000 */
[----:B------:R-:W-:-:S09]  /*aab0*/  UISETP.NE.AND UP0, UPT, UR44, URZ, UPT ;  /* 0x000000ff2c00728c */ /* 0x000fd2000bf05270 */
[----:B------:R-:W-:Y:S05]  /*aac0*/  BRA.U UP0, `(.L_x_224) ;  /* 0x0000000100047547 */ /* 0x000fea000b800000 */
[----:B------:R-:W-:Y:S05]  /*aad0*/  BPT.TRAP 0x1 ;  /* 0x000000040000795c */ /* 0x000fea0000300000 */
.L_x_224:
[----:B------:R-:W1:Y:S01]  /*aae0*/  S2UR UR4, SR_CgaCtaId ;  /* 0x00000000000479c3 */ /* 0x000e620000008800 */
[----:B------:R-:W-:Y:S01]  /*aaf0*/  UISETP.NE.AND UP0, UPT, UR51, URZ, UPT ;  /* 0x000000ff3300728c */ /* 0x000fe2000bf05270 */
[----:B------:R-:W-:Y:S02]  /*ab00*/  UMOV UR6, 0x400 ;  /* 0x0000040000067882 */ /* 0x000fe40000000000 */
[----:B-1----:R-:W-:Y:S02]  /*ab10*/  ULEA UR4, UR4, UR6, 0x18 ;  /* 0x0000000604047291 */ /* 0x002fe4000f8ec0ff */
[----:B------:R-:W-:Y:S02]  /*ab20*/  USEL UR6, UR47, UR48, UP0 ;  /* 0x000000302f067287 */ /* 0x000fe40008000000 */
[----:B------:R-:W-:-:S04]  /*ab30*/  UIADD3 UR7, UPT, UPT, UR4, 0xe088, URZ ;  /* 0x0000e08804077890 */ /* 0x000fc8000fffe0ff */
[----:B------:R-:W-:Y:S01]  /*ab40*/  @UP0 UIADD3 UR7, UPT, UPT, UR4, 0xe078, URZ ;  /* 0x0000e07804070890 */ /* 0x000fe2000fffe0ff */
[----:B------:R-:W-:-:S04]  /*ab50*/  MOV R3, UR6 ;  /* 0x0000000600037c02 */ /* 0x000fc80008000f00 */
[----:B------:R-:W-:-:S04]  /*ab60*/  SHF.L.U32 R3, R3, 0x1f, RZ ;  /* 0x0000001f03037819 */ /* 0x000fc800000006ff */
[----:B------:R-:W1:Y:S02]  /*ab70*/  SYNCS.PHASECHK.TRANS64.TRYWAIT P0, [UR7], R3 ;  /* 0x00000003ff0075a7 */ /* 0x000e640008001107 */
[----:B-1----:R-:W-:Y:S05]  /*ab80*/  @!P0 BRA `(.L_x_225) ;  /* 0x0000008800008947 */ /* 0x002fea0003800000 */
.L_x_409:
[----:B------:R-:W-:-:S09]  /*ab90*/  UISETP.GE.AND UP0, UPT, UR5, 0x1, UPT ;  /* 0x000000010500788c */ /* 0x000fd2000bf06270 */
[----:B------:R-:W-:Y:S05]  /*aba0*/  BRA.U !UP0, `(.L_x_226) ;  /* 0x00000045086c7547 */ /* 0x000fea000b800000 */
[----:B------:R-:W-:Y:S01]  /*abb0*/  UIADD3 UR5, UPT, UPT, UR5, 0x7f, URZ ;  /* 0x0000007f05057890 */ /* 0x000fe2000fffe0ff */
[----:B------:R-:W-:Y:S01]  /*abc0*/  HFMA2 R16, -RZ, RZ, 0, 0 ;  /* 0x00000000ff107431 */ /* 0x000fe200000001ff */
[----:B------:R-:W-:Y:S01]  /*abd0*/  MOV R156, 0xff800000 ;  /* 0xff800000009c7802 */ /* 0x000fe20000000f00 */
[----:B------:R-:W2:Y:S01]  /*abe0*/  LDCU UR37, c[0x0][0x704] ;  /* 0x0000e080ff2577ac */ /* 0x000ea20008000800 */
[----:B------:R-:W-:-:S04]  /*abf0*/  USHF.R.S32.HI UR4, URZ, 0x1f, UR5 ;  /* 0x0000001fff047899 */ /* 0x000fc80008011405 */
[----:B------:R-:W-:-:S04]  /*ac00*/  ULEA.HI UR4, UR4, UR5, URZ, 0x7 ;  /* 0x0000000504047291 */ /* 0x000fc8000f8f38ff */
[----:B------:R-:W-:-:S12]  /*ac10*/  ULEA.HI.SX32 UR45, UR4, 0xffffffff, 0x19 ;  /* 0xffffffff042d7891 */ /* 0x000fd8000f8fcaff */
.L_x_247:
[----:B------:R-:W3:Y:S01]  /*ac20*/  S2R R2, SR_TID.X ;  /* 0x0000000000027919 */ /* 0x000ee20000002100 */
[----:B------:R-:W-:Y:S01]  /*ac30*/  UISETP.NE.AND UP0, UPT, UR51, URZ, UPT ;  /* 0x000000ff3300728c */ /* 0x000fe2000bf05270 */
[----:B------:R-:W-:-:S03]  /*ac40*/  UMOV UR4, 0x20 ;  /* 0x0000002000047882 */ /* 0x000fc60000000000 */
[----:B------:R-:W-:Y:S01]  /*ac50*/  USEL UR4, UR4, 0xa0, UP0 ;  /* 0x000000a004047887 */ /* 0x000fe20008000000 */
[----:B---3--:R-:W-:-:S05]  /*ac60*/  IMAD.U32 R18, R2, 0x10000, RZ ;  /* 0x0001000002127824 */ /* 0x008fca00078e00ff */
[----:B------:R-:W-:-:S05]  /*ac70*/  LOP3.LUT R18, R18, 0x600000, RZ, 0xc0, !PT ;  /* 0x0060000012127812 */ /* 0x000fca00078ec0ff */
[----:B-1----:R-:W-:Y:S01]  /*ac80*/  VIADD R0, R18, UR4 ;  /* 0x0000000412007c36 */ /* 0x002fe20008000000 */
[----:B------:R-:W-:Y:S02]  /*ac90*/  USEL UR4, UR46, UR49, UP0 ;  /* 0x000000312e047287 */ /* 0x000fe40008000000 */
[----:B------:R-:W-:-:S03]  /*aca0*/  UISETP.GT.U32.AND UP0, UPT, UR43, 0x1, UPT ;  /* 0x000000012b00788c */ /* 0x000fc6000bf04070 */
[----:B------:R-:W1:Y:S02]  /*acb0*/  SHFL.IDX PT, R0, R0, RZ, 0x1f ;  /* 0x00001fff00007589 */ /* 0x000e6400000e0000 */
[----:B-1----:R-:W-:-:S04]  /*acc0*/  R2UR UR40, R0 ;  /* 0x00000000002872ca */ /* 0x002fc800000e0000 */
[----:B--2---:R-:W-:Y:S11]  /*acd0*/  BRA.U UP0, `(.L_x_227) ;  /* 0x0000000100047547 */ /* 0x004ff6000b800000 */
[----:B--2---:R-:W-:Y:S05]  /*ace0*/  BPT.TRAP 0x1 ;  /* 0x000000040000795c */ /* 0x004fea0000300000 */
.L_x_227:
[----:B------:R-:W1:Y:S01]  /*acf0*/  S2UR UR38, SR_CgaCtaId ;  /* 0x00000000002679c3 */ /* 0x000e620000008800 */
[----:B------:R-:W-:Y:S01]  /*ad00*/  UISETP.NE.AND UP0, UPT, UR51, URZ, UPT ;  /* 0x000000ff3300728c */ /* 0x000fe2000bf05270 */
[----:B------:R-:W-:Y:S01]  /*ad10*/  IMAD.U32 R3, RZ, RZ, UR4 ;  /* 0x00000004ff037e24 */ /* 0x000fe2000f8e00ff */
[----:B------:R-:W-:Y:S01]  /*ad20*/  UMOV UR5, 0x400 ;  /* 0x0000040000057882 */ /* 0x000fe20000000000 */
[----:B------:R-:W-:Y:S01]  /*ad30*/  SHF.R.U32.HI R2, RZ, 0x5, R2 ;  /* 0x00000005ff027819 */ /* 0x000fe20000011602 */
[----:B------:R-:W-:Y:S01]  /*ad40*/  USEL UR4, URZ, 0x80, UP0 ;  /* 0x00000080ff047887 */ /* 0x000fe20008000000 */
[----:B------:R-:W-:Y:S02]  /*ad50*/  SHF.R.U32.HI R22, RZ, 0x15, R18 ;  /* 0x00000015ff167819 */ /* 0x000fe40000011612 */
[----:B------:R-:W-:Y:S02]  /*ad60*/  SHF.L.U32 R3, R3, 0x1f, RZ ;  /* 0x0000001f03037819 */ /* 0x000fe400000006ff */
[----:B------:R-:W-:-:S02]  /*ad70*/  LOP3.LUT R19, R2, 0x3, RZ, 0xc0, !PT ;  /* 0x0000000302137812 */ /* 0x000fc400078ec0ff */
[----:B------:R-:W-:Y:S02]  /*ad80*/  LOP3.LUT R18, R18, UR4, RZ, 0xfc, !PT ;  /* 0x0000000412127c12 */ /* 0x000fe4000f8efcff */
[----:B------:R-:W-:Y:S01]  /*ad90*/  ISETP.NE.AND P0, PT, R19, R22, PT ;  /* 0x000000161300720c */ /* 0x000fe20003f05270 */
[----:B-1----:R-:W-:-:S04]  /*ada0*/  ULEA UR38, UR38, UR5, 0x18 ;  /* 0x0000000526267291 */ /* 0x002fc8000f8ec0ff */
[----:B------:R-:W-:Y:S02]  /*adb0*/  UIADD3 UR5, UPT, UPT, UR38, 0xe060, URZ ;  /* 0x0000e06026057890 */ /* 0x000fe4000fffe0ff */
[----:B------:R-:W-:-:S09]  /*adc0*/  @UP0 UIADD3 UR5, UPT, UPT, UR38, 0xe050, URZ ;  /* 0x0000e05026050890 */ /* 0x000fd2000fffe0ff */
[----:B------:R-:W1:Y:S02]  /*add0*/  SYNCS.PHASECHK.TRANS64.TRYWAIT P1, [UR5], R3 ;  /* 0x00000003ff0075a7 */ /* 0x000e640008021105 */
[----:B-1----:R-:W-:Y:S05]  /*ade0*/  @!P1 BRA `(.L_x_228) ;  /* 0x0000008400809947 */ /* 0x002fea0003800000 */
.L_x_411:
[----:B------:R-:W-:Y:S05]  /*adf0*/  @!P0 BRA `(.L_x_229) ;  /* 0x0000000000408947 */ /* 0x000fea0003800000 */
[----:B------:R-:W-:Y:S01]  /*ae00*/  MOV R14, 0x8 ;  /* 0x00000008000e7802 */ /* 0x000fe20000000f00 */
[----:B------:R-:W3:Y:S01]  /*ae10*/  LDCU.64 UR6, c[0x4][0xb0] ;  /* 0x01001600ff0677ac */ /* 0x000ee20008000a00 */
[----:B------:R-:W-:Y:S02]  /*ae20*/  HFMA2 R12, -RZ, RZ, 0, 5.9604644775390625e-08 ;  /* 0x00000001ff0c7431 */ /* 0x000fe400000001ff */
[----:B------:R-:W-:Y:S01]  /*ae30*/  IMAD.MOV.U32 R8, RZ, RZ, 0x192 ;  /* 0x00000192ff087424 */ /* 0x000fe200078e00ff */
[----:B------:R-:W4:Y:S01]  /*ae40*/  LDCU.64 UR4, c[0x4][0xb8] ;  /* 0x01001700ff0477ac */ /* 0x000f220008000a00 */
[----:B------:R-:W1:Y:S01]  /*ae50*/  LDC.64 R14, c[0x4][R14] ;  /* 0x010000000e0e7b82 */ /* 0x000e620000000a00 */
[----:B------:R-:W-:Y:S01]  /*ae60*/  IMAD.MOV.U32 R13, RZ, RZ, RZ ;  /* 0x000000ffff0d7224 */ /* 0x000fe200078e00ff */
[----:B------:R-:W5:Y:S01]  /*ae70*/  LDCU.64 UR8, c[0x4][0x10] ;  /* 0x01000200ff0877ac */ /* 0x000f620008000a00 */
[----:B---3--:R-:W-:Y:S01]  /*ae80*/  IMAD.U32 R4, RZ, RZ, UR6 ;  /* 0x00000006ff047e24 */ /* 0x008fe2000f8e00ff */
[----:B------:R-:W-:Y:S01]  /*ae90*/  MOV R5, UR7 ;  /* 0x0000000700057c02 */ /* 0x000fe20008000f00 */
[----:B----4-:R-:W-:Y:S01]  /*aea0*/  IMAD.U32 R6, RZ, RZ, UR4 ;  /* 0x00000004ff067e24 */ /* 0x010fe2000f8e00ff */
[----:B------:R-:W-:Y:S01]  /*aeb0*/  MOV R7, UR5 ;  /* 0x0000000500077c02 */ /* 0x000fe20008000f00 */
[----:B-----5:R-:W-:Y:S01]  /*aec0*/  IMAD.U32 R10, RZ, RZ, UR8 ;  /* 0x00000008ff0a7e24 */ /* 0x020fe2000f8e00ff */
[----:B------:R-:W-:-:S02]  /*aed0*/  MOV R11, UR9 ;  /* 0x00000009000b7c02 */ /* 0x000fc40008000f00 */
[----:B------:R-:W-:-:S07]  /*aee0*/  LEPC R20, `(.L_x_229) ;  /* 0x000000001014794e */ /* 0x000fce0000000000 */
[----:B-12---:R-:W-:Y:S05]  /*aef0*/  CALL.ABS.NOINC R14 ;  /* 0x000000000e007343 */ /* 0x006fea0003c00000 */
.L_x_229:
[C---:B-1----:R-:W-:Y:S01]  /*af00*/  VIADD R0, R18.reuse, 0x20 ;  /* 0x0000002012007836 */ /* 0x042fe20000000000 */
[----:B------:R-:W-:Y:S05]  /*af10*/  WARPSYNC.ALL ;  /* 0x0000000000007948 */ /* 0x000fea0003800000 */
[----:B------:R-:W-:Y:S02]  /*af20*/  SHF.R.U32.HI R0, RZ, 0x15, R0 ;  /* 0x00000015ff007819 */ /* 0x000fe40000011600 */
[----:B------:R-:W-:Y:S02]  /*af30*/  R2UR UR4, R18 ;  /* 0x00000000120472ca */ /* 0x000fe400000e0000 */
[----:B------:R-:W-:-:S11]  /*af40*/  ISETP.NE.AND P0, PT, R19, R0, PT ;  /* 0x000000001300720c */ /* 0x000fd60003f05270 */
[----:B------:R-:W1:Y:S02]  /*af50*/  LDTM.x32 R124, tmem[UR4] ;  /* 0x00000004007c79ee */ /* 0x000e6400082c0000 */
[----:B-1----:R-:W-:Y:S05]  /*af60*/  @!P0 BRA `(.L_x_230) ;  /* 0x0000000000408947 */ /* 0x002fea0003800000 */
[----:B------:R-:W-:Y:S01]  /*af70*/  MOV R14, 0x8 ;  /* 0x00000008000e7802 */ /* 0x000fe20000000f00 */
[----:B------:R-:W1:Y:S01]  /*af80*/  LDCU.64 UR8, c[0x4][0xb0] ;  /* 0x01001600ff0877ac */ /* 0x000e620008000a00 */
[----:B------:R-:W-:Y:S02]  /*af90*/  HFMA2 R12, -RZ, RZ, 0, 5.9604644775390625e-08 ;  /* 0x00000001ff0c7431 */ /* 0x000fe400000001ff */
[----:B------:R-:W-:Y:S01]  /*afa0*/  IMAD.MOV.U32 R8, RZ, RZ, 0x192 ;  /* 0x00000192ff087424 */ /* 0x000fe200078e00ff */
[----:B------:R-:W3:Y:S01]  /*afb0*/  LDCU.64 UR6, c[0x4][0xb8] ;  /* 0x01001700ff0677ac */ /* 0x000ee20008000a00 */
[----:B------:R-:W4:Y:S01]  /*afc0*/  LDC.64 R14, c[0x4][R14] ;  /* 0x010000000e0e7b82 */ /* 0x000f220000000a00 */
[----:B------:R-:W-:Y:S01]  /*afd0*/  IMAD.MOV.U32 R13, RZ, RZ, RZ ;  /* 0x000000ffff0d7224 */ /* 0x000fe200078e00ff */
[----:B------:R-:W5:Y:S01]  /*afe0*/  LDCU.64 UR4, c[0x4][0x10] ;  /* 0x01000200ff0477ac */ /* 0x000f620008000a00 */
[----:B-1----:R-:W-:Y:S01]  /*aff0*/  IMAD.U32 R4, RZ, RZ, UR8 ;  /* 0x00000008ff047e24 */ /* 0x002fe2000f8e00ff */
[----:B------:R-:W-:Y:S01]  /*b000*/  MOV R5, UR9 ;  /* 0x0000000900057c02 */ /* 0x000fe20008000f00 */
[----:B---3--:R-:W-:Y:S01]  /*b010*/  IMAD.U32 R6, RZ, RZ, UR6 ;  /* 0x00000006ff067e24 */ /* 0x008fe2000f8e00ff */
[----:B------:R-:W-:Y:S01]  /*b020*/  MOV R7, UR7 ;  /* 0x0000000700077c02 */ /* 0x000fe20008000f00 */
[----:B-----5:R-:W-:Y:S01]  /*b030*/  IMAD.U32 R10, RZ, RZ, UR4 ;  /* 0x00000004ff0a7e24 */ /* 0x020fe2000f8e00ff */
[----:B------:R-:W-:-:S02]  /*b040*/  MOV R11, UR5 ;  /* 0x00000005000b7c02 */ /* 0x000fc40008000f00 */
[----:B------:R-:W-:-:S07]  /*b050*/  LEPC R20, `(.L_x_230) ;  /* 0x000000001014794e */ /* 0x000fce0000000000 */
[----:B--2-4-:R-:W-:Y:S05]  /*b060*/  CALL.ABS.NOINC R14 ;  /* 0x000000000e007343 */ /* 0x014fea0003c00000 */
.L_x_230:
[C---:B------:R-:W-:Y:S01]  /*b070*/  VIADD R0, R18.reuse, 0x40 ;  /* 0x0000004012007836 */ /* 0x040fe20000000000 */
[----:B------:R-:W-:Y:S05]  /*b080*/  WARPSYNC.ALL ;  /* 0x0000000000007948 */ /* 0x000fea0003800000 */
[----:B------:R-:W-:Y:S02]  /*b090*/  SHF.R.U32.HI R0, RZ, 0x15, R0 ;  /* 0x00000015ff007819 */ /* 0x000fe40000011600 */
[----:B------:R-:W-:Y:S02]  /*b0a0*/  R2UR UR4, R18 ;  /* 0x00000000120472ca */ /* 0x000fe400000e0000 */
[----:B------:R-:W-:-:S11]  /*b0b0*/  ISETP.NE.AND P0, PT, R19, R0, PT ;  /* 0x000000001300720c */ /* 0x000fd60003f05270 */
[----:B------:R-:W1:Y:S02]  /*b0c0*/  LDTM.x32 R92, tmem[UR4+0x20] ;  /* 0x00002004005c79ee */ /* 0x000e6400082c0000 */
        /* <DEDUP_REMOVED lines=17> */
.L_x_231:
        /* <DEDUP_REMOVED lines=23> */
.L_x_232:
[C---:B------:R-:W-:Y:S01]  /*b350*/  FMNMX3 R3, R156.reuse, R124, R128, !PT ;  /* 0x0000007c9c037276 */ /* 0x040fe20007800080 */
[----:B------:R-:W-:Y:S05]  /*b360*/  WARPSYNC.ALL ;  /* 0x0000000000007948 */ /* 0x000fea0003800000 */
[C---:B------:R-:W-:Y:S02]  /*b370*/  FMNMX3 R0, R156.reuse, R125, R129, !PT ;  /* 0x0000007d9c007276 */ /* 0x040fe40007800081 */
[----:B------:R-:W-:Y:S02]  /*b380*/  FMNMX3 R5, R156, R126, R130, !PT ;  /* 0x0000007e9c057276 */ /* 0x000fe40007800082 */
[----:B------:R-:W-:-:S02]  /*b390*/  FMNMX3 R3, R3, R132, R136, !PT ;  /* 0x0000008403037276 */ /* 0x000fc40007800088 */
[----:B------:R-:W-:Y:S02]  /*b3a0*/  FMNMX3 R0, R0, R133, R137, !PT ;  /* 0x0000008500007276 */ /* 0x000fe40007800089 */
[----:B------:R-:W-:Y:S02]  /*b3b0*/  FMNMX3 R6, R156, R127, R131, !PT ;  /* 0x0000007f9c067276 */ /* 0x000fe40007800083 */
[----:B------:R-:W-:Y:S02]  /*b3c0*/  FMNMX3 R5, R5, R134, R138, !PT ;  /* 0x0000008605057276 */ /* 0x000fe4000780008a */
[----:B------:R-:W-:Y:S02]  /*b3d0*/  FMNMX3 R3, R3, R140, R144, !PT ;  /* 0x0000008c03037276 */ /* 0x000fe40007800090 */
[----:B------:R-:W-:Y:S02]  /*b3e0*/  FMNMX3 R0, R0, R141, R145, !PT ;  /* 0x0000008d00007276 */ /* 0x000fe40007800091 */
[----:B------:R-:W-:-:S02]  /*b3f0*/  FMNMX3 R6, R6, R135, R139, !PT ;  /* 0x0000008706067276 */ /* 0x000fc4000780008b */
[----:B------:R-:W-:Y:S02]  /*b400*/  FMNMX3 R5, R5, R142, R146, !PT ;  /* 0x0000008e05057276 */ /* 0x000fe40007800092 */
[----:B------:R-:W-:Y:S02]  /*b410*/  R2UR UR4, R18 ;  /* 0x00000000120472ca */ /* 0x000fe400000e0000 */
[----:B------:R-:W-:Y:S02]  /*b420*/  FMNMX3 R3, R3, R148, R152, !PT ;  /* 0x0000009403037276 */ /* 0x000fe40007800098 */
[----:B------:R-:W-:Y:S02]  /*b430*/  FMNMX3 R0, R0, R149, R153, !PT ;  /* 0x0000009500007276 */ /* 0x000fe40007800099 */
[----:B------:R-:W-:Y:S02]  /*b440*/  FMNMX3 R6, R6, R143, R147, !PT ;  /* 0x0000008f06067276 */ /* 0x000fe40007800093 */
[----:B------:R-:W-:-:S02]  /*b450*/  FMNMX3 R5, R5, R150, R154, !PT ;  /* 0x0000009605057276 */ /* 0x000fc4000780009a */
[----:B------:R-:W-:Y:S02]  /*b460*/  FMNMX3 R3, R3, R92, R96, !PT ;  /* 0x0000005c03037276 */ /* 0x000fe40007800060 */
[----:B------:R-:W-:Y:S01]  /*b470*/  FMNMX3 R0, R0, R93, R97, !PT ;  /* 0x0000005d00007276 */ /* 0x000fe20007800061 */
[----:B------:R-:W1:Y:S01]  /*b480*/  LDTM.x32 R60, tmem[UR4+0x60] ;  /* 0x00006004003c79ee */ /* 0x000e6200082c0000 */
[----:B------:R-:W-:Y:S02]  /*b490*/  FMNMX3 R6, R6, R151, R155, !PT ;  /* 0x0000009706067276 */ /* 0x000fe4000780009b */
[----:B------:R-:W-:Y:S02]  /*b4a0*/  FMNMX3 R5, R5, R94, R98, !PT ;  /* 0x0000005e05057276 */ /* 0x000fe40007800062 */
        /* <DEDUP_REMOVED lines=28> */
[----:B-1----:R-:W-:Y:S02]  /*b670*/  FMNMX3 R3, R3, R60, R64, !PT ;  /* 0x0000003c03037276 */ /* 0x002fe40007800040 */
        /* <DEDUP_REMOVED lines=15> */
[----:B------:R-:W-:Y:S02]  /*b770*/  ISETP.NE.AND P0, PT, R19, R22, PT ;  /* 0x000000161300720c */ /* 0x000fe40003f05270 */
[----:B------:R-:W-:Y:S02]  /*b780*/  FMNMX3 R17, R6, R87, R91, !PT ;  /* 0x0000005706117276 */ /* 0x000fe4000780005b */
[----:B------:R-:W-:-:S04]  /*b790*/  FMNMX3 R0, R4, R3, R0, !PT ;  /* 0x0000000304007276 */ /* 0x000fc80007800000 */
[----:B------:R-:W-:-:S04]  /*b7a0*/  FMNMX R17, R17, R0, !PT ;  /* 0x0000000011117209 */ /* 0x000fc80007800000 */
[----:B------:R-:W-:-:S04]  /*b7b0*/  FSETP.NEU.AND P1, PT, R17, -INF , PT ;  /* 0xff8000001100780b */ /* 0x000fc80003f2d000 */
[----:B------:R-:W-:Y:S01]  /*b7c0*/  FSEL R157, R17, RZ, P1 ;  /* 0x000000ff119d7208 */ /* 0x000fe20000800000 */
[----:B------:R-:W-:Y:S08]  /*b7d0*/  @!P0 BRA `(.L_x_233) ;  /* 0x0000000000408947 */ /* 0x000ff00003800000 */
        /* <DEDUP_REMOVED lines=16> */
.L_x_233:
[----:B------:R-:W-:Y:S05]  /*b8e0*/  WARPSYNC.ALL ;  /* 0x0000000000007948 */ /* 0x000fea0003800000 */
[----:B------:R-:W-:Y:S02]  /*b8f0*/  R2UR UR4, R18 ;  /* 0x00000000120472ca */ /* 0x000fe400000e0000 */
[----:B------:R-:W-:-:S11]  /*b900*/  ISETP.NE.AND P0, PT, RZ, UR44, PT ;  /* 0x0000002cff007c0c */ /* 0x000fd6000bf05270 */
[----:B------:R1:W-:Y:S02]  /*b910*/  STTM.x2 tmem[UR4], R156 ;  /* 0x0000009c000079ed */ /* 0x0003e400080c0004 */
[----:B------:R-:W-:Y:S05]  /*b920*/  @P0 BRA `(.L_x_234) ;  /* 0x0000000000040947 */ /* 0x000fea0003800000 */
[----:B--2---:R-:W-:Y:S05]  /*b930*/  BPT.TRAP 0x1 ;  /* 0x000000040000795c */ /* 0x004fea0000300000 */
.L_x_234:
[----:B------:R-:W-:Y:S01]  /*b940*/  UISETP.NE.AND UP0, UPT, UR51, URZ, UPT ;  /* 0x000000ff3300728c */ /* 0x000fe2000bf05270 */
[----:B------:R-:W-:Y:S01]  /*b950*/  MOV R3, UR50 ;  /* 0x0000003200037c02 */ /* 0x000fe20008000f00 */
[----:B------:R-:W-:Y:S01]  /*b960*/  UIADD3 UR4, UPT, UPT, UR38, 0xe080, URZ ;  /* 0x0000e08026047890 */ /* 0x000fe2000fffe0ff */
[----:B------:R-:W-:Y:S02]  /*b970*/  FSETP.NEU.AND P0, PT, R17, -INF , PT ;  /* 0xff8000001100780b */ /* 0x000fe40003f0d000 */
[----:B------:R-:W-:Y:S02]  /*b980*/  SHF.L.U32 R3, R3, 0x1f, RZ ;  /* 0x0000001f03037819 */ /* 0x000fe400000006ff */
[----:B------:R-:W-:-:S04]  /*b990*/  FSEL R0, R17, RZ, P0 ;  /* 0x000000ff11007208 */ /* 0x000fc80000000000 */
[----:B------:R-:W-:Y:S01]  /*b9a0*/  @UP0 UIADD3 UR4, UPT, UPT, UR38, 0xe070, URZ ;  /* 0x0000e07026040890 */ /* 0x000fe2000fffe0ff */
[----:B--2---:R-:W-:Y:S01]  /*b9b0*/  FMUL R0, R0, -UR37 ;  /* 0x8000002500007c20 */ /* 0x004fe20008400000 */
[----:B------:R-:W-:-:S03]  /*b9c0*/  USEL UR38, UR47, UR48, UP0 ;  /* 0x000000302f267287 */ /* 0x000fc60008000000 */
[--C-:B------:R-:W-:Y:S01]  /*b9d0*/  FFMA2 R18, R124.F32x2.HI_LO, UR37.F32, R0.reuse.F32 ;  /* 0x000000257c127c49 */ /* 0x100fe20009200000 */
[----:B------:R-:W-:Y:S01]  /*b9e0*/  ULOP3.LUT UR38, UR38, 0x1, URZ, 0x3c, !UPT ;  /* 0x0000000126267892 */ /* 0x000fe2000f8e3cff */
[--C-:B------:R-:W-:Y:S02]  /*b9f0*/  FFMA2 R22, R126.F32x2.HI_LO, UR37.F32, R0.reuse.F32 ;  /* 0x000000257e167c49 */ /* 0x100fe40009200000 */
[----:B------:R-:W-:Y:S01]  /*ba00*/  SYNCS.ARRIVE.TRANS64.A1T0 RZ, [UR4], RZ ;  /* 0x000000ffffff79a7 */ /* 0x000fe20008100004 */
[----:B------:R-:W-:Y:S01]  /*ba10*/  FSETP.GEU.AND P4, PT, R18, -126, PT ;  /* 0xc2fc00001200780b */ /* 0x000fe20003f8e000 */
[--C-:B------:R-:W-:Y:S01]  /*ba20*/  FFMA2 R124, R128.F32x2.HI_LO, UR37.F32, R0.reuse.F32 ;  /* 0x00000025807c7c49 */ /* 0x100fe20009200000 */
[----:B------:R-:W-:Y:S01]  /*ba30*/  FSETP.GEU.AND P3, PT, R19, -126, PT ;  /* 0xc2fc00001300780b */ /* 0x000fe20003f6e000 */
[----:B------:R-:W-:Y:S01]  /*ba40*/  FFMA2 R126, R130.F32x2.HI_LO, UR37.F32, R0.F32 ;  /* 0x00000025827e7c49 */ /* 0x000fe20009200000 */
[----:B------:R-:W-:Y:S02]  /*ba50*/  FSETP.GEU.AND P2, PT, R22, -126, PT ;  /* 0xc2fc00001600780b */ /* 0x000fe40003f4e000 */
[----:B------:R-:W-:Y:S01]  /*ba60*/  FSETP.GEU.AND P1, PT, R23, -126, PT ;  /* 0xc2fc00001700780b */ /* 0x000fe20003f2e000 */
[----:B------:R-:W2:Y:S01]  /*ba70*/  SYNCS.PHASECHK.TRANS64.TRYWAIT P5, [UR42], R3 ;  /* 0x00000003ff0075a7 */ /* 0x000ea200080a112a */
[----:B------:R-:W-:-:S02]  /*ba80*/  FSETP.GEU.AND P0, PT, R124, -126, PT ;  /* 0xc2fc00007c00780b */ /* 0x000fc40003f0e000 */
[----:B------:R-:W-:-:S03]  /*ba90*/  FSETP.GEU.AND P6, PT, R125, -126, PT ;  /* 0xc2fc00007d00780b */ /* 0x000fc60003fce000 */
[----:B------:R-:W-:Y:S02]  /*baa0*/  @!P4 FMUL R18, R18, 0.5 ;  /* 0x3f0000001212c820 */ /* 0x000fe40000400000 */
[----:B------:R-:W-:Y:S02]  /*bab0*/  @!P3 FMUL R19, R19, 0.5 ;  /* 0x3f0000001313b820 */ /* 0x000fe40000400000 */
[----:B------:R-:W-:Y:S02]  /*bac0*/  @!P2 FMUL R22, R22, 0.5 ;  /* 0x3f0000001616a820 */ /* 0x000fe40000400000 */
[----:B------:R-:W-:Y:S01]  /*bad0*/  @!P1 FMUL R23, R23, 0.5 ;  /* 0x3f00000017179820 */ /* 0x000fe20000400000 */
[----:B------:R-:W3:Y:S08]  /*bae0*/  MUFU.EX2 R18, R18 ;  /* 0x0000001200127308 */ /* 0x000ef00000000800 */
[----:B------:R-:W4:Y:S08]  /*baf0*/  MUFU.EX2 R19, R19 ;  /* 0x0000001300137308 */ /* 0x000f300000000800 */
[----:B------:R-:W1:Y:S08]  /*bb00*/  MUFU.EX2 R22, R22 ;  /* 0x0000001600167308 */ /* 0x000e700000000800 */
[----:B------:R-:W1:Y:S02]  /*bb10*/  MUFU.EX2 R23, R23 ;  /* 0x0000001700177308 */ /* 0x000e640000000800 */
[----:B-1234-:R-:W-:Y:S05]  /*bb20*/  @!P5 BRA `(.L_x_235) ;  /* 0x000000780048d947 */ /* 0x01efea0003800000 */
.L_x_412:
[----:B------:R-:W-:Y:S01]  /*bb30*/  @!P0 FMUL R124, R124, 0.5 ;  /* 0x3f0000007c7c8820 */ /* 0x000fe20000400000 */
[--C-:B------:R-:W-:Y:S01]  /*bb40*/  FFMA2 R128, R132.F32x2.HI_LO, UR37.F32, R0.reuse.F32 ;  /* 0x0000002584807c49 */ /* 0x100fe20009200000 */
[----:B------:R-:W-:Y:S01]  /*bb50*/  FSETP.GEU.AND P5, PT, R126, -126, PT ;  /* 0xc2fc00007e00780b */ /* 0x000fe20003fae000 */
[----:B------:R-:W-:Y:S01]  /*bb60*/  @!P4 FMUL R18, R18, R18 ;  /* 0x000000121212c220 */ /* 0x000fe20000400000 */
[--C-:B------:R-:W-:Y:S01]  /*bb70*/  FFMA2 R130, R134.F32x2.HI_LO, UR37.F32, R0.reuse.F32 ;  /* 0x0000002586827c49 */ /* 0x100fe20009200000 */
[----:B------:R-:W-:Y:S01]  /*bb80*/  FSETP.GEU.AND P4, PT, R127, -126, PT ;  /* 0xc2fc00007f00780b */ /* 0x000fe20003f8e000 */
[----:B------:R-:W2:Y:S01]  /*bb90*/  MUFU.EX2 R124, R124 ;  /* 0x0000007c007c7308 */ /* 0x000ea20000000800 */
[----:B------:R-:W-:Y:S01]  /*bba0*/  @!P3 FMUL R19, R19, R19 ;  /* 0x000000131313b220 */ /* 0x000fe20000400000 */
[----:B------:R-:W-:Y:S01]  /*bbb0*/  FSETP.GEU.AND P3, PT, R128, -126, PT ;  /* 0xc2fc00008000780b */ /* 0x000fe20003f6e000 */
[----:B------:R-:W-:Y:S01]  /*bbc0*/  @!P2 FMUL R22, R22, R22 ;  /* 0x000000161616a220 */ /* 0x000fe20000400000 */
[----:B------:R-:W-:Y:S01]  /*bbd0*/  @!P1 FMUL R23, R23, R23 ;  /* 0x0000001717179220 */ /* 0x000fe20000400000 */
[----:B------:R-:W-:Y:S01]  /*bbe0*/  FSETP.GEU.AND P2, PT, R129, -126, PT ;  /* 0xc2fc00008100780b */ /* 0x000fe20003f4e000 */
[----:B------:R-:W-:Y:S01]  /*bbf0*/  @!P6 FMUL R125, R125, 0.5 ;  /* 0x3f0000007d7de820 */ /* 0x000fe20000400000 */
[----:B------:R-:W-:Y:S01]  /*bc00*/  FSETP.GEU.AND P1, PT, R130, -126, PT ;  /* 0xc2fc00008200780b */ /* 0x000fe20003f2e000 */
[--C-:B------:R-:W-:Y:S01]  /*bc10*/  FFMA2 R132, R136.F32x2.HI_LO, UR37.F32, R0.reuse.F32 ;  /* 0x0000002588847c49 */ /* 0x100fe20009200000 */
[----:B------:R-:W-:Y:S01]  /*bc20*/  USHF.R.U32.HI UR4, URZ, 0x15, UR40 ;  /* 0x00000015ff047899 */ /* 0x000fe20008011628 */
[----:B------:R-:W-:Y:S01]  /*bc30*/  @!P5 FMUL R126, R126, 0.5 ;  /* 0x3f0000007e7ed820 */ /* 0x000fe20000400000 */
[--C-:B------:R-:W-:Y:S01]  /*bc40*/  FFMA2 R134, R138.F32x2.HI_LO, UR37.F32, R0.reuse.F32 ;  /* 0x000000258a867c49 */ /* 0x100fe20009200000 */
[----:B------:R-:W3:Y:S01]  /*bc50*/  MUFU.EX2 R125, R125 ;  /* 0x0000007d007d7308 */ /* 0x000ee20000000800 */
[----:B------:R-:W-:Y:S01]  /*bc60*/  @!P4 FMUL R127, R127, 0.5 ;  /* 0x3f0000007f7fc820 */ /* 0x000fe20000400000 */
[--C-:B------:R-:W-:Y:S01]  /*bc70*/  FFMA2 R136, R140.F32x2.HI_LO, UR37.F32, R0.reuse.F32 ;  /* 0x000000258c887c49 */ /* 0x100fe20009200000 */
[----:B-1----:R-:W-:Y:S01]  /*bc80*/  MOV R3, UR4 ;  /* 0x0000000400037c02 */ /* 0x002fe20008000f00 */
[----:B------:R-:W-:Y:S01]  /*bc90*/  @!P3 FMUL R128, R128, 0.5 ;  /* 0x3f0000008080b820 */ /* 0x000fe20000400000 */
[----:B--2---:R-:W-:Y:S01]  /*bca0*/  @!P0 FMUL R124, R124, R124 ;  /* 0x0000007c7c7c8220 */ /* 0x004fe20000400000 */
[----:B------:R-:W-:Y:S01]  /*bcb0*/  FSETP.GEU.AND P0, PT, R131, -126, PT ;  /* 0xc2fc00008300780b */ /* 0x000fe20003f0e000 */
[----:B------:R-:W-:Y:S01]  /*bcc0*/  @!P2 FMUL R129, R129, 0.5 ;  /* 0x3f0000008181a820 */ /* 0x000fe20000400000 */
[----:B------:R-:W-:Y:S01]  /*bcd0*/  @!P1 FMUL R130, R130, 0.5 ;  /* 0x3f00000082829820 */ /* 0x000fe20000400000 */
[----:B------:R-:W1:Y:S01]  /*bce0*/  MUFU.EX2 R126, R126 ;  /* 0x0000007e007e7308 */ /* 0x000e620000000800 */
[--C-:B------:R-:W-:Y:S01]  /*bcf0*/  FFMA2 R138, R142.F32x2.HI_LO, UR37.F32, R0.reuse.F32 ;  /* 0x000000258e8a7c49 */ /* 0x100fe20009200000 */
[----:B------:R-:W-:Y:S01]  /*bd00*/  UISETP.NE.AND UP0, UPT, UR51, URZ, UPT ;  /* 0x000000ff3300728c */ /* 0x000fe2000bf05270 */
[--C-:B------:R-:W-:Y:S01]  /*bd10*/  FFMA2 R140, R144.F32x2.HI_LO, UR37.F32, R0.reuse.F32 ;  /* 0x00000025908c7c49 */ /* 0x100fe20009200000 */
[----:B------:R-:W-:Y:S01]  /*bd20*/  ULOP3.LUT UR50, UR50, 0x1, URZ, 0x3c, !UPT ;  /* 0x0000000132327892 */ /* 0x000fe2000f8e3cff */
[--C-:B------:R-:W-:Y:S01]  /*bd30*/  FFMA2 R142, R146.F32x2.HI_LO, UR37.F32, R0.reuse.F32 ;  /* 0x00000025928e7c49 */ /* 0x100fe20009200000 */
[----:B------:R-:W-:Y:S01]  /*bd40*/  USEL UR47, UR38, UR47, UP0 ;  /* 0x0000002f262f7287 */ /* 0x000fe20008000000 */
[--C-:B------:R-:W-:Y:S01]  /*bd50*/  FFMA2 R144, R148.F32x2.HI_LO, UR37.F32, R0.reuse.F32 ;  /* 0x0000002594907c49 */ /* 0x100fe20009200000 */
[----:B------:R-:W2:Y:S01]  /*bd60*/  MUFU.EX2 R127, R127 ;  /* 0x0000007f007f7308 */ /* 0x000ea20000000800 */
[----:B---3--:R-:W-:Y:S01]  /*bd70*/  @!P6 FMUL R125, R125, R125 ;  /* 0x0000007d7d7de220 */ /* 0x008fe20000400000 */
[----:B------:R-:W-:Y:S01]  /*bd80*/  @!P0 FMUL R131, R131, 0.5 ;  /* 0x3f00000083838820 */ /* 0x000fe20000400000 */
[----:B------:R-:W-:Y:S01]  /*bd90*/  FSETP.GEU.AND P6, PT, R132, -126, PT ;  /* 0xc2fc00008400780b */ /* 0x000fe20003fce000 */
[--C-:B------:R-:W-:Y:S01]  /*bda0*/  FFMA2 R146, R150.F32x2.HI_LO, UR37.F32, R0.reuse.F32 ;  /* 0x0000002596927c49 */ /* 0x100fe20009200000 */
[----:B------:R-:W-:Y:S01]  /*bdb0*/  USEL UR48, UR48, UR38, UP0 ;  /* 0x0000002630307287 */ /* 0x000fe20008000000 */
[--C-:B------:R-:W-:Y:S01]  /*bdc0*/  FFMA2 R148, R152.F32x2.HI_LO, UR37.F32, R0.reuse.F32 ;  /* 0x0000002598947c49 */ /* 0x100fe20009200000 */
[----:B------:R-:W-:Y:S01]  /*bdd0*/  SYNCS.ARRIVE.TRANS64.A1T0 RZ, [UR41], RZ ;  /* 0x000000ffffff79a7 */ /* 0x000fe20008100029 */
[----:B------:R-:W3:Y:S01]  /*bde0*/  MUFU.EX2 R128, R128 ;  /* 0x0000008000807308 */ /* 0x000ee20000000800 */
[----:B-1----:R-:W-:Y:S01]  /*bdf0*/  @!P5 FMUL R126, R126, R126 ;  /* 0x0000007e7e7ed220 */ /* 0x002fe20000400000 */
[----:B------:R-:W-:Y:S01]  /*be00*/  FSETP.GEU.AND P5, PT, R133, -126, PT ;  /* 0xc2fc00008500780b */ /* 0x000fe20003fae000 */
[--C-:B------:R-:W-:Y:S01]  /*be10*/  FFMA2 R154, R154.F32x2.HI_LO, UR37.F32, R0.reuse.F32 ;  /* 0x000000259a9a7c49 */ /* 0x100fe20009200000 */
[----:B------:R-:W-:Y:S01]  /*be20*/  F2FP.F16.F32.PACK_AB R56, R19, R18 ;  /* 0x000000121338723e */ /* 0x000fe200000000ff */
[--C-:B------:R-:W-:Y:S01]  /*be30*/  FFMA2 R8, R92.F32x2.HI_LO, UR37.F32, R0.reuse.F32 ;  /* 0x000000255c087c49 */ /* 0x100fe20009200000 */
[----:B------:R-:W-:Y:S01]  /*be40*/  F2FP.F16.F32.PACK_AB R57, R23, R22 ;  /* 0x000000161739723e */ /* 0x000fe200000000ff */
[--C-:B------:R-:W-:Y:S01]  /*be50*/  FFMA2 R6, R94.F32x2.HI_LO, UR37.F32, R0.reuse.F32 ;  /* 0x000000255e067c49 */ /* 0x100fe20009200000 */
[----:B------:R-:W1:Y:S01]  /*be60*/  MUFU.EX2 R129, R129 ;  /* 0x0000008100817308 */ /* 0x000e620000000800 */
[----:B--2---:R-:W-:Y:S01]  /*be70*/  @!P4 FMUL R127, R127, R127 ;  /* 0x0000007f7f7fc220 */ /* 0x004fe20000400000 */
[----:B------:R-:W-:Y:S01]  /*be80*/  FSETP.GEU.AND P4, PT, R134, -126, PT ;  /* 0xc2fc00008600780b */ /* 0x000fe20003f8e000 */
[----:B------:R-:W-:Y:S01]  /*be90*/  @!P6 FMUL R132, R132, 0.5 ;  /* 0x3f0000008484e820 */ /* 0x000fe20000400000 */
[--C-:B------:R-:W-:Y:S01]  /*bea0*/  FFMA2 R4, R96.F32x2.HI_LO, UR37.F32, R0.reuse.F32 ;  /* 0x0000002560047c49 */ /* 0x100fe20009200000 */
[----:B------:R-:W-:Y:S01]  /*beb0*/  F2FP.F16.F32.PACK_AB R58, R125, R124 ;  /* 0x0000007c7d3a723e */ /* 0x000fe200000000ff */
[--C-:B------:R-:W-:Y:S01]  /*bec0*/  FFMA2 R10, R98.F32x2.HI_LO, UR37.F32, R0.reuse.F32 ;  /* 0x00000025620a7c49 */ /* 0x100fe20009200000 */
[----:B------:R-:W-:Y:S01]  /*bed0*/  F2FP.F16.F32.PACK_AB R59, R127, R126 ;  /* 0x0000007e7f3b723e */ /* 0x000fe200000000ff */
[----:B------:R-:W2:Y:S01]  /*bee0*/  MUFU.EX2 R130, R130 ;  /* 0x0000008200827308 */ /* 0x000ea20000000800 */
[----:B---3--:R-:W-:Y:S01]  /*bef0*/  @!P3 FMUL R128, R128, R128 ;  /* 0x000000808080b220 */ /* 0x008fe20000400000 */
[----:B------:R-:W-:Y:S01]  /*bf00*/  FSETP.GEU.AND P3, PT, R135, -126, PT ;  /* 0xc2fc00008700780b */ /* 0x000fe20003f6e000 */
[----:B------:R-:W-:Y:S01]  /*bf10*/  @!P5 FMUL R133, R133, 0.5 ;  /* 0x3f0000008585d820 */ /* 0x000fe20000400000 */
[----:B------:R-:W-:-:S02]  /*bf20*/  FFMA2 R150, R122.F32x2.HI_LO, UR37.F32, R0.F32 ;  /* 0x000000257a967c49 */ /* 0x000fc40009200000 */
[--C-:B------:R-:W-:Y:S02]  /*bf30*/  FFMA2 R24, R24.F32x2.HI_LO, UR37.F32, R0.reuse.F32 ;  /* 0x0000002518187c49 */ /* 0x100fe40009200000 */
[----:B------:R-:W3:Y:S01]  /*bf40*/  MUFU.EX2 R131, R131 ;  /* 0x0000008300837308 */ /* 0x000ee20000000800 */
[----:B-1----:R-:W-:Y:S01]  /*bf50*/  @!P2 FMUL R129, R129, R129 ;  /* 0x000000818181a220 */ /* 0x002fe20000400000 */
[----:B------:R-:W-:Y:S01]  /*bf60*/  FSETP.GEU.AND P2, PT, R136, -126, PT ;  /* 0xc2fc00008800780b */ /* 0x000fe20003f4e000 */
[----:B------:R-:W-:Y:S01]  /*bf70*/  @!P4 FMUL R134, R134, 0.5 ;  /* 0x3f0000008686c820 */ /* 0x000fe20000400000 */
[--C-:B------:R-:W-:Y:S02]  /*bf80*/  FFMA2 R26, R26.F32x2.HI_LO, UR37.F32, R0.reuse.F32 ;  /* 0x000000251a1a7c49 */ /* 0x100fe40009200000 */
[--C-:B------:R-:W-:Y:S02]  /*bf90*/  FFMA2 R28, R28.F32x2.HI_LO, UR37.F32, R0.reuse.F32 ;  /* 0x000000251c1c7c49 */ /* 0x100fe40009200000 */
[----:B------:R-:W-:Y:S01]  /*bfa0*/  @!P3 FMUL R135, R135, 0.5 ;  /* 0x3f0000008787b820 */ /* 0x000fe20000400000 */
[----:B--2---:R-:W-:Y:S01]  /*bfb0*/  @!P1 FMUL R130, R130, R130 ;  /* 0x0000008282829220 */ /* 0x004fe20000400000 */
[----:B------:R-:W-:Y:S01]  /*bfc0*/  FSETP.GEU.AND P1, PT, R137, -126, PT ;  /* 0xc2fc00008900780b */ /* 0x000fe20003f2e000 */
[----:B------:R-:W1:Y:S01]  /*bfd0*/  MUFU.EX2 R132, R132 ;  /* 0x0000008400847308 */ /* 0x000e620000000800 */
[----:B------:R-:W-:-:S02]  /*bfe0*/  FFMA2 R30, R30.F32x2.HI_LO, UR37.F32, R0.F32 ;  /* 0x000000251e1e7c49 */ /* 0x000fc40009200000 */
[--C-:B------:R-:W-:Y:S02]  /*bff0*/  FFMA2 R32, R32.F32x2.HI_LO, UR37.F32, R0.reuse.F32 ;  /* 0x0000002520207c49 */ /* 0x100fe40009200000 */
[----:B------:R-:W-:Y:S01]  /*c000*/  @!P2 FMUL R136, R136, 0.5 ;  /* 0x3f0000008888a820 */ /* 0x000fe20000400000 */
[----:B---3--:R-:W-:Y:S01]  /*c010*/  @!P0 FMUL R131, R131, R131 ;  /* 0x0000008383838220 */ /* 0x008fe20000400000 */
[----:B------:R-:W-:Y:S01]  /*c020*/  FSETP.GEU.AND P0, PT, R138, -126, PT ;  /* 0xc2fc00008a00780b */ /* 0x000fe20003f0e000 */
[----:B------:R-:W2:Y:S01]  /*c030*/  MUFU.EX2 R133, R133 ;  /* 0x0000008500857308 */ /* 0x000ea20000000800 */
[--C-:B------:R-:W-:Y:S02]  /*c040*/  FFMA2 R34, R34.F32x2.HI_LO, UR37.F32, R0.reuse.F32 ;  /* 0x0000002522227c49 */ /* 0x100fe40009200000 */
[--C-:B------:R-:W-:Y:S02]  /*c050*/  FFMA2 R36, R36.F32x2.HI_LO, UR37.F32, R0.reuse.F32 ;  /* 0x0000002524247c49 */ /* 0x100fe40009200000 */
[----:B------:R-:W-:Y:S01]  /*c060*/  @!P1 FMUL R137, R137, 0.5 ;  /* 0x3f00000089899820 */ /* 0x000fe20000400000 */
[----:B------:R-:W-:-:S02]  /*c070*/  FFMA2 R38, R38.F32x2.HI_LO, UR37.F32, R0.F32 ;  /* 0x0000002526267c49 */ /* 0x000fc40009200000 */
[----:B------:R-:W3:Y:S01]  /*c080*/  MUFU.EX2 R134, R134 ;  /* 0x0000008600867308 */ /* 0x000ee20000000800 */
[----:B-1----:R-:W-:Y:S01]  /*c090*/  @!P6 FMUL R132, R132, R132 ;  /* 0x000000848484e220 */ /* 0x002fe20000400000 */
[----:B------:R-:W-:Y:S01]  /*c0a0*/  FSETP.GEU.AND P6, PT, R139, -126, PT ;  /* 0xc2fc00008b00780b */ /* 0x000fe20003fce000 */
[--C-:B------:R-:W-:Y:S02]  /*c0b0*/  FFMA2 R40, R40.F32x2.HI_LO, UR37.F32, R0.reuse.F32 ;  /* 0x0000002528287c49 */ /* 0x100fe40009200000 */
[----:B------:R-:W-:Y:S01]  /*c0c0*/  @!P0 FMUL R138, R138, 0.5 ;  /* 0x3f0000008a8a8820 */ /* 0x000fe20000400000 */
[--C-:B------:R-:W-:Y:S02]  /*c0d0*/  FFMA2 R42, R42.F32x2.HI_LO, UR37.F32, R0.reuse.F32 ;  /* 0x000000252a2a7c49 */ /* 0x100fe40009200000 */
[----:B------:R-:W1:Y:S01]  /*c0e0*/  MUFU.EX2 R135, R135 ;  /* 0x0000008700877308 */ /* 0x000e620000000800 */
[----:B--2---:R-:W-:Y:S01]  /*c0f0*/  @!P5 FMUL R133, R133, R133 ;  /* 0x000000858585d220 */ /* 0x004fe20000400000 */
[----:B------:R-:W-:Y:S01]  /*c100*/  FSETP.GEU.AND P5, PT, R140, -126, PT ;  /* 0xc2fc00008c00780b */ /* 0x000fe20003fae000 */
[----:B------:R-:W-:-:S02]  /*c110*/  FFMA2 R44, R44.F32x2.HI_LO, UR37.F32, R0.F32 ;  /* 0x000000252c2c7c49 */ /* 0x000fc40009200000 */
[--C-:B------:R-:W-:Y:S02]  /*c120*/  FFMA2 R46, R46.F32x2.HI_LO, UR37.F32, R0.reuse.F32 ;  /* 0x000000252e2e7c49 */ /* 0x100fe40009200000 */
[----:B------:R-:W-:Y:S01]  /*c130*/  @!P6 FMUL R139, R139, 0.5 ;  /* 0x3f0000008b8be820 */ /* 0x000fe20000400000 */
[----:B------:R-:W2:Y:S01]  /*c140*/  MUFU.EX2 R136, R136 ;  /* 0x0000008800887308 */ /* 0x000ea20000000800 */
[----:B---3--:R-:W-:Y:S01]  /*c150*/  @!P4 FMUL R134, R134, R134 ;  /* 0x000000868686c220 */ /* 0x008fe20000400000 */
[----:B------:R-:W-:Y:S01]  /*c160*/  FSETP.GEU.AND P4, PT, R141, -126, PT ;  /* 0xc2fc00008d00780b */ /* 0x000fe20003f8e000 */
[--C-:B------:R-:W-:Y:S02]  /*c170*/  FFMA2 R48, R48.F32x2.HI_LO, UR37.F32, R0.reuse.F32 ;  /* 0x0000002530307c49 */ /* 0x100fe40009200000 */
[--C-:B------:R-:W-:Y:S02]  /*c180*/  FFMA2 R50, R50.F32x2.HI_LO, UR37.F32, R0.reuse.F32 ;  /* 0x0000002532327c49 */ /* 0x100fe40009200000 */
[----:B------:R-:W-:Y:S01]  /*c190*/  @!P5 FMUL R140, R140, 0.5 ;  /* 0x3f0000008c8cd820 */ /* 0x000fe20000400000 */
[----:B------:R-:W3:Y:S01]  /*c1a0*/  MUFU.EX2 R137, R137 ;  /* 0x0000008900897308 */ /* 0x000ee20000000800 */
[----:B-1----:R-:W-:Y:S01]  /*c1b0*/  @!P3 FMUL R135, R135, R135 ;  /* 0x000000878787b220 */ /* 0x002fe20000400000 */
[----:B------:R-:W-:Y:S01]  /*c1c0*/  FSETP.GEU.AND P3, PT, R142, -126, PT ;  /* 0xc2fc00008e00780b */ /* 0x000fe20003f6e000 */
[----:B------:R-:W-:-:S02]  /*c1d0*/  FFMA2 R52, R52.F32x2.HI_LO, UR37.F32, R0.F32 ;  /* 0x0000002534347c49 */ /* 0x000fc40009200000 */
[--C-:B------:R-:W-:Y:S02]  /*c1e0*/  FFMA2 R54, R54.F32x2.HI_LO, UR37.F32, R0.reuse.F32 ;  /* 0x0000002536367c49 */ /* 0x100fe40009200000 */
[----:B------:R-:W-:Y:S01]  /*c1f0*/  @!P4 FMUL R141, R141, 0.5 ;  /* 0x3f0000008d8dc820 */ /* 0x000fe20000400000 */
[----:B------:R-:W1:Y:S01]  /*c200*/  MUFU.EX2 R138, R138 ;  /* 0x0000008a008a7308 */ /* 0x000e620000000800 */
[----:B--2---:R-:W-:Y:S01]  /*c210*/  @!P2 FMUL R136, R136, R136 ;  /* 0x000000888888a220 */ /* 0x004fe20000400000 */
[----:B------:R-:W-:Y:S01]  /*c220*/  FSETP.GEU.AND P2, PT, R143, -126, PT ;  /* 0xc2fc00008f00780b */ /* 0x000fe20003f4e000 */
[--C-:B------:R-:W-:Y:S02]  /*c230*/  FFMA2 R60, R60.F32x2.HI_LO, UR37.F32, R0.reuse.F32 ;  /* 0x000000253c3c7c49 */ /* 0x100fe40009200000 */
[--C-:B------:R-:W-:Y:S02]  /*c240*/  FFMA2 R62, R62.F32x2.HI_LO, UR37.F32, R0.reuse.F32 ;  /* 0x000000253e3e7c49 */ /* 0x100fe40009200000 */
[----:B------:R-:W-:Y:S01]  /*c250*/  @!P3 FMUL R142, R142, 0.5 ;  /* 0x3f0000008e8eb820 */ /* 0x000fe20000400000 */
[----:B------:R-:W2:Y:S01]  /*c260*/  MUFU.EX2 R139, R139 ;  /* 0x0000008b008b7308 */ /* 0x000ea20000000800 */
[----:B---3--:R-:W-:Y:S01]  /*c270*/  @!P1 FMUL R137, R137, R137 ;  /* 0x0000008989899220 */ /* 0x008fe20000400000 */
[----:B------:R-:W-:Y:S01]  /*c280*/  FSETP.GEU.AND P1, PT, R144, -126, PT ;  /* 0xc2fc00009000780b */ /* 0x000fe20003f2e000 */
[----:B------:R-:W-:-:S02]  /*c290*/  FFMA2 R64, R64.F32x2.HI_LO, UR37.F32, R0.F32 ;  /* 0x0000002540407c49 */ /* 0x000fc40009200000 */
[--C-:B------:R-:W-:Y:S02]  /*c2a0*/  FFMA2 R66, R66.F32x2.HI_LO, UR37.F32, R0.reuse.F32 ;  /* 0x0000002542427c49 */ /* 0x100fe40009200000 */
[----:B------:R-:W-:Y:S01]  /*c2b0*/  @!P2 FMUL R143, R143, 0.5 ;  /* 0x3f0000008f8fa820 */ /* 0x000fe20000400000 */
[----:B------:R-:W3:Y:S01]  /*c2c0*/  MUFU.EX2 R140, R140 ;  /* 0x0000008c008c7308 */ /* 0x000ee20000000800 */
[----:B-1----:R-:W-:Y:S01]  /*c2d0*/  @!P0 FMUL R138, R138, R138 ;  /* 0x0000008a8a8a8220 */ /* 0x002fe20000400000 */
[----:B------:R-:W-:Y:S01]  /*c2e0*/  FSETP.GEU.AND P0, PT, R145, -126, PT ;  /* 0xc2fc00009100780b */ /* 0x000fe20003f0e000 */
[--C-:B------:R-:W-:Y:S02]  /*c2f0*/  FFMA2 R68, R68.F32x2.HI_LO, UR37.F32, R0.reuse.F32 ;  /* 0x0000002544447c49 */ /* 0x100fe40009200000 */
[--C-:B------:R-:W-:Y:S02]  /*c300*/  FFMA2 R70, R70.F32x2.HI_LO, UR37.F32, R0.reuse.F32 ;  /* 0x0000002546467c49 */ /* 0x100fe40009200000 */
[----:B------:R-:W-:Y:S01]  /*c310*/  @!P1 FMUL R144, R144, 0.5 ;  /* 0x3f00000090909820 */ /* 0x000fe20000400000 */
        /* <DEDUP_REMOVED lines=22> */
[----:B------:R-:W-:Y:S02]  /*c480*/  FFMA2 R86, R86.F32x2.HI_LO, UR37.F32, R0.F32 ;  /* 0x0000002556567c49 */ /* 0x000fe40009200000 */
[----:B------:R-:W-:Y:S01]  /*c490*/  @!P4 FMUL R148, R148, 0.5 ;  /* 0x3f0000009494c820 */ /* 0x000fe20000400000 */
[----:B------:R-:W2:Y:S01]  /*c4a0*/  MUFU.EX2 R145, R145 ;  /* 0x0000009100917308 */ /* 0x000ea20000000800 */
[----:B---3--:R-:W-:Y:S01]  /*c4b0*/  @!P2 FMUL R143, R143, R143 ;  /* 0x0000008f8f8fa220 */ /* 0x008fe20000400000 */
[----:B------:R-:W-:-:S05]  /*c4c0*/  FSETP.GEU.AND P2, PT, R154, -126, PT ;  /* 0xc2fc00009a00780b */ /* 0x000fca0003f4e000 */
[----:B------:R-:W-:Y:S01]  /*c4d0*/  @!P3 FMUL R149, R149, 0.5 ;  /* 0x3f0000009595b820 */ /* 0x000fe20000400000 */
[----:B------:R-:W3:Y:S01]  /*c4e0*/  MUFU.EX2 R146, R146 ;  /* 0x0000009200927308 */ /* 0x000ee20000000800 */
[----:B-1----:R-:W-:Y:S01]  /*c4f0*/  @!P1 FMUL R144, R144, R144 ;  /* 0x0000009090909220 */ /* 0x002fe20000400000 */
[----:B------:R-:W-:-:S05]  /*c500*/  FSETP.GEU.AND P1, PT, R155, -126, PT ;  /* 0xc2fc00009b00780b */ /* 0x000fca0003f2e000 */
[----:B------:R-:W-:Y:S01]  /*c510*/  @!P2 FMUL R154, R154, 0.5 ;  /* 0x3f0000009a9aa820 */ /* 0x000fe20000400000 */
[----:B------:R-:W1:Y:S01]  /*c520*/  MUFU.EX2 R147, R147 ;  /* 0x0000009300937308 */ /* 0x000e620000000800 */
[----:B--2---:R-:W-:Y:S01]  /*c530*/  @!P0 FMUL R145, R145, R145 ;  /* 0x0000009191918220 */ /* 0x004fe20000400000 */
[----:B------:R-:W-:-:S05]  /*c540*/  FSETP.GEU.AND P0, PT, R8, -126, PT ;  /* 0xc2fc00000800780b */ /* 0x000fca0003f0e000 */
        /* <DEDUP_REMOVED lines=21> */
[----:B------:R1:W4:Y:S01]  /*c6a0*/  MUFU.EX2 R95, R9 ;  /* 0x00000009005f7308 */ /* 0x0003220000000800 */
[----:B--2---:R-:W-:Y:S01]  /*c6b0*/  @!P1 FMUL R93, R93, R93 ;  /* 0x0000005d5d5d9220 */ /* 0x004fe20000400000 */
[----:B------:R-:W-:-:S05]  /*c6c0*/  FSETP.GEU.AND P1, PT, R10, -126, PT ;  /* 0xc2fc00000a00780b */ /* 0x000fca0003f2e000 */
[----:B------:R-:W-:Y:S01]  /*c6d0*/  @!P2 FMUL R5, R5, 0.5 ;  /* 0x3f0000000505a820 */ /* 0x000fe20000400000 */
[----:B------:R-:W2:Y:S01]  /*c6e0*/  MUFU.EX2 R96, R6 ;  /* 0x0000000600607308 */ /* 0x000ea20000000800 */
[----:B---3--:R-:W-:Y:S01]  /*c6f0*/  @!P0 FMUL R94, R94, R94 ;  /* 0x0000005e5e5e8220 */ /* 0x008fe20000400000 */
[----:B------:R-:W-:-:S05]  /*c700*/  FSETP.GEU.AND P0, PT, R11, -126, PT ;  /* 0xc2fc00000b00780b */ /* 0x000fca0003f0e000 */
[----:B------:R-:W-:Y:S01]  /*c710*/  @!P1 FMUL R10, R10, 0.5 ;  /* 0x3f0000000a0a9820 */ /* 0x000fe20000400000 */
[----:B------:R3:W5:Y:S01]  /*c720*/  MUFU.EX2 R97, R7 ;  /* 0x0000000700617308 */ /* 0x0007620000000800 */
[----:B-1----:R-:W-:Y:S02]  /*c730*/  FFMA2 R8, R100.F32x2.HI_LO, UR37.F32, R0.F32 ;  /* 0x0000002564087c49 */ /* 0x002fe40009200000 */
[----:B----4-:R-:W-:-:S03]  /*c740*/  @!P6 FMUL R95, R95, R95 ;  /* 0x0000005f5f5fe220 */ /* 0x010fc60000400000 */
[----:B------:R-:W-:Y:S01]  /*c750*/  FSETP.GEU.AND P6, PT, R8, -126, PT ;  /* 0xc2fc00000800780b */ /* 0x000fe20003fce000 */
[----:B------:R-:W-:Y:S01]  /*c760*/  @!P0 FMUL R11, R11, 0.5 ;  /* 0x3f0000000b0b8820 */ /* 0x000fe20000400000 */
[----:B------:R-:W1:Y:S01]  /*c770*/  MUFU.EX2 R98, R4 ;  /* 0x0000000400627308 */ /* 0x000e620000000800 */
[----:B--2---:R-:W-:Y:S01]  /*c780*/  @!P5 FMUL R96, R96, R96 ;  /* 0x000000606060d220 */ /* 0x004fe20000400000 */
[----:B------:R-:W-:-:S06]  /*c790*/  FSETP.GEU.AND P5, PT, R9, -126, PT ;  /* 0xc2fc00000900780b */ /* 0x000fcc0003fae000 */
[----:B------:R2:W4:Y:S01]  /*c7a0*/  MUFU.EX2 R99, R5 ;  /* 0x0000000500637308 */ /* 0x0005220000000800 */
[----:B---3--:R-:W-:Y:S02]  /*c7b0*/  FFMA2 R6, R102.F32x2.HI_LO, UR37.F32, R0.F32 ;  /* 0x0000002566067c49 */ /* 0x008fe40009200000 */
[----:B-----5:R-:W-:Y:S01]  /*c7c0*/  @!P4 FMUL R97, R97, R97 ;  /* 0x000000616161c220 */ /* 0x020fe20000400000 */
[----:B------:R-:W-:Y:S02]  /*c7d0*/  @!P6 FMUL R8, R8, 0.5 ;  /* 0x3f0000000808e820 */ /* 0x000fe40000400000 */
[----:B------:R-:W-:Y:S01]  /*c7e0*/  FSETP.GEU.AND P4, PT, R6, -126, PT ;  /* 0xc2fc00000600780b */ /* 0x000fe20003f8e000 */
[----:B------:R-:W-:Y:S01]  /*c7f0*/  @!P5 FMUL R9, R9, 0.5 ;  /* 0x3f0000000909d820 */ /* 0x000fe20000400000 */
[----:B------:R-:W3:Y:S01]  /*c800*/  MUFU.EX2 R100, R10 ;  /* 0x0000000a00647308 */ /* 0x000ee20000000800 */
[----:B-1----:R-:W-:Y:S01]  /*c810*/  @!P3 FMUL R98, R98, R98 ;  /* 0x000000626262b220 */ /* 0x002fe20000400000 */
[----:B------:R-:W-:-:S06]  /*c820*/  FSETP.GEU.AND P3, PT, R7, -126, PT ;  /* 0xc2fc00000700780b */ /* 0x000fcc0003f6e000 */
[----:B------:R1:W5:Y:S01]  /*c830*/  MUFU.EX2 R101, R11 ;  /* 0x0000000b00657308 */ /* 0x0003620000000800 */
[----:B--2---:R-:W-:Y:S02]  /*c840*/  FFMA2 R4, R104.F32x2.HI_LO, UR37.F32, R0.F32 ;  /* 0x0000002568047c49 */ /* 0x004fe40009200000 */
[----:B----4-:R-:W-:Y:S01]  /*c850*/  @!P2 FMUL R99, R99, R99 ;  /* 0x000000636363a220 */ /* 0x010fe20000400000 */
[----:B------:R-:W-:Y:S02]  /*c860*/  @!P4 FMUL R6, R6, 0.5 ;  /* 0x3f0000000606c820 */ /* 0x000fe40000400000 */
[----:B------:R-:W-:Y:S01]  /*c870*/  FSETP.GEU.AND P2, PT, R4, -126, PT ;  /* 0xc2fc00000400780b */ /* 0x000fe20003f4e000 */
[----:B------:R-:W-:Y:S01]  /*c880*/  @!P3 FMUL R7, R7, 0.5 ;  /* 0x3f0000000707b820 */ /* 0x000fe20000400000 */
[----:B------:R-:W2:Y:S01]  /*c890*/  MUFU.EX2 R102, R8 ;  /* 0x0000000800667308 */ /* 0x000ea20000000800 */
[----:B---3--:R-:W-:Y:S01]  /*c8a0*/  @!P1 FMUL R100, R100, R100 ;  /* 0x0000006464649220 */ /* 0x008fe20000400000 */
[----:B------:R-:W-:-:S06]  /*c8b0*/  FSETP.GEU.AND P1, PT, R5, -126, PT ;  /* 0xc2fc00000500780b */ /* 0x000fcc0003f2e000 */
[----:B------:R3:W4:Y:S01]  /*c8c0*/  MUFU.EX2 R103, R9 ;  /* 0x0000000900677308 */ /* 0x0007220000000800 */
[----:B-1----:R-:W-:Y:S02]  /*c8d0*/  FFMA2 R10, R106.F32x2.HI_LO, UR37.F32, R0.F32 ;  /* 0x000000256a0a7c49 */ /* 0x002fe40009200000 */
[----:B-----5:R-:W-:Y:S01]  /*c8e0*/  @!P0 FMUL R101, R101, R101 ;  /* 0x0000006565658220 */ /* 0x020fe20000400000 */
[----:B------:R-:W-:Y:S02]  /*c8f0*/  @!P2 FMUL R4, R4, 0.5 ;  /* 0x3f0000000404a820 */ /* 0x000fe40000400000 */
[----:B------:R-:W-:Y:S01]  /*c900*/  FSETP.GEU.AND P0, PT, R10, -126, PT ;  /* 0xc2fc00000a00780b */ /* 0x000fe20003f0e000 */
[----:B------:R-:W-:Y:S01]  /*c910*/  @!P1 FMUL R5, R5, 0.5 ;  /* 0x3f00000005059820 */ /* 0x000fe20000400000 */
[----:B------:R-:W1:Y:S01]  /*c920*/  MUFU.EX2 R104, R6 ;  /* 0x0000000600687308 */ /* 0x000e620000000800 */
[----:B--2---:R-:W-:Y:S01]  /*c930*/  @!P6 FMUL R102, R102, R102 ;  /* 0x000000666666e220 */ /* 0x004fe20000400000 */
[----:B------:R-:W-:-:S06]  /*c940*/  FSETP.GEU.AND P6, PT, R11, -126, PT ;  /* 0xc2fc00000b00780b */ /* 0x000fcc0003fce000 */
[----:B------:R2:W5:Y:S01]  /*c950*/  MUFU.EX2 R105, R7 ;  /* 0x0000000700697308 */ /* 0x0005620000000800 */
[----:B---3--:R-:W-:Y:S02]  /*c960*/  FFMA2 R8, R108.F32x2.HI_LO, UR37.F32, R0.F32 ;  /* 0x000000256c087c49 */ /* 0x008fe40009200000 */
[----:B------:R-:W-:Y:S01]  /*c970*/  @!P0 FMUL R10, R10, 0.5 ;  /* 0x3f0000000a0a8820 */ /* 0x000fe20000400000 */
[----:B----4-:R-:W-:Y:S02]  /*c980*/  @!P5 FMUL R103, R103, R103 ;  /* 0x000000676767d220 */ /* 0x010fe40000400000 */
[----:B------:R-:W-:Y:S01]  /*c990*/  FSETP.GEU.AND P5, PT, R8, -126, PT ;  /* 0xc2fc00000800780b */ /* 0x000fe20003fae000 */
[----:B------:R-:W-:Y:S01]  /*c9a0*/  @!P6 FMUL R11, R11, 0.5 ;  /* 0x3f0000000b0be820 */ /* 0x000fe20000400000 */
[----:B------:R-:W3:Y:S01]  /*c9b0*/  MUFU.EX2 R106, R4 ;  /* 0x00000004006a7308 */ /* 0x000ee20000000800 */
[----:B-1----:R-:W-:Y:S01]  /*c9c0*/  @!P4 FMUL R104, R104, R104 ;  /* 0x000000686868c220 */ /* 0x002fe20000400000 */
[----:B------:R-:W-:-:S06]  /*c9d0*/  FSETP.GEU.AND P4, PT, R9, -126, PT ;  /* 0xc2fc00000900780b */ /* 0x000fcc0003f8e000 */
[----:B------:R1:W4:Y:S01]  /*c9e0*/  MUFU.EX2 R107, R5 ;  /* 0x00000005006b7308 */ /* 0x0003220000000800 */
[----:B--2---:R-:W-:Y:S02]  /*c9f0*/  FFMA2 R6, R110.F32x2.HI_LO, UR37.F32, R0.F32 ;  /* 0x000000256e067c49 */ /* 0x004fe40009200000 */
[----:B-----5:R-:W-:Y:S01]  /*ca00*/  @!P3 FMUL R105, R105, R105 ;  /* 0x000000696969b220 */ /* 0x020fe20000400000 */
[----:B------:R-:W-:Y:S02]  /*ca10*/  @!P5 FMUL R8, R8, 0.5 ;  /* 0x3f0000000808d820 */ /* 0x000fe40000400000 */
[----:B------:R-:W-:Y:S01]  /*ca20*/  FSETP.GEU.AND P3, PT, R6, -126, PT ;  /* 0xc2fc00000600780b */ /* 0x000fe20003f6e000 */
[----:B------:R-:W-:Y:S01]  /*ca30*/  @!P4 FMUL R9, R9, 0.5 ;  /* 0x3f0000000909c820 */ /* 0x000fe20000400000 */
[----:B------:R-:W2:Y:S01]  /*ca40*/  MUFU.EX2 R108, R10 ;  /* 0x0000000a006c7308 */ /* 0x000ea20000000800 */
[----:B---3--:R-:W-:Y:S01]  /*ca50*/  @!P2 FMUL R106, R106, R106 ;  /* 0x0000006a6a6aa220 */ /* 0x008fe20000400000 */
[----:B------:R-:W-:-:S06]  /*ca60*/  FSETP.GEU.AND P2, PT, R7, -126, PT ;  /* 0xc2fc00000700780b */ /* 0x000fcc0003f4e000 */
[----:B------:R3:W5:Y:S01]  /*ca70*/  MUFU.EX2 R109, R11 ;  /* 0x0000000b006d7308 */ /* 0x0007620000000800 */
[----:B-1----:R-:W-:Y:S02]  /*ca80*/  FFMA2 R4, R112.F32x2.HI_LO, UR37.F32, R0.F32 ;  /* 0x0000002570047c49 */ /* 0x002fe40009200000 */
[----:B----4-:R-:W-:Y:S01]  /*ca90*/  @!P1 FMUL R107, R107, R107 ;  /* 0x0000006b6b6b9220 */ /* 0x010fe20000400000 */
[----:B------:R-:W-:Y:S02]  /*caa0*/  @!P3 FMUL R6, R6, 0.5 ;  /* 0x3f0000000606b820 */ /* 0x000fe40000400000 */
[----:B------:R-:W-:Y:S01]  /*cab0*/  FSETP.GEU.AND P1, PT, R4, -126, PT ;  /* 0xc2fc00000400780b */ /* 0x000fe20003f2e000 */
[----:B------:R-:W-:Y:S01]  /*cac0*/  @!P2 FMUL R7, R7, 0.5 ;  /* 0x3f0000000707a820 */ /* 0x000fe20000400000 */
[----:B------:R-:W1:Y:S01]  /*cad0*/  MUFU.EX2 R110, R8 ;  /* 0x00000008006e7308 */ /* 0x000e620000000800 */
[----:B--2---:R-:W-:Y:S01]  /*cae0*/  @!P0 FMUL R108, R108, R108 ;  /* 0x0000006c6c6c8220 */ /* 0x004fe20000400000 */
[----:B------:R-:W-:-:S06]  /*caf0*/  FSETP.GEU.AND P0, PT, R5, -126, PT ;  /* 0xc2fc00000500780b */ /* 0x000fcc0003f0e000 */
[----:B------:R2:W4:Y:S01]  /*cb00*/  MUFU.EX2 R111, R9 ;  /* 0x00000009006f7308 */ /* 0x0005220000000800 */
[----:B---3--:R-:W-:Y:S02]  /*cb10*/  FFMA2 R10, R114.F32x2.HI_LO, UR37.F32, R0.F32 ;  /* 0x00000025720a7c49 */ /* 0x008fe40009200000 */
[----:B------:R-:W-:Y:S01]  /*cb20*/  @!P1 FMUL R4, R4, 0.5 ;  /* 0x3f00000004049820 */ /* 0x000fe20000400000 */
[----:B-----5:R-:W-:Y:S02]  /*cb30*/  @!P6 FMUL R109, R109, R109 ;  /* 0x0000006d6d6de220 */ /* 0x020fe40000400000 */
        /* <DEDUP_REMOVED lines=23> */
[----:B------:R-:W2:Y:S01]  /*ccb0*/  MUFU.EX2 R118, R8 ;  /* 0x0000000800767308 */ /* 0x000ea20000000800 */
[----:B---3--:R-:W-:Y:S02]  /*ccc0*/  FFMA2 R4, R120.F32x2.HI_LO, UR37.F32, R0.F32 ;  /* 0x0000002578047c49 */ /* 0x008fe40009200000 */
[----:B----4-:R-:W-:Y:S01]  /*ccd0*/  @!P0 FMUL R115, R115, R115 ;  /* 0x0000007373738220 */ /* 0x010fe20000400000 */
[----:B------:R-:W-:Y:S02]  /*cce0*/  @!P2 FMUL R6, R6, 0.5 ;  /* 0x3f0000000606a820 */ /* 0x000fe40000400000 */
[----:B------:R-:W-:Y:S01]  /*ccf0*/  FSETP.GEU.AND P0, PT, R4, -126, PT ;  /* 0xc2fc00000400780b */ /* 0x000fe20003f0e000 */
[----:B------:R-:W-:Y:S01]  /*cd00*/  @!P1 FMUL R7, R7, 0.5 ;  /* 0x3f00000007079820 */ /* 0x000fe20000400000 */
[----:B------:R-:W3:Y:S01]  /*cd10*/  MUFU.EX2 R116, R10 ;  /* 0x0000000a00747308 */ /* 0x000ee20000000800 */
[----:B-1----:R-:W-:Y:S01]  /*cd20*/  @!P5 FMUL R117, R117, R117 ;  /* 0x000000757575d220 */ /* 0x002fe20000400000 */
[----:B------:R-:W-:-:S06]  /*cd30*/  FSETP.GEU.AND P5, PT, R150, -126, PT ;  /* 0xc2fc00009600780b */ /* 0x000fcc0003fae000 */
[----:B------:R-:W1:Y:S01]  /*cd40*/  MUFU.EX2 R119, R9 ;  /* 0x0000000900777308 */ /* 0x000e620000000800 */
[----:B--2---:R-:W-:Y:S01]  /*cd50*/  @!P4 FMUL R118, R118, R118 ;  /* 0x000000767676c220 */ /* 0x004fe20000400000 */
[----:B------:R-:W-:Y:S01]  /*cd60*/  FSETP.GEU.AND P4, PT, R151, -126, PT ;  /* 0xc2fc00009700780b */ /* 0x000fe20003f8e000 */
[----:B------:R-:W-:-:S04]  /*cd70*/  @!P0 FMUL R4, R4, 0.5 ;  /* 0x3f00000004048820 */ /* 0x000fc80000400000 */
        /* <DEDUP_REMOVED lines=39> */
[----:B------:R-:W-:-:S04]  /*cff0*/  FSETP.GEU.AND P2, PT, R32, -126, PT ;  /* 0xc2fc00002000780b */ /* 0x000fc80003f4e000 */
[----:B------:R-:W-:Y:S01]  /*d000*/  F2FP.F16.F32.PACK_AB R24, R153, R152 ;  /* 0x000000989918723e */ /* 0x000fe200000000ff */
[----:B------:R-:W-:Y:S01]  /*d010*/  @!P3 FMUL R31, R31, 0.5 ;  /* 0x3f0000001f1fb820 */ /* 0x000fe20000400000 */
[----:B------:R-:W3:Y:S01]  /*d020*/  MUFU.EX2 R158, R28 ;  /* 0x0000001c009e7308 */ /* 0x000ee20000000800 */
[----:B-1----:R-:W-:Y:S01]  /*d030*/  @!P1 FMUL R154, R154, R154 ;  /* 0x0000009a9a9a9220 */ /* 0x002fe20000400000 */
[----:B------:R-:W-:-:S05]  /*d040*/  FSETP.GEU.AND P1, PT, R33, -126, PT ;  /* 0xc2fc00002100780b */ /* 0x000fca0003f2e000 */
[----:B------:R-:W-:Y:S01]  /*d050*/  @!P2 FMUL R32, R32, 0.5 ;  /* 0x3f0000002020a820 */ /* 0x000fe20000400000 */
[----:B------:R-:W1:Y:S01]  /*d060*/  MUFU.EX2 R159, R29 ;  /* 0x0000001d009f7308 */ /* 0x000e620000000800 */
[----:B--2---:R-:W-:Y:S01]  /*d070*/  @!P0 FMUL R155, R155, R155 ;  /* 0x0000009b9b9b8220 */ /* 0x004fe20000400000 */
[----:B------:R-:W-:-:S04]  /*d080*/  FSETP.GEU.AND P0, PT, R34, -126, PT ;  /* 0xc2fc00002200780b */ /* 0x000fc80003f0e000 */
[----:B------:R-:W-:Y:S01]  /*d090*/  F2FP.F16.F32.PACK_AB R25, R155, R154 ;  /* 0x0000009a9b19723e */ /* 0x000fe200000000ff */
[----:B------:R-:W-:Y:S01]  /*d0a0*/  @!P1 FMUL R33, R33, 0.5 ;  /* 0x3f00000021219820 */ /* 0x000fe20000400000 */
[----:B------:R-:W2:Y:S01]  /*d0b0*/  MUFU.EX2 R160, R30 ;  /* 0x0000001e00a07308 */ /* 0x000ea20000000800 */
[----:B---3--:R-:W-:Y:S01]  /*d0c0*/  @!P6 FMUL R158, R158, R158 ;  /* 0x0000009e9e9ee220 */ /* 0x008fe20000400000 */
[----:B------:R-:W-:-:S05]  /*d0d0*/  FSETP.GEU.AND P6, PT, R35, -126, PT ;  /* 0xc2fc00002300780b */ /* 0x000fca0003fce000 */
[----:B------:R-:W-:Y:S01]  /*d0e0*/  @!P0 FMUL R34, R34, 0.5 ;  /* 0x3f00000022228820 */ /* 0x000fe20000400000 */
[----:B------:R-:W3:Y:S01]  /*d0f0*/  MUFU.EX2 R161, R31 ;  /* 0x0000001f00a17308 */ /* 0x000ee20000000800 */
[----:B-1----:R-:W-:Y:S01]  /*d100*/  @!P5 FMUL R159, R159, R159 ;  /* 0x0000009f9f9fd220 */ /* 0x002fe20000400000 */
[----:B------:R-:W-:-:S04]  /*d110*/  FSETP.GEU.AND P5, PT, R36, -126, PT ;  /* 0xc2fc00002400780b */ /* 0x000fc80003fae000 */
[----:B------:R-:W-:Y:S01]  /*d120*/  F2FP.F16.F32.PACK_AB R26, R159, R158 ;  /* 0x0000009e9f1a723e */ /* 0x000fe200000000ff */
        /* <DEDUP_REMOVED lines=120> */
[----:B------:R-:W-:Y:S02]  /*d8b0*/  FSETP.GEU.AND P6, PT, R67, -126, PT ;  /* 0xc2fc00004300780b */ /* 0x000fe40003fce000 */
[----:B------:R-:W-:-:S03]  /*d8c0*/  F2FP.F16.F32.PACK_AB R60, R129, R128 ;  /* 0x00000080813c723e */ /* 0x000fc600000000ff */
[----:B------:R-:W-:Y:S01]  /*d8d0*/  @!P0 FMUL R66, R66, 0.5 ;  /* 0x3f00000042428820 */ /* 0x000fe20000400000 */
[----:B------:R-:W1:Y:S01]  /*d8e0*/  MUFU.EX2 R189, R63 ;  /* 0x0000003f00bd7308 */ /* 0x000e620000000800 */
[----:B--2---:R-:W-:Y:S01]  /*d8f0*/  @!P5 FMUL R187, R187, R187 ;  /* 0x000000bbbbbbd220 */ /* 0x004fe20000400000 */
[----:B------:R-:W-:Y:S02]  /*d900*/  FSETP.GEU.AND P5, PT, R68, -126, PT ;  /* 0xc2fc00004400780b */ /* 0x000fe40003fae000 */
[----:B------:R-:W-:Y:S02]  /*d910*/  F2FP.F16.F32.PACK_AB R61, R131, R130 ;  /* 0x00000082833d723e */ /* 0x000fe400000000ff */
[----:B------:R-:W-:Y:S01]  /*d920*/  F2FP.F16.F32.PACK_AB R40, R187, R186 ;  /* 0x000000babb28723e */ /* 0x000fe200000000ff */
[----:B------:R-:W-:Y:S01]  /*d930*/  @!P6 FMUL R67, R67, 0.5 ;  /* 0x3f0000004343e820 */ /* 0x000fe20000400000 */
[----:B------:R-:W2:Y:S01]  /*d940*/  MUFU.EX2 R42, R64 ;  /* 0x00000040002a7308 */ /* 0x000ea20000000800 */
[----:B---3--:R-:W-:Y:S01]  /*d950*/  @!P4 FMUL R188, R188, R188 ;  /* 0x000000bcbcbcc220 */ /* 0x008fe20000400000 */
[----:B------:R-:W-:-:S02]  /*d960*/  FSETP.GEU.AND P4, PT, R69, -126, PT ;  /* 0xc2fc00004500780b */ /* 0x000fc40003f8e000 */
[----:B------:R-:W-:-:S03]  /*d970*/  F2FP.F16.F32.PACK_AB R62, R133, R132 ;  /* 0x00000084853e723e */ /* 0x000fc600000000ff */
[----:B------:R-:W-:Y:S01]  /*d980*/  @!P5 FMUL R68, R68, 0.5 ;  /* 0x3f0000004444d820 */ /* 0x000fe20000400000 */
[----:B------:R-:W3:Y:S01]  /*d990*/  MUFU.EX2 R50, R65 ;  /* 0x0000004100327308 */ /* 0x000ee20000000800 */
[----:B-1----:R-:W-:Y:S01]  /*d9a0*/  @!P3 FMUL R189, R189, R189 ;  /* 0x000000bdbdbdb220 */ /* 0x002fe20000400000 */
[----:B------:R-:W-:Y:S02]  /*d9b0*/  FSETP.GEU.AND P3, PT, R70, -126, PT ;  /* 0xc2fc00004600780b */ /* 0x000fe40003f6e000 */
[----:B------:R-:W-:Y:S02]  /*d9c0*/  F2FP.F16.F32.PACK_AB R63, R135, R134 ;  /* 0x00000086873f723e */ /* 0x000fe400000000ff */
[----:B------:R-:W-:Y:S01]  /*d9d0*/  F2FP.F16.F32.PACK_AB R41, R189, R188 ;  /* 0x000000bcbd29723e */ /* 0x000fe200000000ff */
[----:B------:R-:W-:Y:S01]  /*d9e0*/  @!P4 FMUL R69, R69, 0.5 ;  /* 0x3f0000004545c820 */ /* 0x000fe20000400000 */
[----:B------:R-:W1:Y:S01]  /*d9f0*/  MUFU.EX2 R43, R66 ;  /* 0x00000042002b7308 */ /* 0x000e620000000800 */
[----:B--2---:R-:W-:Y:S01]  /*da00*/  @!P2 FMUL R42, R42, R42 ;  /* 0x0000002a2a2aa220 */ /* 0x004fe20000400000 */
[----:B------:R-:W-:-:S02]  /*da10*/  FSETP.GEU.AND P2, PT, R71, -126, PT ;  /* 0xc2fc00004700780b */ /* 0x000fc40003f4e000 */
[----:B------:R-:W-:Y:S02]  /*da20*/  F2FP.F16.F32.PACK_AB R64, R137, R136 ;  /* 0x000000888940723e */ /* 0x000fe400000000ff */
[----:B------:R2:W-:Y:S01]  /*da30*/  STL [R1+0x10], R42 ;  /* 0x0000102a01007387 */ /* 0x0005e20000100800 */
[----:B------:R-:W-:Y:S01]  /*da40*/  @!P3 FMUL R70, R70, 0.5 ;  /* 0x3f0000004646b820 */ /* 0x000fe20000400000 */
[----:B------:R-:W4:Y:S01]  /*da50*/  MUFU.EX2 R49, R67 ;  /* 0x0000004300317308 */ /* 0x000f220000000800 */
[----:B---3--:R-:W-:Y:S01]  /*da60*/  @!P1 FMUL R50, R50, R50 ;  /* 0x0000003232329220 */ /* 0x008fe20000400000 */
[----:B------:R-:W-:Y:S02]  /*da70*/  FSETP.GEU.AND P1, PT, R72, -126, PT ;  /* 0xc2fc00004800780b */ /* 0x000fe40003f2e000 */
[----:B------:R-:W-:Y:S02]  /*da80*/  F2FP.F16.F32.PACK_AB R65, R139, R138 ;  /* 0x0000008a8b41723e */ /* 0x000fe400000000ff */
[----:B------:R-:W-:Y:S01]  /*da90*/  STL [R1+0x14], R50 ;  /* 0x0000143201007387 */ /* 0x000fe20000100800 */
[----:B------:R-:W-:Y:S01]  /*daa0*/  @!P2 FMUL R71, R71, 0.5 ;  /* 0x3f0000004747a820 */ /* 0x000fe20000400000 */
[----:B------:R-:W3:Y:S01]  /*dab0*/  MUFU.EX2 R44, R68 ;  /* 0x00000044002c7308 */ /* 0x000ee20000000800 */
[----:B-1----:R-:W-:Y:S01]  /*dac0*/  @!P0 FMUL R43, R43, R43 ;  /* 0x0000002b2b2b8220 */ /* 0x002fe20000400000 */
[----:B------:R-:W-:-:S02]  /*dad0*/  FSETP.GEU.AND P0, PT, R73, -126, PT ;  /* 0xc2fc00004900780b */ /* 0x000fc40003f0e000 */
[----:B------:R-:W-:Y:S02]  /*dae0*/  F2FP.F16.F32.PACK_AB R66, R141, R140 ;  /* 0x0000008c8d42723e */ /* 0x000fe400000000ff */
[----:B------:R1:W-:Y:S01]  /*daf0*/  STL [R1+0x18], R43 ;  /* 0x0000182b01007387 */ /* 0x0003e20000100800 */
[----:B------:R-:W-:Y:S01]  /*db00*/  @!P1 FMUL R72, R72, 0.5 ;  /* 0x3f00000048489820 */ /* 0x000fe20000400000 */
[----:B------:R-:W5:Y:S01]  /*db10*/  MUFU.EX2 R48, R69 ;  /* 0x0000004500307308 */ /* 0x000f620000000800 */
[----:B----4-:R-:W-:Y:S01]  /*db20*/  @!P6 FMUL R49, R49, R49 ;  /* 0x000000313131e220 */ /* 0x010fe20000400000 */
[----:B------:R-:W-:Y:S02]  /*db30*/  FSETP.GEU.AND P6, PT, R74, -126, PT ;  /* 0xc2fc00004a00780b */ /* 0x000fe40003fce000 */
[----:B------:R-:W-:Y:S02]  /*db40*/  F2FP.F16.F32.PACK_AB R67, R143, R142 ;  /* 0x0000008e8f43723e */ /* 0x000fe400000000ff */
[----:B------:R-:W-:Y:S01]  /*db50*/  STL [R1+0x1c], R49 ;  /* 0x00001c3101007387 */ /* 0x000fe20000100800 */
[----:B------:R-:W-:Y:S01]  /*db60*/  @!P0 FMUL R73, R73, 0.5 ;  /* 0x3f00000049498820 */ /* 0x000fe20000400000 */
[----:B------:R-:W4:Y:S01]  /*db70*/  MUFU.EX2 R45, R70 ;  /* 0x00000046002d7308 */ /* 0x000f220000000800 */
[----:B---3--:R-:W-:Y:S01]  /*db80*/  @!P5 FMUL R44, R44, R44 ;  /* 0x0000002c2c2cd220 */ /* 0x008fe20000400000 */
[----:B------:R-:W-:-:S02]  /*db90*/  FSETP.GEU.AND P5, PT, R75, -126, PT ;  /* 0xc2fc00004b00780b */ /* 0x000fc40003fae000 */
[----:B--2---:R-:W-:Y:S02]  /*dba0*/  F2FP.F16.F32.PACK_AB R42, R50, R42 ;  /* 0x0000002a322a723e */ /* 0x004fe400000000ff */
[----:B------:R2:W-:Y:S01]  /*dbb0*/  STL [R1+0x20], R44 ;  /* 0x0000202c01007387 */ /* 0x0005e20000100800 */
[----:B------:R-:W-:Y:S01]  /*dbc0*/  @!P6 FMUL R74, R74, 0.5 ;  /* 0x3f0000004a4ae820 */ /* 0x000fe20000400000 */
[----:B------:R-:W3:Y:S01]  /*dbd0*/  MUFU.EX2 R47, R71 ;  /* 0x00000047002f7308 */ /* 0x000ee20000000800 */
[----:B-----5:R-:W-:Y:S01]  /*dbe0*/  @!P4 FMUL R48, R48, R48 ;  /* 0x000000303030c220 */ /* 0x020fe20000400000 */
[----:B------:R-:W-:Y:S02]  /*dbf0*/  FSETP.GEU.AND P4, PT, R76, -126, PT ;  /* 0xc2fc00004c00780b */ /* 0x000fe40003f8e000 */
[----:B------:R-:W-:Y:S02]  /*dc00*/  F2FP.F16.F32.PACK_AB R68, R145, R144 ;  /* 0x000000909144723e */ /* 0x000fe400000000ff */
[----:B------:R-:W-:Y:S01]  /*dc10*/  STL [R1+0x24], R48 ;  /* 0x0000243001007387 */ /* 0x000fe20000100800 */
[----:B------:R-:W-:Y:S01]  /*dc20*/  @!P5 FMUL R75, R75, 0.5 ;  /* 0x3f0000004b4bd820 */ /* 0x000fe20000400000 */
[----:B------:R-:W5:Y:S01]  /*dc30*/  MUFU.EX2 R5, R72 ;  /* 0x0000004800057308 */ /* 0x000f620000000800 */
[----:B----4-:R-:W-:Y:S01]  /*dc40*/  @!P3 FMUL R45, R45, R45 ;  /* 0x0000002d2d2db220 */ /* 0x010fe20000400000 */
[----:B------:R-:W-:-:S02]  /*dc50*/  FSETP.GEU.AND P3, PT, R77, -126, PT ;  /* 0xc2fc00004d00780b */ /* 0x000fc40003f6e000 */
[----:B-1----:R-:W-:Y:S02]  /*dc60*/  F2FP.F16.F32.PACK_AB R43, R49, R43 ;  /* 0x0000002b312b723e */ /* 0x002fe400000000ff */
        /* <DEDUP_REMOVED lines=9> */
[----:B-----5:R-:W-:Y:S01]  /*dd00*/  @!P1 FMUL R5, R5, R5 ;  /* 0x0000000505059220 */ /* 0x020fe20000400000 */
[----:B------:R-:W-:-:S02]  /*dd10*/  FSETP.GEU.AND P1, PT, R79, -126, PT ;  /* 0xc2fc00004f00780b */ /* 0x000fc40003f2e000 */
[----:B--2---:R-:W-:Y:S02]  /*dd20*/  F2FP.F16.F32.PACK_AB R44, R48, R44 ;  /* 0x0000002c302c723e */ /* 0x004fe400000000ff */
[----:B------:R-:W-:Y:S01]  /*dd30*/  STL [R1+0x30], R5 ;  /* 0x0000300501007387 */ /* 0x000fe20000100800 */
[----:B------:R-:W-:Y:S01]  /*dd40*/  @!P2 FMUL R78, R78, 0.5 ;  /* 0x3f0000004e4ea820 */ /* 0x000fe20000400000 */
[----:B------:R-:W2:Y:S01]  /*dd50*/  MUFU.EX2 R4, R75 ;  /* 0x0000004b00047308 */ /* 0x000ea20000000800 */
[----:B----4-:R-:W-:Y:S01]  /*dd60*/  @!P0 FMUL R46, R46, R46 ;  /* 0x0000002e2e2e8220 */ /* 0x010fe20000400000 */
[----:B------:R-:W-:Y:S02]  /*dd70*/  FSETP.GEU.AND P0, PT, R80, -126, PT ;  /* 0xc2fc00005000780b */ /* 0x000fe40003f0e000 */
[----:B------:R-:W-:Y:S02]  /*dd80*/  F2FP.F16.F32.PACK_AB R70, R149, R148 ;  /* 0x000000949546723e */ /* 0x000fe400000000ff */
[----:B------:R4:W-:Y:S01]  /*dd90*/  STL [R1+0x34], R46 ;  /* 0x0000342e01007387 */ /* 0x0009e20000100800 */
[----:B------:R-:W-:Y:S01]  /*dda0*/  @!P1 FMUL R79, R79, 0.5 ;  /* 0x3f0000004f4f9820 */ /* 0x000fe20000400000 */
[----:B------:R-:W5:Y:S01]  /*ddb0*/  MUFU.EX2 R9, R76 ;  /* 0x0000004c00097308 */ /* 0x000f620000000800 */
[----:B---3--:R-:W-:Y:S01]  /*ddc0*/  @!P6 FMUL R7, R7, R7 ;  /* 0x000000070707e220 */ /* 0x008fe20000400000 */
[----:B------:R-:W-:-:S02]  /*ddd0*/  FSETP.GEU.AND P6, PT, R81, -126, PT ;  /* 0xc2fc00005100780b */ /* 0x000fc40003fce000 */
[----:B-1----:R-:W-:Y:S02]  /*dde0*/  F2FP.F16.F32.PACK_AB R45, R47, R45 ;  /* 0x0000002d2f2d723e */ /* 0x002fe400000000ff */
[----:B------:R1:W-:Y:S01]  /*ddf0*/  STL [R1+0x38], R7 ;  /* 0x0000380701007387 */ /* 0x0003e20000100800 */
[----:B------:R-:W-:Y:S01]  /*de00*/  @!P0 FMUL R80, R80, 0.5 ;  /* 0x3f00000050508820 */ /* 0x000fe20000400000 */
[----:B------:R-:W3:Y:S01]  /*de10*/  MUFU.EX2 R6, R77 ;  /* 0x0000004d00067308 */ /* 0x000ee20000000800 */
[----:B--2---:R-:W-:Y:S01]  /*de20*/  @!P5 FMUL R4, R4, R4 ;  /* 0x000000040404d220 */ /* 0x004fe20000400000 */
[----:B------:R-:W-:Y:S02]  /*de30*/  FSETP.GEU.AND P5, PT, R82, -126, PT ;  /* 0xc2fc00005200780b */ /* 0x000fe40003fae000 */
[----:B------:R-:W-:Y:S02]  /*de40*/  F2FP.F16.F32.PACK_AB R71, R93, R92 ;  /* 0x0000005c5d47723e */ /* 0x000fe400000000ff */
[----:B------:R1:W-:Y:S01]  /*de50*/  STL [R1+0x3c], R4 ;  /* 0x00003c0401007387 */ /* 0x0003e20000100800 */
[----:B------:R-:W-:Y:S01]  /*de60*/  @!P6 FMUL R81, R81, 0.5 ;  /* 0x3f0000005151e820 */ /* 0x000fe20000400000 */
[----:B------:R-:W2:Y:S01]  /*de70*/  MUFU.EX2 R11, R78 ;  /* 0x0000004e000b7308 */ /* 0x000ea20000000800 */
[----:B-----5:R-:W-:Y:S01]  /*de80*/  @!P4 FMUL R9, R9, R9 ;  /* 0x000000090909c220 */ /* 0x020fe20000400000 */
[----:B------:R-:W-:-:S02]  /*de90*/  FSETP.GEU.AND P4, PT, R83, -126, PT ;  /* 0xc2fc00005300780b */ /* 0x000fc40003f8e000 */
[----:B------:R-:W-:Y:S02]  /*dea0*/  F2FP.F16.F32.PACK_AB R72, R95, R94 ;  /* 0x0000005e5f48723e */ /* 0x000fe400000000ff */
[----:B------:R1:W-:Y:S01]  /*deb0*/  STL [R1+0x40], R9 ;  /* 0x0000400901007387 */ /* 0x0003e20000100800 */
[----:B------:R-:W-:Y:S01]  /*dec0*/  @!P5 FMUL R82, R82, 0.5 ;  /* 0x3f0000005252d820 */ /* 0x000fe20000400000 */
[----:B------:R-:W5:Y:S01]  /*ded0*/  MUFU.EX2 R8, R79 ;  /* 0x0000004f00087308 */ /* 0x000f620000000800 */
[----:B---3--:R-:W-:Y:S01]  /*dee0*/  @!P3 FMUL R6, R6, R6 ;  /* 0x000000060606b220 */ /* 0x008fe20000400000 */
[----:B------:R-:W-:Y:S02]  /*def0*/  FSETP.GEU.AND P3, PT, R84, -126, PT ;  /* 0xc2fc00005400780b */ /* 0x000fe40003f6e000 */
[----:B------:R-:W-:Y:S02]  /*df00*/  F2FP.F16.F32.PACK_AB R73, R97, R96 ;  /* 0x000000606149723e */ /* 0x000fe400000000ff */
[----:B------:R1:W-:Y:S01]  /*df10*/  STL [R1+0x44], R6 ;  /* 0x0000440601007387 */ /* 0x0003e20000100800 */
[----:B------:R-:W-:Y:S01]  /*df20*/  @!P4 FMUL R83, R83, 0.5 ;  /* 0x3f0000005353c820 */ /* 0x000fe20000400000 */
[----:B------:R-:W3:Y:S01]  /*df30*/  MUFU.EX2 R157, R80 ;  /* 0x00000050009d7308 */ /* 0x000ee20000000800 */
[----:B--2---:R-:W-:Y:S01]  /*df40*/  @!P2 FMUL R11, R11, R11 ;  /* 0x0000000b0b0ba220 */ /* 0x004fe20000400000 */
[----:B------:R-:W-:-:S02]  /*df50*/  FSETP.GEU.AND P2, PT, R85, -126, PT ;  /* 0xc2fc00005500780b */ /* 0x000fc40003f4e000 */
[----:B------:R-:W-:Y:S02]  /*df60*/  F2FP.F16.F32.PACK_AB R74, R99, R98 ;  /* 0x00000062634a723e */ /* 0x000fe400000000ff */
[----:B------:R1:W-:Y:S01]  /*df70*/  STL [R1+0x48], R11 ;  /* 0x0000480b01007387 */ /* 0x0003e20000100800 */
[----:B------:R-:W-:Y:S01]  /*df80*/  @!P3 FMUL R84, R84, 0.5 ;  /* 0x3f0000005454b820 */ /* 0x000fe20000400000 */
[----:B------:R-:W2:Y:S01]  /*df90*/  MUFU.EX2 R10, R81 ;  /* 0x00000051000a7308 */ /* 0x000ea20000000800 */
[----:B-----5:R-:W-:Y:S01]  /*dfa0*/  @!P1 FMUL R8, R8, R8 ;  /* 0x0000000808089220 */ /* 0x020fe20000400000 */
[----:B------:R-:W-:Y:S02]  /*dfb0*/  FSETP.GEU.AND P1, PT, R86, -126, PT ;  /* 0xc2fc00005600780b */ /* 0x000fe40003f2e000 */
[----:B------:R-:W-:Y:S02]  /*dfc0*/  F2FP.F16.F32.PACK_AB R75, R101, R100 ;  /* 0x00000064654b723e */ /* 0x000fe400000000ff */
[----:B------:R1:W-:Y:S01]  /*dfd0*/  STL [R1+0x4c], R8 ;  /* 0x00004c0801007387 */ /* 0x0003e20000100800 */
[----:B------:R-:W-:Y:S01]  /*dfe0*/  @!P2 FMUL R85, R85, 0.5 ;  /* 0x3f0000005555a820 */ /* 0x000fe20000400000 */
[----:B------:R-:W5:Y:S01]  /*dff0*/  MUFU.EX2 R20, R82 ;  /* 0x0000005200147308 */ /* 0x000f620000000800 */
[----:B---3--:R-:W-:Y:S01]  /*e000*/  @!P0 FMUL R157, R157, R157 ;  /* 0x0000009d9d9d8220 */ /* 0x008fe20000400000 */
[----:B------:R-:W-:-:S02]  /*e010*/  FSETP.GEU.AND P0, PT, R87, -126, PT ;  /* 0xc2fc00005700780b */ /* 0x000fc40003f0e000 */
[----:B------:R-:W-:Y:S02]  /*e020*/  F2FP.F16.F32.PACK_AB R76, R103, R102 ;  /* 0x00000066674c723e */ /* 0x000fe400000000ff */
[----:B------:R1:W-:Y:S01]  /*e030*/  STL [R1+0x50], R157 ;  /* 0x0000509d01007387 */ /* 0x0003e20000100800 */
[----:B------:R-:W-:Y:S01]  /*e040*/  @!P1 FMUL R86, R86, 0.5 ;  /* 0x3f00000056569820 */ /* 0x000fe20000400000 */
[----:B------:R-:W3:Y:S01]  /*e050*/  MUFU.EX2 R21, R83 ;  /* 0x0000005300157308 */ /* 0x000ee20000000800 */
[----:B--2---:R-:W-:Y:S01]  /*e060*/  @!P6 FMUL R10, R10, R10 ;  /* 0x0000000a0a0ae220 */ /* 0x004fe20000400000 */
[----:B------:R-:W-:Y:S02]  /*e070*/  LOP3.LUT P6, RZ, R3, 0x3, R2, 0x48, !PT ;  /* 0x0000000303ff7812 */ /* 0x000fe400078c4802 */
[----:B------:R-:W-:Y:S02]  /*e080*/  F2FP.F16.F32.PACK_AB R77, R105, R104 ;  /* 0x00000068694d723e */ /* 0x000fe400000000ff */
[----:B------:R1:W-:Y:S01]  /*e090*/  STL [R1+0x54], R10 ;  /* 0x0000540a01007387 */ /* 0x0003e20000100800 */
[----:B------:R-:W-:Y:S01]  /*e0a0*/  @!P0 FMUL R87, R87, 0.5 ;  /* 0x3f00000057578820 */ /* 0x000fe20000400000 */
[----:B------:R-:W2:Y:S01]  /*e0b0*/  MUFU.EX2 R14, R84 ;  /* 0x00000054000e7308 */ /* 0x000ea20000000800 */
[----:B-----5:R-:W-:Y:S01]  /*e0c0*/  @!P5 FMUL R20, R20, R20 ;  /* 0x000000141414d220 */ /* 0x020fe20000400000 */
[----:B------:R-:W-:-:S02]  /*e0d0*/  F2FP.F16.F32.PACK_AB R78, R107, R106 ;  /* 0x0000006a6b4e723e */ /* 0x000fc400000000ff */
[----:B------:R-:W-:Y:S02]  /*e0e0*/  F2FP.F16.F32.PACK_AB R79, R109, R108 ;  /* 0x0000006c6d4f723e */ /* 0x000fe400000000ff */
[----:B------:R1:W-:Y:S01]  /*e0f0*/  STL [R1+0x58], R20 ;  /* 0x0000581401007387 */ /* 0x0003e20000100800 */
[----:B------:R-:W-:Y:S01]  /*e100*/  F2FP.F16.F32.PACK_AB R80, R111, R110 ;  /* 0x0000006e6f50723e */ /* 0x000fe200000000ff */
[----:B------:R-:W5:Y:S01]  /*e110*/  MUFU.EX2 R15, R85 ;  /* 0x00000055000f7308 */ /* 0x000f620000000800 */
[----:B---3--:R-:W-:Y:S01]  /*e120*/  @!P4 FMUL R21, R21, R21 ;  /* 0x000000151515c220 */ /* 0x008fe20000400000 */
[----:B------:R-:W-:Y:S02]  /*e130*/  F2FP.F16.F32.PACK_AB R81, R113, R112 ;  /* 0x000000707151723e */ /* 0x000fe400000000ff */
[----:B------:R-:W-:Y:S02]  /*e140*/  F2FP.F16.F32.PACK_AB R82, R115, R114 ;  /* 0x000000727352723e */ /* 0x000fe400000000ff */
[----:B------:R1:W-:Y:S01]  /*e150*/  STL [R1+0x5c], R21 ;  /* 0x00005c1501007387 */ /* 0x0003e20000100800 */
[----:B------:R-:W-:Y:S01]  /*e160*/  F2FP.F16.F32.PACK_AB R83, R117, R116 ;  /* 0x000000747553723e */ /* 0x000fe200000000ff */
[----:B------:R-:W3:Y:S01]  /*e170*/  MUFU.EX2 R12, R86 ;  /* 0x00000056000c7308 */ /* 0x000ee20000000800 */
[----:B--2---:R-:W-:Y:S01]  /*e180*/  @!P3 FMUL R14, R14, R14 ;  /* 0x0000000e0e0eb220 */ /* 0x004fe20000400000 */
[----:B------:R-:W-:-:S02]  /*e190*/  F2FP.F16.F32.PACK_AB R84, R119, R118 ;  /* 0x000000767754723e */ /* 0x000fc400000000ff */
[----:B----4-:R-:W-:Y:S02]  /*e1a0*/  F2FP.F16.F32.PACK_AB R46, R46, R5 ;  /* 0x000000052e2e723e */ /* 0x010fe400000000ff */
[----:B------:R1:W-:Y:S01]  /*e1b0*/  STL [R1+0x68], R14 ;  /* 0x0000680e01007387 */ /* 0x0003e20000100800 */
[----:B------:R-:W-:Y:S01]  /*e1c0*/  F2FP.F16.F32.PACK_AB R47, R4, R7 ;  /* 0x00000007042f723e */ /* 0x000fe200000000ff */
[----:B------:R-:W2:Y:S01]  /*e1d0*/  MUFU.EX2 R13, R87 ;  /* 0x00000057000d7308 */ /* 0x000ea20000000800 */
[----:B-----5:R-:W-:Y:S01]  /*e1e0*/  @!P2 FMUL R15, R15, R15 ;  /* 0x0000000f0f0fa220 */ /* 0x020fe20000400000 */
[----:B------:R-:W-:Y:S02]  /*e1f0*/  F2FP.F16.F32.PACK_AB R85, R121, R120 ;  /* 0x000000787955723e */ /* 0x000fe400000000ff */
[----:B------:R-:W-:Y:S02]  /*e200*/  F2FP.F16.F32.PACK_AB R48, R6, R9 ;  /* 0x000000090630723e */ /* 0x000fe400000000ff */
[----:B------:R1:W-:Y:S01]  /*e210*/  STL [R1+0x6c], R15 ;  /* 0x00006c0f01007387 */ /* 0x0003e20000100800 */
[----:B------:R-:W-:Y:S01]  /*e220*/  F2FP.F16.F32.PACK_AB R49, R8, R11 ;  /* 0x0000000b0831723e */ /* 0x000fe200000000ff */
[----:B---3--:R-:W-:Y:S01]  /*e230*/  @!P1 FMUL R12, R12, R12 ;  /* 0x0000000c0c0c9220 */ /* 0x008fe20000400000 */
[----:B------:R-:W-:-:S02]  /*e240*/  F2FP.F16.F32.PACK_AB R86, R123, R122 ;  /* 0x0000007a7b56723e */ /* 0x000fc400000000ff */
[----:B------:R-:W-:Y:S02]  /*e250*/  F2FP.F16.F32.PACK_AB R50, R10, R157 ;  /* 0x0000009d0a32723e */ /* 0x000fe400000000ff */
[----:B------:R1:W-:Y:S01]  /*e260*/  STL [R1+0x60], R12 ;  /* 0x0000600c01007387 */ /* 0x0003e20000100800 */
[----:B------:R-:W-:Y:S01]  /*e270*/  F2FP.F16.F32.PACK_AB R51, R21, R20 ;  /* 0x000000141533723e */ /* 0x000fe200000000ff */
[----:B--2---:R-:W-:Y:S01]  /*e280*/  @!P0 FMUL R13, R13, R13 ;  /* 0x0000000d0d0d8220 */ /* 0x004fe20000400000 */
[----:B------:R-:W-:Y:S02]  /*e290*/  F2FP.F16.F32.PACK_AB R87, R151, R150 ;  /* 0x000000969757723e */ /* 0x000fe400000000ff */
[----:B------:R-:W-:Y:S02]  /*e2a0*/  F2FP.F16.F32.PACK_AB R52, R15, R14 ;  /* 0x0000000e0f34723e */ /* 0x000fe400000000ff */
[----:B------:R1:W-:Y:S01]  /*e2b0*/  STL [R1+0x64], R13 ;  /* 0x0000640d01007387 */ /* 0x0003e20000100800 */
[----:B------:R-:W-:Y:S01]  /*e2c0*/  F2FP.F16.F32.PACK_AB R53, R13, R12 ;  /* 0x0000000c0d35723e */ /* 0x000fe200000000ff */
[----:B------:R-:W-:Y:S06]  /*e2d0*/  @!P6 BRA `(.L_x_236) ;  /* 0x000000000040e947 */ /* 0x000fec0003800000 */
[----:B------:R-:W-:Y:S01]  /*e2e0*/  MOV R2, 0x8 ;  /* 0x0000000800027802 */ /* 0x000fe20000000f00 */
[----:B------:R-:W2:Y:S01]  /*e2f0*/  LDCU.64 UR6, c[0x4][0xb0] ;  /* 0x01001600ff0677ac */ /* 0x000ea20008000a00 */
[----:B-1----:R-:W-:Y:S02]  /*e300*/  HFMA2 R12, -RZ, RZ, 0, 5.9604644775390625e-08 ;  /* 0x00000001ff0c7431 */ /* 0x002fe400000001ff */
[----:B------:R-:W-:Y:S01]  /*e310*/  IMAD.MOV.U32 R8, RZ, RZ, 0x1be ;  /* 0x000001beff087424 */ /* 0x000fe200078e00ff */
        /* <DEDUP_REMOVED lines=12> */
.L_x_236:
[C---:B------:R-:W-:Y:S01]  /*e3e0*/  FSETP.NEU.AND P0, PT, R17.reuse, -INF , PT ;  /* 0xff8000001100780b */ /* 0x040fe20003f0d000 */
[----:B------:R-:W2:Y:S01]  /*e3f0*/  S2R R2, SR_TID.X ;  /* 0x0000000000027919 */ /* 0x000ea20000002100 */
[----:B------:R-:W-:Y:S05]  /*e400*/  WARPSYNC.ALL ;  /* 0x0000000000007948 */ /* 0x000fea0003800000 */
[----:B------:R-:W-:Y:S01]  /*e410*/  FSEL R0, R17, RZ, P0 ;  /* 0x000000ff11007208 */ /* 0x000fe20000000000 */
[----:B------:R-:W-:Y:S01]  /*e420*/  UIADD3 UR4, UPT, UPT, UR40, 0x20, URZ ;  /* 0x0000002028047890 */ /* 0x000fe2000fffe0ff */
[----:B------:R3:W-:Y:S03]  /*e430*/  STTM.x32 tmem[UR40], R56 ;  /* 0x00000038000079ed */ /* 0x0007e600082c0028 */
[----:B------:R-:W-:Y:S01]  /*e440*/  FMUL R0, R0, -UR37 ;  /* 0x8000002500007c20 */ /* 0x000fe20008400000 */
[----:B------:R-:W-:-:S03]  /*e450*/  USHF.R.U32.HI UR4, URZ, 0x15, UR4 ;  /* 0x00000015ff047899 */ /* 0x000fc60008011604 */
[--C-:B------:R-:W-:Y:S02]  /*e460*/  FFMA2 R88, R88.F32x2.HI_LO, UR37.F32, R0.reuse.F32 ;  /* 0x0000002558587c49 */ /* 0x100fe40009200000 */
[----:B------:R-:W-:Y:S01]  /*e470*/  FFMA2 R90, R90.F32x2.HI_LO, UR37.F32, R0.F32 ;  /* 0x000000255a5a7c49 */ /* 0x000fe20009200000 */
[----:B------:R-:W-:Y:S02]  /*e480*/  MOV R3, UR4 ;  /* 0x0000000400037c02 */ /* 0x000fe40008000f00 */
[----:B------:R-:W-:Y:S02]  /*e490*/  FSETP.GEU.AND P4, PT, R88, -126, PT ;  /* 0xc2fc00005800780b */ /* 0x000fe40003f8e000 */
[----:B------:R-:W-:Y:S02]  /*e4a0*/  FSETP.GEU.AND P3, PT, R89, -126, PT ;  /* 0xc2fc00005900780b */ /* 0x000fe40003f6e000 */
[----:B------:R-:W-:Y:S02]  /*e4b0*/  FSETP.GEU.AND P2, PT, R90, -126, PT ;  /* 0xc2fc00005a00780b */ /* 0x000fe40003f4e000 */
[----:B------:R-:W-:-:S07]  /*e4c0*/  FSETP.GEU.AND P1, PT, R91, -126, PT ;  /* 0xc2fc00005b00780b */ /* 0x000fce0003f2e000 */
[----:B------:R-:W-:Y:S02]  /*e4d0*/  @!P4 FMUL R88, R88, 0.5 ;  /* 0x3f0000005858c820 */ /* 0x000fe40000400000 */
[----:B------:R-:W-:Y:S02]  /*e4e0*/  @!P3 FMUL R89, R89, 0.5 ;  /* 0x3f0000005959b820 */ /* 0x000fe40000400000 */
[----:B------:R-:W-:Y:S02]  /*e4f0*/  @!P2 FMUL R90, R90, 0.5 ;  /* 0x3f0000005a5aa820 */ /* 0x000fe40000400000 */
[----:B------:R-:W-:Y:S01]  /*e500*/  @!P1 FMUL R91, R91, 0.5 ;  /* 0x3f0000005b5b9820 */ /* 0x000fe20000400000 */
[----:B---3--:R-:W3:Y:S01]  /*e510*/  MUFU.EX2 R58, R88 ;  /* 0x00000058003a7308 */ /* 0x008ee20000000800 */
[----:B--2---:R-:W-:-:S04]  /*e520*/  SHF.R.U32.HI R60, RZ, 0x5, R2 ;  /* 0x00000005ff3c7819 */ /* 0x004fc80000011602 */
[----:B------:R-:W-:-:S03]  /*e530*/  LOP3.LUT P0, RZ, R3, 0x3, R60, 0x48, !PT ;  /* 0x0000000303ff7812 */ /* 0x000fc6000780483c */
[----:B------:R-:W2:Y:S08]  /*e540*/  MUFU.EX2 R59, R89 ;  /* 0x00000059003b7308 */ /* 0x000eb00000000800 */
[----:B------:R-:W4:Y:S01]  /*e550*/  MUFU.EX2 R56, R90 ;  /* 0x0000005a00387308 */ /* 0x000f220000000800 */
[----:B---3--:R-:W-:-:S07]  /*e560*/  @!P4 FMUL R58, R58, R58 ;  /* 0x0000003a3a3ac220 */ /* 0x008fce0000400000 */
[----:B------:R-:W3:Y:S01]  /*e570*/  MUFU.EX2 R57, R91 ;  /* 0x0000005b00397308 */ /* 0x000ee20000000800 */
[----:B--2---:R-:W-:-:S05]  /*e580*/  @!P3 FMUL R59, R59, R59 ;  /* 0x0000003b3b3bb220 */ /* 0x004fca0000400000 */
[----:B------:R-:W-:Y:S01]  /*e590*/  F2FP.F16.F32.PACK_AB R54, R59, R58 ;  /* 0x0000003a3b36723e */ /* 0x000fe200000000ff */
[----:B----4-:R-:W-:Y:S01]  /*e5a0*/  @!P2 FMUL R56, R56, R56 ;  /* 0x000000383838a220 */ /* 0x010fe20000400000 */
[----:B---3--:R-:W-:-:S05]  /*e5b0*/  @!P1 FMUL R57, R57, R57 ;  /* 0x0000003939399220 */ /* 0x008fca0000400000 */
[----:B------:R-:W-:Y:S01]  /*e5c0*/  F2FP.F16.F32.PACK_AB R55, R57, R56 ;  /* 0x000000383937723e */ /* 0x000fe200000000ff */
[----:B------:R-:W-:Y:S06]  /*e5d0*/  @!P0 BRA `(.L_x_237) ;  /* 0x0000000000408947 */ /* 0x000fec0003800000 */
[----:B-1----:R-:W-:Y:S01]  /*e5e0*/  MOV R14, 0x8 ;  /* 0x00000008000e7802 */ /* 0x002fe20000000f00 */
        /* <DEDUP_REMOVED lines=15> */
.L_x_237:
[----:B------:R-:W-:Y:S01]  /*e6e0*/  MOV R0, UR43 ;  /* 0x0000002b00007c02 */ /* 0x000fe20008000f00 */
[----:B------:R-:W-:Y:S05]  /*e6f0*/  WARPSYNC.ALL ;  /* 0x0000000000007948 */ /* 0x000fea0003800000 */
[----:B------:R-:W-:Y:S01]  /*e700*/  ISETP.GT.U32.AND P1, PT, R0, 0x1, PT ;  /* 0x000000010000780c */ /* 0x000fe20003f24070 */
[----:B------:R2:W-:Y:S01]  /*e710*/  STTM.x32 tmem[UR40+0x20], R24 ;  /* 0x00002018000079ed */ /* 0x0005e200082c0028 */
[----:B------:R-:W3:Y:S11]  /*e720*/  FENCE.VIEW.ASYNC.T ;  /* 0x00000000000073c6 */ /* 0x000ef60000000200 */
[----:B------:R-:W-:Y:S05]  /*e730*/  @P1 BRA `(.L_x_238) ;  /* 0x0000000000081947 */ /* 0x000fea0003800000 */
[----:B------:R-:W-:Y:S05]  /*e740*/  BPT.TRAP 0x1 ;  /* 0x000000040000795c */ /* 0x000fea0000300000 */
[----:B------:R-:W-:Y:S05]  /*e750*/  BPT.TRAP 0x1 ;  /* 0x000000040000795c */ /* 0x000fea0000300000 */
.L_x_238:
[----:B------:R-:W4:Y:S01]  /*e760*/  S2UR UR4, SR_CgaCtaId ;  /* 0x00000000000479c3 */ /* 0x000f220000008800 */
[----:B------:R-:W-:Y:S01]  /*e770*/  UISETP.NE.AND UP0, UPT, UR51, URZ, UPT ;  /* 0x000000ff3300728c */ /* 0x000fe2000bf05270 */
[----:B------:R-:W-:Y:S02]  /*e780*/  UMOV UR5, 0x400 ;  /* 0x0000040000057882 */ /* 0x000fe40000000000 */
[----:B----4-:R-:W-:-:S04]  /*e790*/  ULEA UR4, UR4, UR5, 0x18 ;  /* 0x0000000504047291 */ /* 0x010fc8000f8ec0ff */
[----:B------:R-:W-:-:S04]  /*e7a0*/  UIADD3 UR5, UPT, UPT, UR4, 0xe068, URZ ;  /* 0x0000e06804057890 */ /* 0x000fc8000fffe0ff */
[----:B------:R-:W-:-:S04]  /*e7b0*/  @UP0 UIADD3 UR5, UPT, UPT, UR4, 0xe058, URZ ;  /* 0x0000e05804050890 */ /* 0x000fc8000fffe0ff */
[----:B------:R-:W-:-:S09]  /*e7c0*/  UPRMT UR5, UR39, 0x654, UR5 ;  /* 0x0000065427057896 */ /* 0x000fd20008000005 */
[----:B---3--:R-:W-:Y:S01]  /*e7d0*/  SYNCS.ARRIVE.TRANS64.RED.A1T0 RZ, [UR5], RZ ;  /* 0x000000ffffff79a7 */ /* 0x008fe20008100405 */
[----:B------:R-:W-:-:S04]  /*e7e0*/  USEL UR5, UR46, UR49, UP0 ;  /* 0x000000312e057287 */ /* 0x000fc80008000000 */
[----:B------:R-:W-:-:S04]  /*e7f0*/  ULOP3.LUT UR5, UR5, 0x1, URZ, 0x3c, !UPT ;  /* 0x0000000105057892 */ /* 0x000fc8000f8e3cff */
[----:B------:R-:W-:Y:S02]  /*e800*/  USEL UR46, UR5, UR46, UP0 ;  /* 0x0000002e052e7287 */ /* 0x000fe40008000000 */
[----:B------:R-:W-:Y:S02]  /*e810*/  USEL UR49, UR49, UR5, UP0 ;  /* 0x0000000531317287 */ /* 0x000fe40008000000 */
[----:B------:R-:W-:-:S09]  /*e820*/  UISETP.NE.AND UP0, UPT, UR44, URZ, UPT ;  /* 0x000000ff2c00728c */ /* 0x000fd2000bf05270 */
[----:B------:R-:W-:Y:S05]  /*e830*/  BRA.U UP0, `(.L_x_239) ;  /* 0x0000000100047547 */ /* 0x000fea000b800000 */
[----:B------:R-:W-:Y:S05]  /*e840*/  BPT.TRAP 0x1 ;  /* 0x000000040000795c */ /* 0x000fea0000300000 */
.L_x_239:
[----:B------:R-:W-:Y:S01]  /*e850*/  UISETP.NE.AND UP0, UPT, UR51, URZ, UPT ;  /* 0x000000ff3300728c */ /* 0x000fe2000bf05270 */
[----:B------:R-:W-:Y:S01]  /*e860*/  MOV R0, UR38 ;  /* 0x0000002600007c02 */ /* 0x000fe20008000f00 */
[----:B------:R-:W-:Y:S01]  /*e870*/  UIADD3 UR6, UPT, UPT, UR4, 0xe078, URZ ;  /* 0x0000e07804067890 */ /* 0x000fe2000fffe0ff */
[----:B------:R-:W-:Y:S01]  /*e880*/  FADD2 R22, R22.F32x2.HI_LO, RZ.F32 ;  /* 0x000000ff1616724b */ /* 0x000fe20000200000 */
[----:B------:R-:W-:Y:S01]  /*e890*/  FSETP.NEU.AND P0, PT, R17, -INF , PT ;  /* 0xff8000001100780b */ /* 0x000fe20003f0d000 */
[----:B------:R-:W-:Y:S01]  /*e8a0*/  FADD2 R124, R124.F32x2.HI_LO, RZ.F32 ;  /* 0x000000ff7c7c724b */ /* 0x000fe20000200000 */
[----:B------:R-:W-:Y:S01]  /*e8b0*/  SHF.L.U32 R0, R0, 0x1f, RZ ;  /* 0x0000001f00007819 */ /* 0x000fe200000006ff */
[----:B------:R-:W-:Y:S01]  /*e8c0*/  FADD2 R22, R22.F32x2.HI_LO, R130.F32x2.HI_LO ;  /* 0x000000821616724b */ /* 0x000fe20000000000 */
[----:B------:R-:W-:Y:S01]  /*e8d0*/  FSEL R3, R17, RZ, P0 ;  /* 0x000000ff11037208 */ /* 0x000fe20000000000 */
[----:B------:R-:W-:Y:S02]  /*e8e0*/  FADD2 R126, R126.F32x2.HI_LO, RZ.F32 ;  /* 0x000000ff7e7e724b */ /* 0x000fe40000200000 */
[----:B------:R-:W-:Y:S01]  /*e8f0*/  @!UP0 UIADD3 UR6, UPT, UPT, UR4, 0xe088, URZ ;  /* 0x0000e08804068890 */ /* 0x000fe2000fffe0ff */
[----:B------:R-:W-:Y:S01]  /*e900*/  FADD2 R124, R124.F32x2.HI_LO, R132.F32x2.HI_LO ;  /* 0x000000847c7c724b */ /* 0x000fe20000000000 */
[----:B------:R-:W-:Y:S01]  /*e910*/  FSETP.NEU.AND P0, PT, R156, R3, PT ;  /* 0x000000039c00720b */ /* 0x000fe20003f0d000 */
[----:B------:R-:W-:-:S02]  /*e920*/  FADD2 R126, R126.F32x2.HI_LO, R134.F32x2.HI_LO ;  /* 0x000000867e7e724b */ /* 0x000fc40000000000 */
[----:B------:R-:W-:Y:S02]  /*e930*/  FADD2 R22, R22.F32x2.HI_LO, R138.F32x2.HI_LO ;  /* 0x0000008a1616724b */ /* 0x000fe40000000000 */
[----:B------:R-:W-:Y:S02]  /*e940*/  FADD2 R124, R124.F32x2.HI_LO, R140.F32x2.HI_LO ;  /* 0x0000008c7c7c724b */ /* 0x000fe40000000000 */
[----:B------:R-:W3:Y:S01]  /*e950*/  SYNCS.PHASECHK.TRANS64.TRYWAIT P2, [UR6], R0 ;  /* 0x00000000ff0075a7 */ /* 0x000ee20008041106 */
[----:B------:R-:W-:Y:S02]  /*e960*/  FADD2 R126, R126.F32x2.HI_LO, R142.F32x2.HI_LO ;  /* 0x0000008e7e7e724b */ /* 0x000fe40000000000 */
[----:B------:R-:W-:Y:S02]  /*e970*/  FADD2 R22, R22.F32x2.HI_LO, R146.F32x2.HI_LO ;  /* 0x000000921616724b */ /* 0x000fe40000000000 */
[----:B------:R-:W-:Y:S02]  /*e980*/  FADD2 R124, R124.F32x2.HI_LO, R148.F32x2.HI_LO ;  /* 0x000000947c7c724b */ /* 0x000fe40000000000 */
[----:B------:R-:W-:-:S02]  /*e990*/  FADD2 R126, R126.F32x2.HI_LO, R92.F32x2.HI_LO ;  /* 0x0000005c7e7e724b */ /* 0x000fc40000000000 */
[----:B------:R-:W-:Y:S02]  /*e9a0*/  FADD2 R22, R22.F32x2.HI_LO, R96.F32x2.HI_LO ;  /* 0x000000601616724b */ /* 0x000fe40000000000 */
[----:B------:R-:W-:Y:S02]  /*e9b0*/  FADD2 R124, R124.F32x2.HI_LO, R98.F32x2.HI_LO ;  /* 0x000000627c7c724b */ /* 0x000fe40000000000 */
[----:B------:R-:W-:Y:S02]  /*e9c0*/  FADD2 R126, R126.F32x2.HI_LO, R100.F32x2.HI_LO ;  /* 0x000000647e7e724b */ /* 0x000fe40000000000 */
[----:B------:R-:W-:Y:S01]  /*e9d0*/  FADD2 R22, R22.F32x2.HI_LO, R104.F32x2.HI_LO ;  /* 0x000000681616724b */ /* 0x000fe20000000000 */
[----:B---3--:R-:W-:Y:S06]  /*e9e0*/  @!P2 BRA `(.L_x_240) ;  /* 0x0000004800b0a947 */ /* 0x008fec0003800000 */
.L_x_414:
[----:B------:R-:W-:Y:S01]  /*e9f0*/  BSSY.RECONVERGENT B0, `(.L_x_241) ;  /* 0x000000a000007945 */ /* 0x000fe20003800200 */
[----:B---3--:R-:W-:-:S03]  /*ea00*/  MOV R5, 0x3f000000 ;  /* 0x3f00000000057802 */ /* 0x008fc60000000f00 */
[----:B------:R-:W-:Y:S05]  /*ea10*/  @!P0 BRA `(.L_x_242) ;  /* 0x00000000001c8947 */ /* 0x000fea0003800000 */
[----:B------:R-:W-:-:S04]  /*ea20*/  FADD R0, -R3, R156 ;  /* 0x0000009c03007221 */ /* 0x000fc80000000100 */
[----:B------:R-:W-:-:S05]  /*ea30*/  FMUL R0, R0, UR37 ;  /* 0x0000002500007c20 */ /* 0x000fca0008400000 */
[----:B------:R-:W-:-:S13]  /*ea40*/  FSETP.GEU.AND P0, PT, R0, -126, PT ;  /* 0xc2fc00000000780b */ /* 0x000fda0003f0e000 */
[----:B------:R-:W-:-:S04]  /*ea50*/  @!P0 FMUL R0, R0, 0.5 ;  /* 0x3f00000000008820 */ /* 0x000fc80000400000 */
[----:B------:R-:W3:Y:S02]  /*ea60*/  MUFU.EX2 R5, R0 ;  /* 0x0000000000057308 */ /* 0x000ee40000000800 */
[----:B---3--:R-:W-:-:S04]  /*ea70*/  @!P0 FMUL R5, R5, R5 ;  /* 0x0000000505058220 */ /* 0x008fc80000400000 */
[----:B------:R-:W-:Y:S02]  /*ea80*/  FMUL R5, R5, 0.5 ;  /* 0x3f00000005057820 */ /* 0x000fe40000400000 */
.L_x_242:
[----:B------:R-:W-:Y:S05]  /*ea90*/  BSYNC.RECONVERGENT B0 ;  /* 0x0000000000007941 */ /* 0x000fea0003800200 */
.L_x_241:
[----:B--2---:R-:W2:Y:S04]  /*eaa0*/  LDL.LU.64 R34, [R1+0x10] ;  /* 0x0000100001227983 */ /* 0x004ea80000300a00 */
[----:B------:R-:W3:Y:S04]  /*eab0*/  LDL.LU.64 R32, [R1+0x18] ;  /* 0x0000180001207983 */ /* 0x000ee80000300a00 */
[----:B------:R-:W4:Y:S04]  /*eac0*/  LDL.LU.64 R30, [R1+0x28] ;  /* 0x00002800011e7983 */ /* 0x000f280000300a00 */
[----:B------:R-:W5:Y:S04]  /*ead0*/  LDL.LU.64 R28, [R1+0x30] ;  /* 0x00003000011c7983 */ /* 0x000f680000300a00 */
[----:B------:R-:W5:Y:S04]  /*eae0*/  LDL.LU.64 R26, [R1+0x38] ;  /* 0x00003800011a7983 */ /* 0x000f680000300a00 */
[----:B-1----:R-:W5:Y:S04]  /*eaf0*/  LDL.LU.64 R14, [R1+0x20] ;  /* 0x00002000010e7983 */ /* 0x002f680000300a00 */
[----:B------:R-:W5:Y:S04]  /*eb00*/  LDL.LU.64 R24, [R1+0x48] ;  /* 0x0000480001187983 */ /* 0x000f680000300a00 */
[----:B------:R-:W5:Y:S04]  /*eb10*/  LDL.LU.64 R20, [R1+0x50] ;  /* 0x0000500001147983 */ /* 0x000f680000300a00 */
[----:B------:R-:W5:Y:S04]  /*eb20*/  LDL.LU.64 R12, [R1+0x58] ;  /* 0x00005800010c7983 */ /* 0x000f680000300a00 */
[----:B------:R-:W5:Y:S04]  /*eb30*/  LDL.LU.64 R8, [R1+0x40] ;  /* 0x0000400001087983 */ /* 0x000f680000300a00 */
[----:B------:R-:W5:Y:S04]  /*eb40*/  LDL.LU.64 R10, [R1+0x60] ;  /* 0x00006000010a7983 */ /* 0x000f680000300a00 */
[----:B------:R-:W5:Y:S01]  /*eb50*/  LDL.LU.64 R6, [R1+0x68] ;  /* 0x0000680001067983 */ /* 0x000f620000300a00 */
[----:B------:R-:W-:-:S04]  /*eb60*/  FMUL R16, R5, R16 ;  /* 0x0000001005107220 */ /* 0x000fc80000400000 */
[----:B------:R-:W-:-:S04]  /*eb70*/  FADD2 R18, R16.F32, R18.F32x2.HI_LO ;  /* 0x000000121012724b */ /* 0x000fc80000040000 */
[----:B------:R-:W-:-:S04]  /*eb80*/  FADD2 R18, R18.F32x2.HI_LO, R128.F32x2.HI_LO ;  /* 0x000000801212724b */ /* 0x000fc80000000000 */
[----:B------:R-:W-:-:S04]  /*eb90*/  FADD2 R18, R18.F32x2.HI_LO, R136.F32x2.HI_LO ;  /* 0x000000881212724b */ /* 0x000fc80000000000 */
[----:B------:R-:W-:-:S04]  /*eba0*/  FADD2 R18, R18.F32x2.HI_LO, R144.F32x2.HI_LO ;  /* 0x000000901212724b */ /* 0x000fc80000000000 */
[----:B------:R-:W-:Y:S02]  /*ebb0*/  FADD2 R18, R18.F32x2.HI_LO, R94.F32x2.HI_LO ;  /* 0x0000005e1212724b */ /* 0x000fe40000000000 */
[----:B------:R-:W-:Y:S02]  /*ebc0*/  FADD2 R124, R124.F32x2.HI_LO, R106.F32x2.HI_LO ;  /* 0x0000006a7c7c724b */ /* 0x000fe40000000000 */
[----:B------:R-:W-:Y:S02]  /*ebd0*/  FADD2 R126, R126.F32x2.HI_LO, R108.F32x2.HI_LO ;  /* 0x0000006c7e7e724b */ /* 0x000fe40000000000 */
[----:B------:R-:W-:Y:S02]  /*ebe0*/  FADD2 R18, R18.F32x2.HI_LO, R102.F32x2.HI_LO ;  /* 0x000000661212724b */ /* 0x000fe40000000000 */
[----:B------:R-:W-:Y:S02]  /*ebf0*/  FADD2 R22, R22.F32x2.HI_LO, R112.F32x2.HI_LO ;  /* 0x000000701616724b */ /* 0x000fe40000000000 */
[----:B------:R-:W-:-:S02]  /*ec00*/  FADD2 R124, R124.F32x2.HI_LO, R114.F32x2.HI_LO ;  /* 0x000000727c7c724b */ /* 0x000fc40000000000 */
        /* <DEDUP_REMOVED lines=23> */
[----:B------:R-:W-:Y:S01]  /*ed80*/  FADD2 R18, R18.F32x2.HI_LO, R186.F32x2.HI_LO ;  /* 0x000000ba1212724b */ /* 0x000fe20000000000 */
[----:B------:R-:W-:Y:S01]  /*ed90*/  UISETP.NE.AND UP0, UPT, UR45, URZ, UPT ;  /* 0x000000ff2d00728c */ /* 0x000fe2000bf05270 */
[----:B--2---:R-:W-:-:S02]  /*eda0*/  FADD2 R124, R124.F32x2.HI_LO, R34.F32x2.HI_LO ;  /* 0x000000227c7c724b */ /* 0x004fc40000000000 */
[----:B---3--:R-:W-:Y:S02]  /*edb0*/  FADD2 R126, R126.F32x2.HI_LO, R32.F32x2.HI_LO ;  /* 0x000000207e7e724b */ /* 0x008fe40000000000 */
[----:B----4-:R-:W-:Y:S02]  /*edc0*/  FADD2 R22, R22.F32x2.HI_LO, R30.F32x2.HI_LO ;  /* 0x0000001e1616724b */ /* 0x010fe40000000000 */
[----:B-----5:R-:W-:Y:S02]  /*edd0*/  FADD2 R124, R124.F32x2.HI_LO, R28.F32x2.HI_LO ;  /* 0x0000001c7c7c724b */ /* 0x020fe40000000000 */
        /* <DEDUP_REMOVED lines=11> */
[----:B------:R-:W-:-:S04]  /*ee90*/  FADD2 R18, R18.F32x2.HI_LO, R22.F32x2.HI_LO ;  /* 0x000000161212724b */ /* 0x000fc80000000000 */
[----:B------:R-:W-:-:S04]  /*eea0*/  FADD2 R18, R18.F32x2.HI_LO, R124.F32x2.HI_LO ;  /* 0x0000007c1212724b */ /* 0x000fc80000000000 */
[----:B------:R-:W-:Y:S01]  /*eeb0*/  FADD R16, R18, R19 ;  /* 0x0000001312107221 */ /* 0x000fe20000000000 */
[----:B------:R-:W-:Y:S06]  /*eec0*/  BRA.U UP0, `(.L_x_243) ;  /* 0x0000000100907547 */ /* 0x000fec000b800000 */
[----:B------:R-:W-:Y:S05]  /*eed0*/  @P1 BRA `(.L_x_244) ;  /* 0x0000000000041947 */ /* 0x000fea0003800000 */
[----:B------:R-:W-:Y:S05]  /*eee0*/  BPT.TRAP 0x1 ;  /* 0x000000040000795c */ /* 0x000fea0000300000 */
.L_x_244:
[----:B------:R-:W-:Y:S01]  /*eef0*/  UISETP.NE.AND UP0, UPT, UR51, URZ, UPT ;  /* 0x000000ff3300728c */ /* 0x000fe2000bf05270 */
[----:B------:R-:W-:Y:S01]  /*ef00*/  IMAD.U32 R0, RZ, RZ, UR5 ;  /* 0x00000005ff007e24 */ /* 0x000fe2000f8e00ff */
[----:B------:R-:W-:Y:S01]  /*ef10*/  UIADD3 UR6, UPT, UPT, UR4, 0xe060, URZ ;  /* 0x0000e06004067890 */ /* 0x000fe2000fffe0ff */
[----:B------:R-:W-:Y:S01]  /*ef20*/  IMAD.U32 R2, R2, 0x10000, RZ ;  /* 0x0001000002027824 */ /* 0x000fe200078e00ff */
[----:B------:R-:W-:Y:S02]  /*ef30*/  LOP3.LUT R60, R60, 0x3, RZ, 0xc0, !PT ;  /* 0x000000033c3c7812 */ /* 0x000fe400078ec0ff */
[----:B------:R-:W-:Y:S02]  /*ef40*/  SHF.L.U32 R0, R0, 0x1f, RZ ;  /* 0x0000001f00007819 */ /* 0x000fe400000006ff */
[----:B------:R-:W-:-:S03]  /*ef50*/  LOP3.LUT R2, R2, 0x600000, RZ, 0xc0, !PT ;  /* 0x0060000002027812 */ /* 0x000fc600078ec0ff */
[----:B------:R-:W-:Y:S01]  /*ef60*/  @UP0 UIADD3 UR6, UPT, UPT, UR4, 0xe050, URZ ;  /* 0x0000e05004060890 */ /* 0x000fe2000fffe0ff */
[----:B------:R-:W-:Y:S01]  /*ef70*/  SHF.R.U32.HI R3, RZ, 0x15, R2 ;  /* 0x00000015ff037819 */ /* 0x000fe20000011602 */
[----:B------:R-:W-:-:S03]  /*ef80*/  USEL UR4, URZ, 0x80, UP0 ;  /* 0x00000080ff047887 */ /* 0x000fc60008000000 */
[----:B------:R-:W-:-:S03]  /*ef90*/  ISETP.NE.AND P0, PT, R60, R3, PT ;  /* 0x000000033c00720c */ /* 0x000fc60003f05270 */
[----:B------:R-:W-:Y:S01]  /*efa0*/  LOP3.LUT R2, R2, UR4, RZ, 0xfc, !PT ;  /* 0x0000000402027c12 */ /* 0x000fe2000f8efcff */
[----:B------:R-:W1:Y:S02]  /*efb0*/  SYNCS.PHASECHK.TRANS64.TRYWAIT P1, [UR6], R0 ;  /* 0x00000000ff0075a7 */ /* 0x000e640008021106 */
[----:B-1----:R-:W-:Y:S07]  /*efc0*/  @!P1 BRA `(.L_x_245) ;  /* 0x0000004400509947 */ /* 0x002fee0003800000 */
.L_x_416:
[----:B------:R-:W-:Y:S05]  /*efd0*/  @!P0 BRA `(.L_x_246) ;  /* 0x0000000000408947 */ /* 0x000fea0003800000 */
[----:B------:R-:W-:Y:S01]  /*efe0*/  MOV R14, 0x8 ;  /* 0x00000008000e7802 */ /* 0x000fe20000000f00 */
[----:B------:R-:W2:Y:S01]  /*eff0*/  LDCU.64 UR8, c[0x4][0xb0] ;  /* 0x01001600ff0877ac */ /* 0x000ea20008000a00 */
[----:B------:R-:W-:Y:S02]  /*f000*/  HFMA2 R12, -RZ, RZ, 0, 5.9604644775390625e-08 ;  /* 0x00000001ff0c7431 */ /* 0x000fe400000001ff */
[----:B------:R-:W-:Y:S01]  /*f010*/  IMAD.MOV.U32 R8, RZ, RZ, 0x1be ;  /* 0x000001beff087424 */ /* 0x000fe200078e00ff */
[----:B------:R-:W3:Y:S01]  /*f020*/  LDCU.64 UR6, c[0x4][0xb8] ;  /* 0x01001700ff0677ac */ /* 0x000ee20008000a00 */
[----:B------:R-:W4:Y:S01]  /*f030*/  LDC.64 R14, c[0x4][R14] ;  /* 0x010000000e0e7b82 */ /* 0x000f220000000a00 */
[----:B------:R-:W-:Y:S01]  /*f040*/  IMAD.MOV.U32 R13, RZ, RZ, RZ ;  /* 0x000000ffff0d7224 */ /* 0x000fe200078e00ff */
[----:B------:R-:W5:Y:S01]  /*f050*/  LDCU.64 UR4, c[0x4][0x18] ;  /* 0x01000300ff0477ac */ /* 0x000f620008000a00 */
[----:B--2---:R-:W-:Y:S01]  /*f060*/  IMAD.U32 R4, RZ, RZ, UR8 ;  /* 0x00000008ff047e24 */ /* 0x004fe2000f8e00ff */
[----:B------:R-:W-:Y:S01]  /*f070*/  MOV R5, UR9 ;  /* 0x0000000900057c02 */ /* 0x000fe20008000f00 */
[----:B---3--:R-:W-:Y:S01]  /*f080*/  IMAD.U32 R6, RZ, RZ, UR6 ;  /* 0x00000006ff067e24 */ /* 0x008fe2000f8e00ff */
[----:B------:R-:W-:Y:S01]  /*f090*/  MOV R7, UR7 ;  /* 0x0000000700077c02 */ /* 0x000fe20008000f00 */
[----:B-----5:R-:W-:Y:S01]  /*f0a0*/  IMAD.U32 R10, RZ, RZ, UR4 ;  /* 0x00000004ff0a7e24 */ /* 0x020fe2000f8e00ff */
[----:B------:R-:W-:-:S02]  /*f0b0*/  MOV R11, UR5 ;  /* 0x00000005000b7c02 */ /* 0x000fc40008000f00 */
[----:B------:R-:W-:-:S07]  /*f0c0*/  LEPC R20, `(.L_x_246) ;  /* 0x000000001014794e */ /* 0x000fce0000000000 */
[----:B-1--4-:R-:W-:Y:S05]  /*f0d0*/  CALL.ABS.NOINC R14 ;  /* 0x000000000e007343 */ /* 0x012fea0003c00000 */
.L_x_246:
[----:B------:R-:W-:Y:S05]  /*f0e0*/  WARPSYNC.ALL ;  /* 0x0000000000007948 */ /* 0x000fea0003800000 */
[----:B------:R-:W-:-:S13]  /*f0f0*/  R2UR UR4, R2 ;  /* 0x00000000020472ca */ /* 0x000fda00000e0000 */
[----:B------:R2:W-:Y:S02]  /*f100*/  STTM.x2 tmem[UR4], R16 ;  /* 0x00000010000079ed */ /* 0x0005e400080c0004 */
.L_x_243:
[----:B------:R-:W-:Y:S01]  /*f110*/  UIADD3 UR4, UPT, UPT, UR45, 0x1, URZ ;  /* 0x000000012d047890 */ /* 0x000fe2000fffe0ff */
[----:B------:R-:W-:Y:S01]  /*f120*/  MOV R156, R17 ;  /* 0x00000011009c7202 */ /* 0x000fe20000000f00 */
[----:B------:R-:W-:Y:S02]  /*f130*/  UIADD3 UR45, UPT, UPT, UR45, -0x1, URZ ;  /* 0xffffffff2d2d7890 */ /* 0x000fe4000fffe0ff */
[----:B------:R-:W-:-:S09]  /*f140*/  UISETP.GT.AND UP0, UPT, UR4, 0x1, UPT ;  /* 0x000000010400788c */ /* 0x000fd2000bf04270 */
[----:B------:R-:W-:Y:S05]  /*f150*/  BRA.U UP0, `(.L_x_247) ;  /* 0xffffffb900b07547 */ /* 0x000fea000b83ffff */
.L_x_226:
[----:B------:R-:W-:-:S09]  /*f160*/  UISETP.NE.AND UP0, UPT, UR44, URZ, UPT ;  /* 0x000000ff2c00728c */ /* 0x000fd2000bf05270 */
[----:B------:R-:W-:Y:S05]  /*f170*/  BRA.U UP0, `(.L_x_248) ;  /* 0x0000000100047547 */ /* 0x000fea000b800000 */
[----:B------:R-:W-:Y:S05]  /*f180*/  BPT.TRAP 0x1 ;  /* 0x000000040000795c */ /* 0x000fea0000300000 */
.L_x_248:
[----:B------:R-:W3:Y:S01]  /*f190*/  S2UR UR5, SR_CgaCtaId ;  /* 0x00000000000579c3 */ /* 0x000ee20000008800 */
[----:B------:R-:W-:Y:S01]  /*f1a0*/  UISETP.NE.AND UP1, UPT, UR51, URZ, UPT ;  /* 0x000000ff3300728c */ /* 0x000fe2000bf25270 */
[----:B------:R-:W-:-:S03]  /*f1b0*/  UMOV UR4, 0x400 ;  /* 0x0000040000047882 */ /* 0x000fc60000000000 */
[----:B------:R-:W-:-:S04]  /*f1c0*/  USEL UR6, UR47, UR48, UP1 ;  /* 0x000000302f067287 */ /* 0x000fc80008800000 */
[----:B------:R-:W-:Y:S02]  /*f1d0*/  ULOP3.LUT UR6, UR6, 0x1, URZ, 0x3c, !UPT ;  /* 0x0000000106067892 */ /* 0x000fe4000f8e3cff */
[----:B---3--:R-:W-:-:S04]  /*f1e0*/  ULEA UR5, UR5, UR4, 0x18 ;  /* 0x0000000405057291 */ /* 0x008fc8000f8ec0ff */
[----:B------:R-:W-:Y:S02]  /*f1f0*/  UIADD3 UR4, UPT, UPT, UR5, 0xe080, URZ ;  /* 0x0000e08005047890 */ /* 0x000fe4000fffe0ff */
[----:B------:R-:W-:-:S09]  /*f200*/  @UP1 UIADD3 UR4, UPT, UPT, UR5, 0xe070, URZ ;  /* 0x0000e07005041890 */ /* 0x000fd2000fffe0ff */
[----:B------:R-:W-:Y:S01]  /*f210*/  SYNCS.ARRIVE.TRANS64.A1T0 RZ, [UR4], RZ ;  /* 0x000000ffffff79a7 */ /* 0x000fe20008100004 */
[----:B------:R-:W-:Y:S05]  /*f220*/  BRA.U UP0, `(.L_x_249) ;  /* 0x0000000100047547 */ /* 0x000fea000b800000 */
[----:B------:R-:W-:Y:S05]  /*f230*/  BPT.TRAP 0x1 ;  /* 0x000000040000795c */ /* 0x000fea0000300000 */
.L_x_249:
[----:B------:R-:W-:Y:S01]  /*f240*/  UISETP.NE.AND UP0, UPT, UR51, URZ, UPT ;  /* 0x000000ff3300728c */ /* 0x000fe2000bf05270 */
[----:B-1----:R-:W-:Y:S01]  /*f250*/  MOV R3, UR6 ;  /* 0x0000000600037c02 */ /* 0x002fe20008000f00 */
[----:B------:R-:W-:-:S03]  /*f260*/  UIADD3 UR4, UPT, UPT, UR5, 0xe078, URZ ;  /* 0x0000e07805047890 */ /* 0x000fc6000fffe0ff */
[----:B------:R-:W-:-:S06]  /*f270*/  SHF.L.U32 R3, R3, 0x1f, RZ ;  /* 0x0000001f03037819 */ /* 0x000fcc00000006ff */
[----:B------:R-:W-:Y:S02]  /*f280*/  @!UP0 UIADD3 UR4, UPT, UPT, UR5, 0xe088, URZ ;  /* 0x0000e08805048890 */ /* 0x000fe4000fffe0ff */
[----:B------:R-:W-:-:S07]  /*f290*/  UISETP.GT.U32.AND UP0, UPT, UR43, 0x1, UPT ;  /* 0x000000012b00788c */ /* 0x000fce000bf04070 */
[----:B------:R-:W1:Y:S02]  /*f2a0*/  SYNCS.PHASECHK.TRANS64.TRYWAIT P0, [UR4], R3 ;  /* 0x00000003ff0075a7 */ /* 0x000e640008001104 */
[----:B-1----:R-:W-:Y:S05]  /*f2b0*/  @!P0 BRA `(.L_x_250) ;  /* 0x0000004000ac8947 */ /* 0x002fea0003800000 */
.L_x_418:
[----:B------:R-:W-:Y:S05]  /*f2c0*/  BRA.U UP0, `(.L_x_251) ;  /* 0x0000000100087547 */ /* 0x000fea000b800000 */
[----:B------:R-:W-:Y:S05]  /*f2d0*/  BPT.TRAP 0x1 ;  /* 0x000000040000795c */ /* 0x000fea0000300000 */
[----:B------:R-:W-:Y:S05]  /*f2e0*/  BPT.TRAP 0x1 ;  /* 0x000000040000795c */ /* 0x000fea0000300000 */
.L_x_251:
[----:B------:R-:W-:Y:S02]  /*f2f0*/  UISETP.NE.AND UP0, UPT, UR51, URZ, UPT ;  /* 0x000000ff3300728c */ /* 0x000fe4000bf05270 */
[----:B------:R-:W-:Y:S02]  /*f300*/  UIADD3 UR4, UPT, UPT, UR5, 0xe068, URZ ;  /* 0x0000e06805047890 */ /* 0x000fe4000fffe0ff */
[----:B------:R-:W-:Y:S02]  /*f310*/  USEL UR48, UR48, UR6, UP0 ;  /* 0x0000000630307287 */ /* 0x000fe40008000000 */
[----:B------:R-:W-:-:S05]  /*f320*/  USEL UR47, UR6, UR47, UP0 ;  /* 0x0000002f062f7287 */ /* 0x000fca0008000000 */
[----:B------:R-:W-:-:S04]  /*f330*/  @UP0 UIADD3 UR4, UPT, UPT, UR5, 0xe058, URZ ;  /* 0x0000e05805040890 */ /* 0x000fc8000fffe0ff */
[----:B------:R-:W-:-:S09]  /*f340*/  UPRMT UR4, UR39, 0x654, UR4 ;  /* 0x0000065427047896 */ /* 0x000fd20008000004 */
[----:B------:R-:W-:Y:S01]  /*f350*/  SYNCS.ARRIVE.TRANS64.RED.A1T0 RZ, [UR4], RZ ;  /* 0x000000ffffff79a7 */ /* 0x000fe20008100404 */
[----:B------:R-:W-:-:S04]  /*f360*/  USEL UR4, UR46, UR49, UP0 ;  /* 0x000000312e047287 */ /* 0x000fc80008000000 */
[----:B------:R-:W-:-:S04]  /*f370*/  ULOP3.LUT UR4, UR4, 0x1, URZ, 0x3c, !UPT ;  /* 0x0000000104047892 */ /* 0x000fc8000f8e3cff */
[----:B------:R-:W-:Y:S02]  /*f380*/  USEL UR46, UR4, UR46, UP0 ;  /* 0x0000002e042e7287 */ /* 0x000fe40008000000 */
[----:B------:R-:W-:-:S12]  /*f390*/  USEL UR49, UR49, UR4, UP0 ;  /* 0x0000000431317287 */ /* 0x000fd80008000000 */
.L_x_223:
[----:B------:R-:W3:Y:S01]  /*f3a0*/  LDCU UR5, c[0x0][0x370] ;  /* 0x00006e00ff0577ac */ /* 0x000ee20008000800 */
[----:B------:R-:W4:Y:S01]  /*f3b0*/  LDCU UR4, c[0x0][0x900] ;  /* 0x00012000ff0477ac */ /* 0x000f220008000800 */
[----:B---3--:R-:W-:-:S04]  /*f3c0*/  UIADD3 UR36, UPT, UPT, UR5, UR36, URZ ;  /* 0x0000002405247290 */ /* 0x008fc8000fffe0ff */
[----:B----4-:R-:W-:-:S09]  /*f3d0*/  UISETP.GE.AND UP0, UPT, UR36, UR4, UPT ;  /* 0x000000042400728c */ /* 0x010fd2000bf06270 */
[----:B------:R-:W-:Y:S05]  /*f3e0*/  BRA.U !UP0, `(.L_x_252) ;  /* 0xffffffb5087c7547 */ /* 0x000fea000b83ffff */
[----:B------:R-:W-:Y:S05]  /*f3f0*/  EXIT ;  /* 0x000000000000794d */ /* 0x000fea0003800000 */
.L_x_26:
[----:B------:R-:W-:-:S05]  /*f400*/  IMAD.MOV.U32 R3, RZ, RZ, -0x4 ;  /* 0xfffffffcff037424 */ /* 0x000fca00078e00ff */
[----:B------:R-:W-:-:S05]  /*f410*/  VIADDMNMX.U32 R0, R2, R3, 0x2, PT ;  /* 0x0000000202007446 */ /* 0x000fca0003800003 */
[----:B------:R-:W-:-:S04]  /*f420*/  IMAD.SHL.U32 R0, R0, 0x4, RZ ;  /* 0x0000000400007824 */ /* 0x000fc800078e00ff */
[----:B------:R-:W1:Y:S02]  /*f430*/  LDC R2, c[0x2][R0] ;  /* 0x0080000000027b82 */ /* 0x000e640000000800 */
[----:B-1----:R-:W-:-:S04]  /*f440*/  SHF.R.S32.HI R3, RZ, 0x1f, R2 ;  /* 0x0000001fff037819 */ /* 0x002fc80000011402 */
.L_x_471:
[----:B------:R-:W-:Y:S05]  /*f450*/  BRX R2 -0xf460                                                                                                                                                                                                                                                                                                                                                                                                                                                                                                                                                                            (*"BRANCH_TARGETS .L_x_472,.L_x_473,.L_x_474"*) ;  /* 0xffffff0802e87949 */ /* 0x000fea000383ffff */
.L_x_474:
[----:B------:R-:W-:-:S08]  /*f460*/  NOP ;  /* 0x0000000000007918 */ /* 0x000fd00000000000 */
[----:B------:R-:W-:-:S00]  /*f470*/  USETMAXREG.DEALLOC.CTAPOOL 0x18 ;  /* 0x00000018000079c8 */ /* 0x000fc000080e0500 */
[----:B------:R-:W-:Y:S05]  /*f480*/  EXIT ;  /* 0x000000000000794d */ /* 0x000fea0003800000 */
.L_x_472:
[----:B------:R-:W-:-:S08]  /*f490*/  NOP ;  /* 0x0000000000007918 */ /* 0x000fd00000000000 */
[----:B------:R-:W1:-:S00]  /*f4a0*/  USETMAXREG.DEALLOC.CTAPOOL 0x20 ;  /* 0x00000020000079c8 */ /* 0x000e4000080e0500 */
[----:B-1----:R-:W1:Y:S02]  /*f4b0*/  LDC R0, c[0x0][0x900] ;  /* 0x00024000ff007b82 */ /* 0x002e640000000800 */
[----:B-1----:R-:W-:-:S13]  /*f4c0*/  ISETP.LE.AND P1, PT, R0, UR36, PT ;  /* 0x0000002400007c0c */ /* 0x002fda000bf23270 */
[----:B------:R-:W-:Y:S05]  /*f4d0*/  @P1 EXIT ;  /* 0x000000000000194d */ /* 0x000fea0003800000 */
[----:B------:R-:W-:Y:S01]  /*f4e0*/  HFMA2 R4, -RZ, RZ, 0, 5.9604644775390625e-08 ;  /* 0x00000001ff047431 */ /* 0x000fe200000001ff */
[----:B------:R-:W-:Y:S01]  /*f4f0*/  PLOP3.LUT P5, PT, P5, P6, PT, 0xf8, 0x8f ;  /* 0x00000000008f781c */ /* 0x000fe20002fadf70 */
[----:B------:R-:W1:Y:S01]  /*f500*/  LDCU.64 UR4, c[0x0][0x348] ;  /* 0x00006900ff0477ac */ /* 0x000e620008000a00 */
[----:B------:R-:W-:Y:S01]  /*f510*/  UPLOP3.LUT UP1, UPT, UP2, UP3, UPT, 0xf8, 0x8f ;  /* 0x00000000008f789c */ /* 0x000fe20001727f70 */
[----:B------:R-:W-:Y:S01]  /*f520*/  UMOV UR15, 0x1 ;  /* 0x00000001000f7882 */ /* 0x000fe20000000000 */
[----:B------:R-:W-:-:S09]  /*f530*/  UMOV UR22, URZ ;  /* 0x000000ff00167c82 */ /* 0x000fd20008000000 */
.L_x_350:
[----:B--2---:R-:W2:Y:S01]  /*f540*/  LDCU.64 UR6, c[0x0][0x908] ;  /* 0x00012100ff0677ac */ /* 0x004ea20008000a00 */
[----:B---3--:R-:W3:Y:S01]  /*f550*/  LDCU UR10, c[0x0][0x904] ;  /* 0x00012080ff0a77ac */ /* 0x008ee20008000800 */
[----:B------:R-:W4:Y:S01]  /*f560*/  LDCU.64 UR8, c[0x0][0x920] ;  /* 0x00012400ff0877ac */ /* 0x000f220008000a00 */
[----:B------:R-:W5:Y:S01]  /*f570*/  LDCU UR14, c[0x0][0x91c] ;  /* 0x00012380ff0e77ac */ /* 0x000f620008000800 */
[----:B--2---:R-:W-:-:S04]  /*f580*/  UIMAD.WIDE.U32 UR12, UR36, UR6, URZ ;  /* 0x00000006240c72a5 */ /* 0x004fc8000f8e00ff */
[----:B------:R-:W-:Y:S02]  /*f590*/  USHF.R.U32.HI UR13, URZ, UR7, UR13 ;  /* 0x00000007ff0d7299 */ /* 0x000fe4000801160d */
[----:B---3--:R-:W-:Y:S01]  /*f5a0*/  UISETP.NE.AND UP2, UPT, UR10, 0x1, UPT ;  /* 0x000000010a00788c */ /* 0x008fe2000bf45270 */
[----:B------:R-:W2:Y:S03]  /*f5b0*/  LDCU.64 UR6, c[0x0][0x380] ;  /* 0x00007000ff0677ac */ /* 0x000ea60008000a00 */
[----:B------:R-:W-:Y:S02]  /*f5c0*/  USEL UR13, UR36, UR13, !UP2 ;  /* 0x0000000d240d7287 */ /* 0x000fe4000d000000 */
[----:B-----5:R-:W-:Y:S02]  /*f5d0*/  UISETP.NE.AND UP2, UPT, UR14, 0x1, UPT ;  /* 0x000000010e00788c */ /* 0x020fe4000bf45270 */
[----:B----4-:R-:W-:-:S02]  /*f5e0*/  UIMAD.WIDE.U32 UR16, UR13, UR8, URZ ;  /* 0x000000080d1072a5 */ /* 0x010fc4000f8e00ff */
[----:B------:R-:W-:-:S05]  /*f5f0*/  UIADD3 UR8, UPT, UPT, -UR13, URZ, URZ ;  /* 0x000000ff0d087290 */ /* 0x000fca000fffe1ff */
[----:B------:R-:W-:Y:S02]  /*f600*/  UMOV UR11, UR17 ;  /* 0x00000011000b7c82 */ /* 0x000fe40008000000 */
[----:B------:R-:W-:Y:S02]  /*f610*/  USHF.R.U32.HI UR9, URZ, UR9, UR11 ;  /* 0x00000009ff097299 */ /* 0x000fe4000801160b */
[----:B------:R-:W-:Y:S02]  /*f620*/  UIMAD UR11, UR10, UR8, UR36 ;  /* 0x000000080a0b72a4 */ /* 0x000fe4000f8e0224 */
[----:B------:R-:W-:Y:S02]  /*f630*/  USEL UR12, UR13, UR9, !UP2 ;  /* 0x000000090d0c7287 */ /* 0x000fe4000d000000 */
[----:B--2---:R-:W-:Y:S02]  /*f640*/  UISETP.NE.AND UP2, UPT, UR7, URZ, UPT ;  /* 0x000000ff0700728c */ /* 0x004fe4000bf45270 */
[----:B------:R-:W-:-:S02]  /*f650*/  USHF.L.U32 UR11, UR11, 0x8, URZ ;  /* 0x000000080b0b7899 */ /* 0x000fc400080006ff */
[----:B------:R-:W-:Y:S02]  /*f660*/  UIADD3 UR8, UPT, UPT, -UR12, URZ, URZ ;  /* 0x000000ff0c087290 */ /* 0x000fe4000fffe1ff */
[----:B------:R-:W-:Y:S02]  /*f670*/  UISETP.GE.OR UP2, UPT, UR11, UR6, !UP2 ;  /* 0x000000060b00728c */ /* 0x000fe4000d746670 */
[----:B------:R-:W-:-:S07]  /*f680*/  UIMAD UR14, UR14, UR8, UR13 ;  /* 0x000000080e0e72a4 */ /* 0x000fce000f8e020d */
[----:B-1----:R-:W-:Y:S05]  /*f690*/  BRA.U UP2, `(.L_x_253) ;  /* 0x0000002902147547 */ /* 0x002fea000b800000 */
[----:B------:R-:W2:Y:S01]  /*f6a0*/  LDCU UR6, c[0x0][0x38c] ;  /* 0x00007180ff0677ac */ /* 0x000ea20008000800 */
[----:B------:R-:W-:Y:S01]  /*f6b0*/  BSSY.RECONVERGENT B0, `(.L_x_254) ;  /* 0x0000028000007945 */ /* 0x000fe20003800200 */
[----:B------:R-:W3:Y:S01]  /*f6c0*/  LDCU.64 UR8, c[0x0][0x910] ;  /* 0x00012200ff0877ac */ /* 0x000ee20008000a00 */
[----:B------:R-:W4:Y:S01]  /*f6d0*/  LDCU UR10, c[0x0][0x918] ;  /* 0x00012300ff0a77ac */ /* 0x000f220008000800 */
[----:B--2---:R-:W-:Y:S01]  /*f6e0*/  IMAD.U32 R3, RZ, RZ, UR6 ;  /* 0x00000006ff037e24 */ /* 0x004fe2000f8e00ff */
[----:B---3--:R-:W-:-:S04]  /*f6f0*/  UIMAD.WIDE.U32 UR16, UR12, UR9, URZ ;  /* 0x000000090c1072a5 */ /* 0x008fc8000f8e00ff */
[----:B------:R-:W-:Y:S01]  /*f700*/  IABS R3, R3 ;  /* 0x0000000300037213 */ /* 0x000fe20000000000 */
[----:B------:R-:W-:-:S03]  /*f710*/  UISETP.NE.AND UP2, UPT, UR8, 0x1, UPT ;  /* 0x000000010800788c */ /* 0x000fc6000bf45270 */
[----:B------:R-:W2:Y:S01]  /*f720*/  I2F.RP R0, R3 ;  /* 0x0000000300007306 */ /* 0x000ea20000209400 */
[----:B------:R-:W-:Y:S02]  /*f730*/  UMOV UR9, UR17 ;  /* 0x0000001100097c82 */ /* 0x000fe40008000000 */
[----:B----4-:R-:W-:-:S04]  /*f740*/  USHF.R.U32.HI UR9, URZ, UR10, UR9 ;  /* 0x0000000aff097299 */ /* 0x010fc80008011609 */
[----:B------:R-:W-:Y:S02]  /*f750*/  USEL UR9, UR12, UR9, !UP2 ;  /* 0x000000090c097287 */ /* 0x000fe4000d000000 */
[----:B------:R-:W-:Y:S02]  /*f760*/  UISETP.NE.AND UP2, UPT, UR6, URZ, UPT ;  /* 0x000000ff0600728c */ /* 0x000fe4000bf45270 */
[----:B------:R-:W-:Y:S01]  /*f770*/  UIADD3 UR9, UPT, UPT, -UR9, URZ, URZ ;  /* 0x000000ff09097290 */ /* 0x000fe2000fffe1ff */
[----:B--2---:R-:W2:Y:S03]  /*f780*/  MUFU.RCP R6, R0 ;  /* 0x0000000000067308 */ /* 0x004ea60000001000 */
[----:B------:R-:W-:-:S04]  /*f790*/  UIMAD UR12, UR8, UR9, UR12 ;  /* 0x00000009080c72a4 */ /* 0x000fc8000f8e020c */
[----:B------:R-:W-:-:S04]  /*f7a0*/  ULOP3.LUT UR8, UR12, UR6, URZ, 0x3c, !UPT ;  /* 0x000000060c087292 */ /* 0x000fc8000f8e3cff */
[----:B------:R-:W-:Y:S01]  /*f7b0*/  UISETP.GE.AND UP3, UPT, UR8, URZ, UPT ;  /* 0x000000ff0800728c */ /* 0x000fe2000bf66270 */
[----:B--2---:R-:W-:Y:S02]  /*f7c0*/  IADD3 R6, PT, PT, R6, 0xffffffe, RZ ;  /* 0x0ffffffe06067810 */ /* 0x004fe40007ffe0ff */
[----:B------:R-:W-:Y:S02]  /*f7d0*/  MOV R0, UR12 ;  /* 0x0000000c00007c02 */ /* 0x000fe40008000f00 */
[----:B------:R-:W2:Y:S02]  /*f7e0*/  F2I.FTZ.U32.TRUNC.NTZ R7, R6 ;  /* 0x0000000600077305 */ /* 0x000ea4000021f000 */
[----:B------:R-:W-:Y:S01]  /*f7f0*/  IABS R0, R0 ;  /* 0x0000000000007213 */ /* 0x000fe20000000000 */
[----:B--2---:R-:W-:Y:S02]  /*f800*/  IMAD.MOV R2, RZ, RZ, -R7 ;  /* 0x000000ffff027224 */ /* 0x004fe400078e0a07 */
[----:B------:R-:W-:-:S02]  /*f810*/  IMAD.MOV.U32 R6, RZ, RZ, RZ ;  /* 0x000000ffff067224 */ /* 0x000fc400078e00ff */
[----:B------:R-:W-:-:S04]  /*f820*/  IMAD R2, R2, R3, RZ ;  /* 0x0000000302027224 */ /* 0x000fc800078e02ff */
[----:B------:R-:W-:-:S06]  /*f830*/  IMAD.HI.U32 R2, R7, R2, R6 ;  /* 0x0000000207027227 */ /* 0x000fcc00078e0006 */
[----:B------:R-:W-:-:S05]  /*f840*/  IMAD.HI.U32 R5, R2, R0, RZ ;  /* 0x0000000002057227 */ /* 0x000fca00078e00ff */
[----:B------:R-:W-:-:S05]  /*f850*/  IADD3 R2, PT, PT, -R5, RZ, RZ ;  /* 0x000000ff05027210 */ /* 0x000fca0007ffe1ff */
[----:B------:R-:W-:-:S05]  /*f860*/  IMAD R0, R3, R2, R0 ;  /* 0x0000000203007224 */ /* 0x000fca00078e0200 */
[----:B------:R-:W-:-:S13]  /*f870*/  ISETP.GT.U32.AND P1, PT, R3, R0, PT ;  /* 0x000000000300720c */ /* 0x000fda0003f24070 */
[----:B------:R-:W-:Y:S01]  /*f880*/  @!P1 IMAD.IADD R0, R0, 0x1, -R3 ;  /* 0x0000000100009824 */ /* 0x000fe200078e0a03 */
[----:B------:R-:W-:-:S04]  /*f890*/  @!P1 IADD3 R5, PT, PT, R5, 0x1, RZ ;  /* 0x0000000105059810 */ /* 0x000fc80007ffe0ff */
[----:B------:R-:W-:-:S13]  /*f8a0*/  ISETP.GE.U32.AND P2, PT, R0, R3, PT ;  /* 0x000000030000720c */ /* 0x000fda0003f46070 */
[----:B------:R-:W-:-:S05]  /*f8b0*/  @P2 VIADD R5, R5, 0x1 ;  /* 0x0000000105052836 */ /* 0x000fca0000000000 */
[----:B------:R-:W-:-:S13]  /*f8c0*/  R2UR UR13, R5 ;  /* 0x00000000050d72ca */ /* 0x000fda00000e0000 */
[----:B------:R-:W-:Y:S02]  /*f8d0*/  @!UP3 UIADD3 UR13, UPT, UPT, -UR13, URZ, URZ ;  /* 0x000000ff0d0db290 */ /* 0x000fe4000fffe1ff */
[----:B------:R-:W-:-:S04]  /*f8e0*/  @!UP2 ULOP3.LUT UR13, URZ, UR6, URZ, 0x33, !UPT ;  /* 0x00000006ff0da292 */ /* 0x000fc8000f8e33ff */
[----:B------:R-:W-:-:S04]  /*f8f0*/  UIADD3 UR8, UPT, UPT, -UR13, URZ, URZ ;  /* 0x000000ff0d087290 */ /* 0x000fc8000fffe1ff */
[----:B------:R-:W-:Y:S01]  /*f900*/  UIMAD UR12, UR6, UR8, UR12 ;  /* 0x00000008060c72a4 */ /* 0x000fe2000f8e020c */
[----:B------:R-:W-:Y:S11]  /*f910*/  @!P3 BRA `(.L_x_255) ;  /* 0x000000000004b947 */ /* 0x000ff60003800000 */
[----:B-1----:R-:W-:Y:S05]  /*f920*/  BPT.TRAP 0x1 ;  /* 0x000000040000795c */ /* 0x002fea0000300000 */
.L_x_255:
[----:B-1----:R-:W-:Y:S05]  /*f930*/  BSYNC.RECONVERGENT B0 ;  /* 0x0000000000007941 */ /* 0x002fea0003800200 */
.L_x_254:
[----:B------:R-:W1:Y:S01]  /*f940*/  S2UR UR8, SR_CgaCtaId ;  /* 0x00000000000879c3 */ /* 0x000e620000008800 */
[----:B------:R-:W-:Y:S01]  /*f950*/  UMOV UR6, 0x400 ;  /* 0x0000040000067882 */ /* 0x000fe20000000000 */
[----:B------:R-:W-:Y:S02]  /*f960*/  SHF.L.U32 R6, R4, 0x1f, RZ ;  /* 0x0000001f04067819 */ /* 0x000fe400000006ff */
[----:B------:R-:W-:Y:S01]  /*f970*/  @!P0 MOV R0, 0x2000 ;  /* 0x0000200000008802 */ /* 0x000fe20000000f00 */
[----:B-1----:R-:W-:-:S09]  /*f980*/  ULEA UR8, UR8, UR6, 0x18 ;  /* 0x0000000608087291 */ /* 0x002fd2000f8ec0ff */
[----:B------:R-:W1:Y:S02]  /*f990*/  SYNCS.PHASECHK.TRANS64.TRYWAIT P1, [UR8+0xe010], R6 ;  /* 0x00e01006ff0075a7 */ /* 0x000e640008021108 */
[----:B-1----:R-:W-:Y:S05]  /*f9a0*/  @!P1 BRA `(.L_x_256) ;  /* 0x0000003c00089947 */ /* 0x002fea0003800000 */
.L_x_420:
[----:B------:R2:W-:Y:S01]  /*f9b0*/  @!P0 SYNCS.ARRIVE.TRANS64 RZ, [UR8+0xe000], R0 ;  /* 0x00e00000ffff89a7 */ /* 0x0005e20008000008 */
[----:B------:R-:W-:Y:S04]  /*f9c0*/  BSSY.RECONVERGENT B0, `(.L_x_257) ;  /* 0x0000003000007945 */ /* 0x000fe80003800200 */
[----:B------:R-:W-:Y:S05]  /*f9d0*/  @!P5 BRA `(.L_x_258) ;  /* 0x000000000004d947 */ /* 0x000fea0003800000 */
[----:B------:R-:W-:Y:S05]  /*f9e0*/  BPT.TRAP 0x1 ;  /* 0x000000040000795c */ /* 0x000fea0000300000 */
.L_x_258:
[----:B------:R-:W-:Y:S05]  /*f9f0*/  BSYNC.RECONVERGENT B0 ;  /* 0x0000000000007941 */ /* 0x000fea0003800200 */
.L_x_257:
[----:B-1----:R-:W1:Y:S01]  /*fa00*/  S2R R3, SR_TID.X ;  /* 0x0000000000037919 */ /* 0x002e620000002100 */
[----:B------:R-:W-:Y:S01]  /*fa10*/  BSSY.RECONVERGENT B0, `(.L_x_259) ;  /* 0x0000005000007945 */ /* 0x000fe20003800200 */
[----:B-1----:R-:W-:-:S04]  /*fa20*/  LOP3.LUT P2, RZ, R3, 0x1f, RZ, 0xc0, !PT ;  /* 0x0000001f03ff7812 */ /* 0x002fc8000784c0ff */
[----:B------:R-:W-:-:S13]  /*fa30*/  PLOP3.LUT P2, PT, P2, P0, PT, 0x8f, 0xf8 ;  /* 0x0000000000f8781c */ /* 0x000fda0001741177 */
[----:B------:R-:W-:Y:S05]  /*fa40*/  @P2 BRA `(.L_x_260) ;  /* 0x0000000000042947 */ /* 0x000fea0003800000 */
[----:B------:R-:W-:Y:S05]  /*fa50*/  BPT.TRAP 0x1 ;  /* 0x000000040000795c */ /* 0x000fea0000300000 */
.L_x_260:
[----:B------:R-:W-:Y:S05]  /*fa60*/  BSYNC.RECONVERGENT B0 ;  /* 0x0000000000007941 */ /* 0x000fea0003800200 */
.L_x_259:
[----:B------:R-:W-:Y:S02]  /*fa70*/  UIADD3 UR18, UP2, UPT, UR4, 0x80, URZ ;  /* 0x0000008004127890 */ /* 0x000fe4000ff5e0ff */
[----:B------:R-:W-:Y:S02]  /*fa80*/  UIADD3 UR9, UPT, UPT, UR8, 0xe000, URZ ;  /* 0x0000e00008097890 */ /* 0x000fe4000fffe0ff */
[----:B------:R-:W-:Y:S01]  /*fa90*/  UIADD3.X UR19, UPT, UPT, URZ, UR5, URZ, UP2, !UPT ;  /* 0x00000005ff137290 */ /* 0x000fe200097fe4ff */
[----:B------:R-:W-:Y:S01]  /*faa0*/  UMOV UR16, 0x0 ;  /* 0x0000000000107882 */ /* 0x000fe20000000000 */
[----:B------:R-:W-:Y:S01]  /*fab0*/  UMOV UR17, 0x10000000 ;  /* 0x1000000000117882 */ /* 0x000fe20000000000 */
[----:B------:R-:W-:-:S06]  /*fac0*/  UMOV UR10, URZ ;  /* 0x000000ff000a7c82 */ /* 0x000fcc0008000000 */
[----:B------:R1:W-:Y:S02]  /*fad0*/  UTMALDG.5D [UR8], [UR18], desc[UR16] ;  /* 0x00001008120075b4 */ /* 0x0003e40008021000 */
[----:B-1----:R-:W-:Y:S05]  /*fae0*/  BRA.U !UP0, `(.L_x_261) ;  /* 0x0000000108047547 */ /* 0x002fea000b800000 */
[----:B------:R-:W-:Y:S05]  /*faf0*/  BPT.TRAP 0x1 ;  /* 0x000000040000795c */ /* 0x000fea0000300000 */
.L_x_261:
[----:B------:R-:W-:Y:S01]  /*fb00*/  ULEA UR17, UR22, UR8, 0x3 ;  /* 0x0000000816117291 */ /* 0x000fe2000f8e18ff */
[----:B------:R-:W-:Y:S01]  /*fb10*/  IMAD.U32 R5, RZ, RZ, UR15 ;  /* 0x0000000fff057e24 */ /* 0x000fe2000f8e00ff */
[----:B------:R-:W-:-:S04]  /*fb20*/  @!P0 MOV R2, 0x2000 ;  /* 0x0000200000028802 */ /* 0x000fc80000000f00 */
[----:B------:R-:W-:-:S04]  /*fb30*/  SHF.L.U32 R5, R5, 0x1f, RZ ;  /* 0x0000001f05057819 */ /* 0x000fc800000006ff */
[----:B------:R-:W1:Y:S02]  /*fb40*/  SYNCS.PHASECHK.TRANS64.TRYWAIT P1, [UR17+0xe038], R5 ;  /* 0x00e03805ff0075a7 */ /* 0x000e640008021111 */
[----:B-1----:R-:W-:Y:S05]  /*fb50*/  @!P1 BRA `(.L_x_262) ;  /* 0x0000003800b49947 */ /* 0x002fea0003800000 */
.L_x_422:
[----:B------:R3:W-:Y:S01]  /*fb60*/  @!P0 SYNCS.ARRIVE.TRANS64 RZ, [UR17+0xe020], R2 ;  /* 0x00e02002ffff89a7 */ /* 0x0007e20008000011 */
[----:B------:R-:W-:Y:S05]  /*fb70*/  BRA.U !UP1, `(.L_x_263) ;  /* 0x0000000109047547 */ /* 0x000fea000b800000 */
[----:B------:R-:W-:Y:S05]  /*fb80*/  BPT.TRAP 0x1 ;  /* 0x000000040000795c */ /* 0x000fea0000300000 */
.L_x_263:
[----:B---3--:R-:W-:Y:S01]  /*fb90*/  LOP3.LUT P1, R2, R3, 0x1f, RZ, 0xc0, !PT ;  /* 0x0000001f03027812 */ /* 0x008fe2000782c0ff */
[----:B------:R-:W-:Y:S03]  /*fba0*/  BSSY.RECONVERGENT B0, `(.L_x_264) ;  /* 0x0000004000007945 */ /* 0x000fe60003800200 */
[----:B------:R-:W-:-:S13]  /*fbb0*/  PLOP3.LUT P1, PT, P1, P0, PT, 0x8f, 0xf8 ;  /* 0x0000000000f8781c */ /* 0x000fda0000f21177 */
[----:B------:R-:W-:Y:S05]  /*fbc0*/  @P1 BRA `(.L_x_265) ;  /* 0x0000000000041947 */ /* 0x000fea0003800000 */
[----:B------:R-:W-:Y:S05]  /*fbd0*/  BPT.TRAP 0x1 ;  /* 0x000000040000795c */ /* 0x000fea0000300000 */
.L_x_265:
[----:B------:R-:W-:Y:S05]  /*fbe0*/  BSYNC.RECONVERGENT B0 ;  /* 0x0000000000007941 */ /* 0x000fea0003800200 */
.L_x_264:
[----:B------:R-:W-:Y:S01]  /*fbf0*/  ULEA UR16, UR22, UR8, 0xd ;  /* 0x0000000816107291 */ /* 0x000fe2000f8e68ff */
[----:B------:R-:W-:Y:S01]  /*fc00*/  BSSY.RECONVERGENT B0, `(.L_x_266) ;  /* 0x0000013000007945 */ /* 0x000fe20003800200 */
[----:B------:R-:W-:Y:S02]  /*fc10*/  UIADD3 UR26, UP2, UPT, UR4, 0x180, URZ ;  /* 0x00000180041a7890 */ /* 0x000fe4000ff5e0ff */
[----:B------:R-:W-:Y:S02]  /*fc20*/  UIADD3 UR6, UPT, UPT, UR22, 0x1, URZ ;  /* 0x0000000116067890 */ /* 0x000fe4000fffe0ff */
[----:B------:R-:W-:Y:S02]  /*fc30*/  UIADD3 UR17, UPT, UPT, UR17, 0xe020, URZ ;  /* 0x0000e02011117890 */ /* 0x000fe4000fffe0ff */
[----:B------:R-:W-:Y:S02]  /*fc40*/  UIADD3 UR16, UPT, UPT, UR16, 0x4000, URZ ;  /* 0x0000400010107890 */ /* 0x000fe4000fffe0ff */
[----:B------:R-:W-:-:S02]  /*fc50*/  UIADD3.X UR27, UPT, UPT, URZ, UR5, URZ, UP2, !UPT ;  /* 0x00000005ff1b7290 */ /* 0x000fc400097fe4ff */
[----:B------:R-:W-:Y:S01]  /*fc60*/  UISETP.NE.AND UP2, UPT, UR6, 0x3, UPT ;  /* 0x000000030600788c */ /* 0x000fe2000bf45270 */
[----:B------:R-:W-:Y:S01]  /*fc70*/  UMOV UR24, 0x0 ;  /* 0x0000000000187882 */ /* 0x000fe20000000000 */
[----:B------:R-:W-:Y:S02]  /*fc80*/  UMOV UR25, 0x10000000 ;  /* 0x1000000000197882 */ /* 0x000fe40000000000 */
[----:B------:R-:W-:Y:S01]  /*fc90*/  USEL UR9, URZ, 0x1, UP2 ;  /* 0x00000001ff097887 */ /* 0x000fe20009000000 */
[----:B------:R-:W-:Y:S01]  /*fca0*/  UMOV UR18, URZ ;  /* 0x000000ff00127c82 */ /* 0x000fe20008000000 */
[----:B------:R-:W-:Y:S01]  /*fcb0*/  UMOV UR19, URZ ;  /* 0x000000ff00137c82 */ /* 0x000fe20008000000 */
[----:B------:R-:W-:Y:S01]  /*fcc0*/  UMOV UR20, UR13 ;  /* 0x0000000d00147c82 */ /* 0x000fe20008000000 */
[----:B------:R-:W-:Y:S01]  /*fcd0*/  UMOV UR21, UR14 ;  /* 0x0000000e00157c82 */ /* 0x000fe20008000000 */
[----:B------:R-:W-:Y:S01]  /*fce0*/  USEL UR6, UR6, URZ, UP2 ;  /* 0x000000ff06067287 */ /* 0x000fe20009000000 */
[----:B------:R3:W-:Y:S01]  /*fcf0*/  UTMALDG.4D [UR16], [UR26], desc[UR24] ;  /* 0x000018101a0075b4 */ /* 0x0007e20008019000 */
[----:B------:R-:W-:Y:S01]  /*fd00*/  ULOP3.LUT UR15, UR15, UR9, URZ, 0x3c, !UPT ;  /* 0x000000090f0f7292 */ /* 0x000fe2000f8e3cff */
[----:B---3--:R-:W-:Y:S06]  /*fd10*/  @!P3 BRA `(.L_x_267) ;  /* 0x000000000004b947 */ /* 0x008fec0003800000 */
[----:B------:R-:W-:Y:S05]  /*fd20*/  BPT.TRAP 0x1 ;  /* 0x000000040000795c */ /* 0x000fea0000300000 */
.L_x_267:
[----:B------:R-:W-:Y:S05]  /*fd30*/  BSYNC.RECONVERGENT B0 ;  /* 0x0000000000007941 */ /* 0x000fea0003800200 */
.L_x_266:
[----:B------:R-:W3:Y:S01]  /*fd40*/  SYNCS.PHASECHK.TRANS64.TRYWAIT P1, [UR8+0xe018], R6 ;  /* 0x00e01806ff0075a7 */ /* 0x000ee20008021108 */
[----:B-12---:R-:W-:Y:S01]  /*fd50*/  @!P0 MOV R0, 0x2000 ;  /* 0x0000200000008802 */ /* 0x006fe20000000f00 */
[----:B---3--:R-:W-:Y:S06]  /*fd60*/  @!P1 BRA `(.L_x_268) ;  /* 0x0000003800489947 */ /* 0x008fec0003800000 */
.L_x_424:
[----:B------:R2:W-:Y:S01]  /*fd70*/  @!P0 SYNCS.ARRIVE.TRANS64 RZ, [UR8+0xe008], R0 ;  /* 0x00e00800ffff89a7 */ /* 0x0005e20008000008 */
[----:B------:R-:W-:Y:S04]  /*fd80*/  BSSY.RECONVERGENT B0, `(.L_x_269) ;  /* 0x0000003000007945 */ /* 0x000fe80003800200 */
[----:B------:R-:W-:Y:S05]  /*fd90*/  @!P5 BRA `(.L_x_270) ;  /* 0x000000000004d947 */ /* 0x000fea0003800000 */
[----:B------:R-:W-:Y:S05]  /*fda0*/  BPT.TRAP 0x1 ;  /* 0x000000040000795c */ /* 0x000fea0000300000 */
.L_x_270:
[----:B------:R-:W-:Y:S05]  /*fdb0*/  BSYNC.RECONVERGENT B0 ;  /* 0x0000000000007941 */ /* 0x000fea0003800200 */
.L_x_269:
[----:B------:R-:W-:Y:S01]  /*fdc0*/  ISETP.EQ.OR P1, PT, R2, RZ, P0 ;  /* 0x000000ff0200720c */ /* 0x000fe20000722670 */
[----:B------:R-:W-:-:S12]  /*fdd0*/  BSSY.RECONVERGENT B0, `(.L_x_271) ;  /* 0x0000003000007945 */ /* 0x000fd80003800200 */
[----:B------:R-:W-:Y:S05]  /*fde0*/  @P1 BRA `(.L_x_272) ;  /* 0x0000000000041947 */ /* 0x000fea0003800000 */
[----:B------:R-:W-:Y:S05]  /*fdf0*/  BPT.TRAP 0x1 ;  /* 0x000000040000795c */ /* 0x000fea0000300000 */
.L_x_272:
[----:B------:R-:W-:Y:S05]  /*fe00*/  BSYNC.RECONVERGENT B0 ;  /* 0x0000000000007941 */ /* 0x000fea0003800200 */
.L_x_271:
[----:B------:R-:W-:Y:S02]  /*fe10*/  UIADD3 UR10, UP2, UPT, UR4, 0x80, URZ ;  /* 0x00000080040a7890 */ /* 0x000fe4000ff5e0ff */
[----:B------:R-:W-:Y:S02]  /*fe20*/  UIADD3 UR19, UPT, UPT, UR11, 0x80, URZ ;  /* 0x000000800b137890 */ /* 0x000fe4000fffe0ff */
[----:B------:R-:W-:Y:S02]  /*fe30*/  UIADD3 UR16, UPT, UPT, UR8, 0x2000, URZ ;  /* 0x0000200008107890 */ /* 0x000fe4000fffe0ff */
[----:B------:R-:W-:Y:S02]  /*fe40*/  UIADD3 UR17, UPT, UPT, UR8, 0xe008, URZ ;  /* 0x0000e00808117890 */ /* 0x000fe4000fffe0ff */
[----:B------:R-:W-:Y:S01]  /*fe50*/  UIADD3.X UR11, UPT, UPT, URZ, UR5, URZ, UP2, !UPT ;  /* 0x00000005ff0b7290 */ /* 0x000fe200097fe4ff */
[----:B------:R-:W-:Y:S01]  /*fe60*/  UMOV UR24, 0x0 ;  /* 0x0000000000187882 */ /* 0x000fe20000000000 */
[----:B------:R-:W-:Y:S01]  /*fe70*/  UMOV UR25, 0x10000000 ;  /* 0x1000000000197882 */ /* 0x000fe20000000000 */
[----:B------:R-:W-:Y:S01]  /*fe80*/  UMOV UR18, URZ ;  /* 0x000000ff00127c82 */ /* 0x000fe20008000000 */
[----:B------:R-:W-:Y:S01]  /*fe90*/  UMOV UR20, UR12 ;  /* 0x0000000c00147c82 */ /* 0x000fe20008000000 */
[----:B------:R-:W-:Y:S01]  /*fea0*/  UMOV UR21, UR13 ;  /* 0x0000000d00157c82 */ /* 0x000fe20008000000 */
[----:B------:R-:W-:-:S03]  /*feb0*/  UMOV UR22, UR14 ;  /* 0x0000000e00167c82 */ /* 0x000fc60008000000 */
[----:B------:R3:W-:Y:S02]  /*fec0*/  UTMALDG.5D [UR16], [UR10], desc[UR24] ;  /* 0x000018100a0075b4 */ /* 0x0007e40008021000 */
[----:B---3--:R-:W-:Y:S05]  /*fed0*/  BRA.U !UP0, `(.L_x_273) ;  /* 0x0000000108047547 */ /* 0x008fea000b800000 */
[----:B------:R-:W-:Y:S05]  /*fee0*/  BPT.TRAP 0x1 ;  /* 0x000000040000795c */ /* 0x000fea0000300000 */
.L_x_273:
[----:B------:R-:W-:Y:S01]  /*fef0*/  ULEA UR17, UR6, UR8, 0x3 ;  /* 0x0000000806117291 */ /* 0x000fe2000f8e18ff */
[----:B-1----:R-:W-:Y:S01]  /*ff00*/  IMAD.U32 R3, RZ, RZ, UR15 ;  /* 0x0000000fff037e24 */ /* 0x002fe2000f8e00ff */
[----:B------:R-:W-:-:S04]  /*ff10*/  @!P0 MOV R2, 0x2000 ;  /* 0x0000200000028802 */ /* 0x000fc80000000f00 */
[----:B------:R-:W-:-:S04]  /*ff20*/  SHF.L.U32 R3, R3, 0x1f, RZ ;  /* 0x0000001f03037819 */ /* 0x000fc800000006ff */
[----:B------:R-:W1:Y:S02]  /*ff30*/  SYNCS.PHASECHK.TRANS64.TRYWAIT P1, [UR17+0xe038], R3 ;  /* 0x00e03803ff0075a7 */ /* 0x000e640008021111 */
[----:B-1----:R-:W-:Y:S05]  /*ff40*/  @!P1 BRA `(.L_x_274) ;  /* 0x0000003400e89947 */ /* 0x002fea0003800000 */
.L_x_426:
[----:B------:R3:W-:Y:S01]  /*ff50*/  @!P0 SYNCS.ARRIVE.TRANS64 RZ, [UR17+0xe020], R2 ;  /* 0x00e02002ffff89a7 */ /* 0x0007e20008000011 */
[----:B------:R-:W-:Y:S05]  /*ff60*/  BRA.U !UP1, `(.L_x_275) ;  /* 0x0000000109047547 */ /* 0x000fea000b800000 */
[----:B------:R-:W-:Y:S05]  /*ff70*/  BPT.TRAP 0x1 ;  /* 0x000000040000795c */ /* 0x000fea0000300000 */
.L_x_275:
[----:B------:R-:W-:Y:S04]  /*ff80*/  BSSY.RECONVERGENT B0, `(.L_x_276) ;  /* 0x0000003000007945 */ /* 0x000fe80003800200 */
[----:B------:R-:W-:Y:S05]  /*ff90*/  @P2 BRA `(.L_x_277) ;  /* 0x0000000000042947 */ /* 0x000fea0003800000 */
[----:B------:R-:W-:Y:S05]  /*ffa0*/  BPT.TRAP 0x1 ;  /* 0x000000040000795c */ /* 0x000fea0000300000 */
.L_x_277:
[----:B------:R-:W-:Y:S05]  /*ffb0*/  BSYNC.RECONVERGENT B0 ;  /* 0x0000000000007941 */ /* 0x000fea0003800200 */
.L_x_276:
[----:B------:R-:W-:Y:S01]  /*ffc0*/  ULEA UR16, UR6, UR8, 0xd ;  /* 0x0000000806107291 */ /* 0x000fe2000f8e68ff */
[----:B------:R-:W-:Y:S01]  /*ffd0*/  LOP3.LUT R4, R4, 0x1, RZ, 0x3c, !PT ;  /* 0x0000000104047812 */ /* 0x000fe200078e3cff */
[----:B------:R-:W-:Y:S02]  /*ffe0*/  UIADD3 UR24, UP2, UPT, UR4, 0x280, URZ ;  /* 0x0000028004187890 */ /* 0x000fe4000ff5e0ff */
[----:B------:R-:W-:Y:S02]  /*fff0*/  UIADD3 UR17, UPT, UPT, UR17, 0xe020, URZ ;  /* 0x0000e02011117890 */ /* 0x000fe4000fffe0ff */
[----:B------:R-:W-:Y:S02]  /*10000*/  UIADD3 UR16, UPT, UPT, UR16, 0x4000, URZ ;  /* 0x0000400010107890 */ /* 0x000fe4000fffe0ff */
[----:B------:R-:W-:Y:S01]  /*10010*/  UIADD3.X UR25, UPT, UPT, URZ, UR5, URZ, UP2, !UPT ;  /* 0x00000005ff197290 */ /* 0x000fe200097fe4ff */
[----:B------:R-:W-:Y:S01]  /*10020*/  UMOV UR10, 0x0 ;  /* 0x00000000000a7882 */ /* 0x000fe20000000000 */
[----:B------:R-:W-:Y:S01]  /*10030*/  UMOV UR11, 0x10000000 ;  /* 0x10000000000b7882 */ /* 0x000fe20000000000 */
[----:B------:R-:W-:Y:S01]  /*10040*/  UMOV UR18, URZ ;  /* 0x000000ff00127c82 */ /* 0x000fe20008000000 */
[----:B------:R-:W-:Y:S01]  /*10050*/  UMOV UR19, URZ ;  /* 0x000000ff00137c82 */ /* 0x000fe20008000000 */
[----:B------:R-:W-:Y:S01]  /*10060*/  UMOV UR20, UR13 ;  /* 0x0000000d00147c82 */ /* 0x000fe20008000000 */
[----:B------:R-:W-:Y:S01]  /*10070*/  UMOV UR21, UR14 ;  /* 0x0000000e00157c82 */ /* 0x000fe20008000000 */
[----:B------:R-:W-:-:S02]  /*10080*/  UIADD3 UR6, UPT, UPT, UR6, 0x1, URZ ;  /* 0x0000000106067890 */ /* 0x000fc4000fffe0ff */
[----:B------:R4:W-:Y:S02]  /*10090*/  UTMALDG.4D [UR16], [UR24], desc[UR10] ;  /* 0x00000a10180075b4 */ /* 0x0009e40008019000 */
[----:B------:R-:W-:-:S04]  /*100a0*/  UISETP.NE.AND UP2, UPT, UR6, 0x3, UPT ;  /* 0x000000030600788c */ /* 0x000fc8000bf45270 */
[----:B------:R-:W-:Y:S02]  /*100b0*/  USEL UR9, URZ, 0x1, UP2 ;  /* 0x00000001ff097887 */ /* 0x000fe40009000000 */
[----:B------:R-:W-:Y:S02]  /*100c0*/  USEL UR22, UR6, URZ, UP2 ;  /* 0x000000ff06167287 */ /* 0x000fe40009000000 */
[----:B------:R-:W-:Y:S02]  /*100d0*/  UISETP.GE.AND UP2, UPT, UR7, 0x81, UPT ;  /* 0x000000810700788c */ /* 0x000fe4000bf46270 */
[----:B------:R-:W-:-:S07]  /*100e0*/  ULOP3.LUT UR15, UR15, UR9, URZ, 0x3c, !UPT ;  /* 0x000000090f0f7292 */ /* 0x000fce000f8e3cff */
[----:B----4-:R-:W-:Y:S05]  /*100f0*/  BRA.U !UP2, `(.L_x_253) ;  /* 0x0000001d0a7c7547 */ /* 0x010fea000b800000 */
[----:B------:R-:W-:-:S04]  /*10100*/  UIADD3 UR7, UPT, UPT, UR7, 0x7f, URZ ;  /* 0x0000007f07077890 */ /* 0x000fc8000fffe0ff */
[----:B------:R-:W-:-:S04]  /*10110*/  USHF.R.S32.HI UR6, URZ, 0x1f, UR7 ;  /* 0x0000001fff067899 */ /* 0x000fc80008011407 */
[----:B------:R-:W-:-:S04]  /*10120*/  ULEA.HI UR7, UR6, UR7, URZ, 0x7 ;  /* 0x0000000706077291 */ /* 0x000fc8000f8f38ff */
[----:B------:R-:W-:-:S04]  /*10130*/  USHF.R.S32.HI UR7, URZ, 0x7, UR7 ;  /* 0x00000007ff077899 */ /* 0x000fc80008011407 */
[----:B------:R-:W-:-:S04]  /*10140*/  UISETP.LT.AND UP2, UPT, UR7, 0x2, UPT ;  /* 0x000000020700788c */ /* 0x000fc8000bf41270 */
[----:B------:R-:W-:-:S04]  /*10150*/  USEL UR6, UR7, 0x2, UP2 ;  /* 0x0000000207067887 */ /* 0x000fc80009000000 */
[----:B------:R-:W-:-:S04]  /*10160*/  UIADD3 UR6, UPT, UPT, UR7, -UR6, URZ ;  /* 0x8000000607067290 */ /* 0x000fc8000fffe0ff */
[----:B------:R-:W-:Y:S02]  /*10170*/  UISETP.GE.U32.AND UP2, UPT, UR6, 0x3, UPT ;  /* 0x000000030600788c */ /* 0x000fe4000bf46070 */
[----:B------:R-:W-:-:S03]  /*10180*/  UIADD3 UR9, UPT, UPT, UR6, 0x1, URZ ;  /* 0x0000000106097890 */ /* 0x000fc6000fffe0ff */
[----:B------:R-:W-:Y:S01]  /*10190*/  UMOV UR6, 0x1 ;  /* 0x0000000100067882 */ /* 0x000fe20000000000 */
[----:B------:R-:W-:-:S03]  /*101a0*/  ULOP3.LUT UR7, UR9, 0x3, URZ, 0xc0, !UPT ;  /* 0x0000000309077892 */ /* 0x000fc6000f8ec0ff */
[----:B------:R-:W-:Y:S09]  /*101b0*/  BRA.U !UP2, `(.L_x_278) ;  /* 0x000000110a307547 */ /* 0x000ff2000b800000 */
[----:B------:R-:W-:Y:S01]  /*101c0*/  ULOP3.LUT UR9, UR9, 0xfffffffc, URZ, 0xc0, !UPT ;  /* 0xfffffffc09097892 */ /* 0x000fe2000f8ec0ff */
[----:B------:R-:W-:-:S11]  /*101d0*/  UMOV UR6, 0x1 ;  /* 0x0000000100067882 */ /* 0x000fd60000000000 */
.L_x_319:
[----:B--2---:R-:W-:Y:S05]  /*101e0*/  BRA.U !UP0, `(.L_x_279) ;  /* 0x0000000108047547 */ /* 0x004fea000b800000 */
[----:B------:R-:W-:Y:S05]  /*101f0*/  BPT.TRAP 0x1 ;  /* 0x000000040000795c */ /* 0x000fea0000300000 */
.L_x_279:
[----:B------:R-:W4:Y:S01]  /*10200*/  S2UR UR8, SR_CgaCtaId ;  /* 0x00000000000879c3 */ /* 0x000f220000008800 */
[----:B------:R-:W-:Y:S01]  /*10210*/  UMOV UR10, 0x400 ;  /* 0x00000400000a7882 */ /* 0x000fe20000000000 */
[----:B-1----:R-:W-:Y:S01]  /*10220*/  IMAD.U32 R3, RZ, RZ, UR15 ;  /* 0x0000000fff037e24 */ /* 0x002fe2000f8e00ff */
[----:B---3--:R-:W-:-:S04]  /*10230*/  @!P0 MOV R2, 0x2000 ;  /* 0x0000200000028802 */ /* 0x008fc80000000f00 */
[----:B------:R-:W-:Y:S01]  /*10240*/  SHF.L.U32 R3, R3, 0x1f, RZ ;  /* 0x0000001f03037819 */ /* 0x000fe200000006ff */
[----:B----4-:R-:W-:-:S04]  /*10250*/  ULEA UR8, UR8, UR10, 0x18 ;  /* 0x0000000a08087291 */ /* 0x010fc8000f8ec0ff */
[----:B------:R-:W-:-:S09]  /*10260*/  ULEA UR17, UR22, UR8, 0x3 ;  /* 0x0000000816117291 */ /* 0x000fd2000f8e18ff */
[----:B------:R-:W1:Y:S02]  /*10270*/  SYNCS.PHASECHK.TRANS64.TRYWAIT P1, [UR17+0xe038], R3 ;  /* 0x00e03803ff0075a7 */ /* 0x000e640008021111 */
[----:B-1----:R-:W-:Y:S05]  /*10280*/  @!P1 BRA `(.L_x_280) ;  /* 0x0000003400309947 */ /* 0x002fea0003800000 */
.L_x_428:
[----:B------:R3:W-:Y:S01]  /*10290*/  @!P0 SYNCS.ARRIVE.TRANS64 RZ, [UR17+0xe020], R2 ;  /* 0x00e02002ffff89a7 */ /* 0x0007e20008000011 */
[----:B------:R-:W-:Y:S05]  /*102a0*/  BRA.U !UP1, `(.L_x_281) ;  /* 0x0000000109047547 */ /* 0x000fea000b800000 */
[----:B------:R-:W-:Y:S05]  /*102b0*/  BPT.TRAP 0x1 ;  /* 0x000000040000795c */ /* 0x000fea0000300000 */
.L_x_281:
[----:B-12---:R-:W1:Y:S01]  /*102c0*/  S2R R0, SR_TID.X ;  /* 0x0000000000007919 */ /* 0x006e620000002100 */
[----:B------:R-:W-:Y:S01]  /*102d0*/  BSSY.RECONVERGENT B0, `(.L_x_282) ;  /* 0x0000005000007945 */ /* 0x000fe20003800200 */
[----:B-1----:R-:W-:-:S04]  /*102e0*/  LOP3.LUT P2, RZ, R0, 0x1f, RZ, 0xc0, !PT ;  /* 0x0000001f00ff7812 */ /* 0x002fc8000784c0ff */
[----:B------:R-:W-:-:S13]  /*102f0*/  PLOP3.LUT P2, PT, P2, P0, PT, 0x8f, 0xf8 ;  /* 0x0000000000f8781c */ /* 0x000fda0001741177 */
[----:B------:R-:W-:Y:S05]  /*10300*/  @P2 BRA `(.L_x_283) ;  /* 0x0000000000042947 */ /* 0x000fea0003800000 */
[----:B------:R-:W-:Y:S05]  /*10310*/  BPT.TRAP 0x1 ;  /* 0x000000040000795c */ /* 0x000fea0000300000 */
.L_x_283:
[----:B------:R-:W-:Y:S05]  /*10320*/  BSYNC.RECONVERGENT B0 ;  /* 0x0000000000007941 */ /* 0x000fea0003800200 */
.L_x_282:
[----:B------:R-:W-:Y:S02]  /*10330*/  ULEA UR16, UR22, UR8, 0xd ;  /* 0x0000000816107291 */ /* 0x000fe4000f8e68ff */
[----:B------:R-:W-:Y:S02]  /*10340*/  UIADD3 UR24, UP2, UPT, UR4, 0x180, URZ ;  /* 0x0000018004187890 */ /* 0x000fe4000ff5e0ff */
[----:B------:R-:W-:Y:S02]  /*10350*/  USHF.L.U32 UR19, UR6, 0x7, URZ ;  /* 0x0000000706137899 */ /* 0x000fe400080006ff */
        /* <DEDUP_REMOVED lines=8> */
[----:B------:R-:W-:-:S03]  /*103e0*/  UIADD3 UR22, UPT, UPT, UR22, 0x1, URZ ;  /* 0x0000000116167890 */ /* 0x000fc6000fffe0ff */
[----:B------:R1:W-:Y:S01]  /*103f0*/  UTMALDG.4D [UR16], [UR24], desc[UR10] ;  /* 0x00000a10180075b4 */ /* 0x0003e20008019000 */
[----:B------:R-:W-:-:S04]  /*10400*/  UISETP.NE.AND UP2, UPT, UR22, 0x3, UPT ;  /* 0x000000031600788c */ /* 0x000fc8000bf45270 */
[----:B------:R-:W-:Y:S02]  /*10410*/  USEL UR12, URZ, 0x1, UP2 ;  /* 0x00000001ff0c7887 */ /* 0x000fe40009000000 */
[----:B------:R-:W-:Y:S02]  /*10420*/  USEL UR22, UR22, URZ, UP2 ;  /* 0x000000ff16167287 */ /* 0x000fe40009000000 */
[----:B------:R-:W-:Y:S01]  /*10430*/  ULOP3.LUT UR15, UR15, UR12, URZ, 0x3c, !UPT ;  /* 0x0000000c0f0f7292 */ /* 0x000fe2000f8e3cff */
[----:B-1----:R-:W-:Y:S11]  /*10440*/  BRA.U !UP0, `(.L_x_284) ;  /* 0x0000000108047547 */ /* 0x002ff6000b800000 */
[----:B------:R-:W-:Y:S05]  /*10450*/  BPT.TRAP 0x1 ;  /* 0x000000040000795c */ /* 0x000fea0000300000 */
.L_x_284:
[----:B------:R-:W-:Y:S01]  /*10460*/  ULEA UR17, UR22, UR8, 0x3 ;  /* 0x0000000816117291 */ /* 0x000fe2000f8e18ff */
[----:B------:R-:W-:Y:S01]  /*10470*/  IMAD.U32 R3, RZ, RZ, UR15 ;  /* 0x0000000fff037e24 */ /* 0x000fe2000f8e00ff */
[----:B---3--:R-:W-:-:S04]  /*10480*/  @!P0 MOV R2, 0x2000 ;  /* 0x0000200000028802 */ /* 0x008fc80000000f00 */
[----:B------:R-:W-:-:S04]  /*10490*/  SHF.L.U32 R3, R3, 0x1f, RZ ;  /* 0x0000001f03037819 */ /* 0x000fc800000006ff */
[----:B------:R-:W1:Y:S02]  /*104a0*/  SYNCS.PHASECHK.TRANS64.TRYWAIT P1, [UR17+0xe038], R3 ;  /* 0x00e03803ff0075a7 */ /* 0x000e640008021111 */
[----:B-1----:R-:W-:Y:S05]  /*104b0*/  @!P1 BRA `(.L_x_285) ;  /* 0x0000003000bc9947 */ /* 0x002fea0003800000 */
.L_x_430:
[----:B------:R2:W-:Y:S01]  /*104c0*/  @!P0 SYNCS.ARRIVE.TRANS64 RZ, [UR17+0xe020], R2 ;  /* 0x00e02002ffff89a7 */ /* 0x0005e20008000011 */
[----:B------:R-:W-:Y:S05]  /*104d0*/  BRA.U !UP1, `(.L_x_286) ;  /* 0x0000000109047547 */ /* 0x000fea000b800000 */
[----:B------:R-:W-:Y:S05]  /*104e0*/  BPT.TRAP 0x1 ;  /* 0x000000040000795c */ /* 0x000fea0000300000 */
.L_x_286:
[----:B------:R-:W-:Y:S04]  /*104f0*/  BSSY.RECONVERGENT B0, `(.L_x_287) ;  /* 0x0000003000007945 */ /* 0x000fe80003800200 */
[----:B------:R-:W-:Y:S05]  /*10500*/  @P2 BRA `(.L_x_288) ;  /* 0x0000000000042947 */ /* 0x000fea0003800000 */
[----:B------:R-:W-:Y:S05]  /*10510*/  BPT.TRAP 0x1 ;  /* 0x000000040000795c */ /* 0x000fea0000300000 */
.L_x_288:
[----:B------:R-:W-:Y:S05]  /*10520*/  BSYNC.RECONVERGENT B0 ;  /* 0x0000000000007941 */ /* 0x000fea0003800200 */
.L_x_287:
        /* <DEDUP_REMOVED lines=17> */
[----:B---3--:R-:W-:Y:S11]  /*10640*/  BRA.U !UP0, `(.L_x_289) ;  /* 0x0000000108047547 */ /* 0x008ff6000b800000 */
[----:B------:R-:W-:Y:S05]  /*10650*/  BPT.TRAP 0x1 ;  /* 0x000000040000795c */ /* 0x000fea0000300000 */
.L_x_289:
[----:B------:R-:W-:Y:S01]  /*10660*/  ULEA UR17, UR22, UR8, 0x3 ;  /* 0x0000000816117291 */ /* 0x000fe2000f8e18ff */
[----:B-1----:R-:W-:Y:S01]  /*10670*/  IMAD.U32 R3, RZ, RZ, UR15 ;  /* 0x0000000fff037e24 */ /* 0x002fe2000f8e00ff */
[----:B--2---:R-:W-:-:S04]  /*10680*/  @!P0 MOV R2, 0x2000 ;  /* 0x0000200000028802 */ /* 0x004fc80000000f00 */
[----:B------:R-:W-:-:S04]  /*10690*/  SHF.L.U32 R3, R3, 0x1f, RZ ;  /* 0x0000001f03037819 */ /* 0x000fc800000006ff */
[----:B------:R-:W1:Y:S02]  /*106a0*/  SYNCS.PHASECHK.TRANS64.TRYWAIT P1, [UR17+0xe038], R3 ;  /* 0x00e03803ff0075a7 */ /* 0x000e640008021111 */
[----:B-1----:R-:W-:Y:S05]  /*106b0*/  @!P1 BRA `(.L_x_290) ;  /* 0x0000003000549947 */ /* 0x002fea0003800000 */
.L_x_432:
[----:B------:R2:W-:Y:S01]  /*106c0*/  @!P0 SYNCS.ARRIVE.TRANS64 RZ, [UR17+0xe020], R2 ;  /* 0x00e02002ffff89a7 */ /* 0x0005e20008000011 */
[----:B------:R-:W-:Y:S05]  /*106d0*/  BRA.U !UP1, `(.L_x_291) ;  /* 0x0000000109047547 */ /* 0x000fea000b800000 */
[----:B------:R-:W-:Y:S05]  /*106e0*/  BPT.TRAP 0x1 ;  /* 0x000000040000795c */ /* 0x000fea0000300000 */
.L_x_291:
[----:B------:R-:W-:Y:S04]  /*106f0*/  BSSY.RECONVERGENT B0, `(.L_x_292) ;  /* 0x0000003000007945 */ /* 0x000fe80003800200 */
[----:B------:R-:W-:Y:S05]  /*10700*/  @P2 BRA `(.L_x_293) ;  /* 0x0000000000042947 */ /* 0x000fea0003800000 */
[----:B------:R-:W-:Y:S05]  /*10710*/  BPT.TRAP 0x1 ;  /* 0x000000040000795c */ /* 0x000fea0000300000 */
.L_x_293:
[----:B------:R-:W-:Y:S05]  /*10720*/  BSYNC.RECONVERGENT B0 ;  /* 0x0000000000007941 */ /* 0x000fea0003800200 */
.L_x_292:
[----:B------:R-:W-:Y:S02]  /*10730*/  ULEA UR16, UR22, UR8, 0xd ;  /* 0x0000000816107291 */ /* 0x000fe4000f8e68ff */
[----:B------:R-:W-:Y:S02]  /*10740*/  UIADD3 UR24, UP2, UPT, UR4, 0x180, URZ ;  /* 0x0000018004187890 */ /* 0x000fe4000ff5e0ff */
[----:B------:R-:W-:Y:S02]  /*10750*/  ULEA UR19, UR6, 0x80, 0x7 ;  /* 0x0000008006137891 */ /* 0x000fe4000f8e38ff */
        /* <DEDUP_REMOVED lines=16> */
.L_x_294:
[----:B------:R-:W-:Y:S01]  /*10860*/  ULEA UR17, UR22, UR8, 0x3 ;  /* 0x0000000816117291 */ /* 0x000fe2000f8e18ff */
[----:B-1----:R-:W-:Y:S01]  /*10870*/  IMAD.U32 R3, RZ, RZ, UR15 ;  /* 0x0000000fff037e24 */ /* 0x002fe2000f8e00ff */
[----:B--2---:R-:W-:-:S04]  /*10880*/  @!P0 MOV R2, 0x2000 ;  /* 0x0000200000028802 */ /* 0x004fc80000000f00 */
[----:B------:R-:W-:-:S04]  /*10890*/  SHF.L.U32 R3, R3, 0x1f, RZ ;  /* 0x0000001f03037819 */ /* 0x000fc800000006ff */
[----:B------:R-:W1:Y:S02]  /*108a0*/  SYNCS.PHASECHK.TRANS64.TRYWAIT P1, [UR17+0xe038], R3 ;  /* 0x00e03803ff0075a7 */ /* 0x000e640008021111 */
[----:B-1----:R-:W-:Y:S05]  /*108b0*/  @!P1 BRA `(.L_x_295) ;  /* 0x0000002c00ec9947 */ /* 0x002fea0003800000 */
.L_x_434:
[----:B------:R2:W-:Y:S01]  /*108c0*/  @!P0 SYNCS.ARRIVE.TRANS64 RZ, [UR17+0xe020], R2 ;  /* 0x00e02002ffff89a7 */ /* 0x0005e20008000011 */
[----:B------:R-:W-:Y:S05]  /*108d0*/  BRA.U !UP1, `(.L_x_296) ;  /* 0x0000000109047547 */ /* 0x000fea000b800000 */
[----:B------:R-:W-:Y:S05]  /*108e0*/  BPT.TRAP 0x1 ;  /* 0x000000040000795c */ /* 0x000fea0000300000 */
.L_x_296:
[----:B------:R-:W-:Y:S04]  /*108f0*/  BSSY.RECONVERGENT B0, `(.L_x_297) ;  /* 0x0000003000007945 */ /* 0x000fe80003800200 */
[----:B------:R-:W-:Y:S05]  /*10900*/  @P2 BRA `(.L_x_298) ;  /* 0x0000000000042947 */ /* 0x000fea0003800000 */
[----:B------:R-:W-:Y:S05]  /*10910*/  BPT.TRAP 0x1 ;  /* 0x000000040000795c */ /* 0x000fea0000300000 */
.L_x_298:
[----:B------:R-:W-:Y:S05]  /*10920*/  BSYNC.RECONVERGENT B0 ;  /* 0x0000000000007941 */ /* 0x000fea0003800200 */
.L_x_297:
        /* <DEDUP_REMOVED lines=19> */
.L_x_299:
[----:B------:R-:W-:Y:S01]  /*10a60*/  ULEA UR17, UR22, UR8, 0x3 ;  /* 0x0000000816117291 */ /* 0x000fe2000f8e18ff */
[----:B-1----:R-:W-:Y:S01]  /*10a70*/  IMAD.U32 R3, RZ, RZ, UR15 ;  /* 0x0000000fff037e24 */ /* 0x002fe2000f8e00ff */
[----:B--2---:R-:W-:-:S04]  /*10a80*/  @!P0 MOV R2, 0x2000 ;  /* 0x0000200000028802 */ /* 0x004fc80000000f00 */
[----:B------:R-:W-:-:S04]  /*10a90*/  SHF.L.U32 R3, R3, 0x1f, RZ ;  /* 0x0000001f03037819 */ /* 0x000fc800000006ff */
[----:B------:R-:W1:Y:S02]  /*10aa0*/  SYNCS.PHASECHK.TRANS64.TRYWAIT P1, [UR17+0xe038], R3 ;  /* 0x00e03803ff0075a7 */ /* 0x000e640008021111 */
[----:B-1----:R-:W-:Y:S05]  /*10ab0*/  @!P1 BRA `(.L_x_300) ;  /* 0x0000002c00849947 */ /* 0x002fea0003800000 */
.L_x_436:
[----:B------:R2:W-:Y:S01]  /*10ac0*/  @!P0 SYNCS.ARRIVE.TRANS64 RZ, [UR17+0xe020], R2 ;  /* 0x00e02002ffff89a7 */ /* 0x0005e20008000011 */
[----:B------:R-:W-:Y:S05]  /*10ad0*/  BRA.U !UP1, `(.L_x_301) ;  /* 0x0000000109047547 */ /* 0x000fea000b800000 */
[----:B------:R-:W-:Y:S05]  /*10ae0*/  BPT.TRAP 0x1 ;  /* 0x000000040000795c */ /* 0x000fea0000300000 */
.L_x_301:
[----:B------:R-:W-:Y:S04]  /*10af0*/  BSSY.RECONVERGENT B0, `(.L_x_302) ;  /* 0x0000003000007945 */ /* 0x000fe80003800200 */
[----:B------:R-:W-:Y:S05]  /*10b00*/  @P2 BRA `(.L_x_303) ;  /* 0x0000000000042947 */ /* 0x000fea0003800000 */
[----:B------:R-:W-:Y:S05]  /*10b10*/  BPT.TRAP 0x1 ;  /* 0x000000040000795c */ /* 0x000fea0000300000 */
.L_x_303:
[----:B------:R-:W-:Y:S05]  /*10b20*/  BSYNC.RECONVERGENT B0 ;  /* 0x0000000000007941 */ /* 0x000fea0003800200 */
.L_x_302:
        /* <DEDUP_REMOVED lines=19> */
.L_x_304:
[----:B------:R-:W-:Y:S01]  /*10c60*/  ULEA UR17, UR22, UR8, 0x3 ;  /* 0x0000000816117291 */ /* 0x000fe2000f8e18ff */
[----:B-1----:R-:W-:Y:S01]  /*10c70*/  IMAD.U32 R3, RZ, RZ, UR15 ;  /* 0x0000000fff037e24 */ /* 0x002fe2000f8e00ff */
[----:B--2---:R-:W-:-:S04]  /*10c80*/  @!P0 MOV R2, 0x2000 ;  /* 0x0000200000028802 */ /* 0x004fc80000000f00 */
[----:B------:R-:W-:-:S04]  /*10c90*/  SHF.L.U32 R3, R3, 0x1f, RZ ;  /* 0x0000001f03037819 */ /* 0x000fc800000006ff */
[----:B------:R-:W1:Y:S02]  /*10ca0*/  SYNCS.PHASECHK.TRANS64.TRYWAIT P1, [UR17+0xe038], R3 ;  /* 0x00e03803ff0075a7 */ /* 0x000e640008021111 */
[----:B-1----:R-:W-:Y:S05]  /*10cb0*/  @!P1 BRA `(.L_x_305) ;  /* 0x0000002c001c9947 */ /* 0x002fea0003800000 */
.L_x_438:
[----:B------:R2:W-:Y:S01]  /*10cc0*/  @!P0 SYNCS.ARRIVE.TRANS64 RZ, [UR17+0xe020], R2 ;  /* 0x00e02002ffff89a7 */ /* 0x0005e20008000011 */
[----:B------:R-:W-:Y:S05]  /*10cd0*/  BRA.U !UP1, `(.L_x_306) ;  /* 0x0000000109047547 */ /* 0x000fea000b800000 */
[----:B------:R-:W-:Y:S05]  /*10ce0*/  BPT.TRAP 0x1 ;  /* 0x000000040000795c */ /* 0x000fea0000300000 */
.L_x_306:
[----:B------:R-:W-:Y:S04]  /*10cf0*/  BSSY.RECONVERGENT B0, `(.L_x_307) ;  /* 0x0000003000007945 */ /* 0x000fe80003800200 */
[----:B------:R-:W-:Y:S05]  /*10d00*/  @P2 BRA `(.L_x_308) ;  /* 0x0000000000042947 */ /* 0x000fea0003800000 */
[----:B------:R-:W-:Y:S05]  /*10d10*/  BPT.TRAP 0x1 ;  /* 0x000000040000795c */ /* 0x000fea0000300000 */
.L_x_308:
[----:B------:R-:W-:Y:S05]  /*10d20*/  BSYNC.RECONVERGENT B0 ;  /* 0x0000000000007941 */ /* 0x000fea0003800200 */
.L_x_307:
        /* <DEDUP_REMOVED lines=13> */
[----:B------:R-:W-:Y:S02]  /*10e00*/  UIADD3 UR10, UPT, UPT, UR6, 0x3, URZ ;  /* 0x00000003060a7890 */ /* 0x000fe4000fffe0ff */
[----:B------:R-:W-:-:S04]  /*10e10*/  UISETP.NE.AND UP2, UPT, UR22, 0x3, UPT ;  /* 0x000000031600788c */ /* 0x000fc8000bf45270 */
[----:B------:R-:W-:Y:S02]  /*10e20*/  USEL UR11, URZ, 0x1, UP2 ;  /* 0x00000001ff0b7887 */ /* 0x000fe40009000000 */
[----:B------:R-:W-:Y:S02]  /*10e30*/  USEL UR22, UR22, URZ, UP2 ;  /* 0x000000ff16167287 */ /* 0x000fe40009000000 */
[----:B------:R-:W-:Y:S01]  /*10e40*/  ULOP3.LUT UR15, UR15, UR11, URZ, 0x3c, !UPT ;  /* 0x0000000b0f0f7292 */ /* 0x000fe2000f8e3cff */
[----:B---3--:R-:W-:Y:S11]  /*10e50*/  BRA.U !UP0, `(.L_x_309) ;  /* 0x0000000108047547 */ /* 0x008ff6000b800000 */
[----:B------:R-:W-:Y:S05]  /*10e60*/  BPT.TRAP 0x1 ;  /* 0x000000040000795c */ /* 0x000fea0000300000 */
.L_x_309:
[----:B------:R-:W-:Y:S01]  /*10e70*/  ULEA UR17, UR22, UR8, 0x3 ;  /* 0x0000000816117291 */ /* 0x000fe2000f8e18ff */
[----:B-1----:R-:W-:Y:S01]  /*10e80*/  IMAD.U32 R3, RZ, RZ, UR15 ;  /* 0x0000000fff037e24 */ /* 0x002fe2000f8e00ff */
[----:B--2---:R-:W-:-:S04]  /*10e90*/  @!P0 MOV R2, 0x2000 ;  /* 0x0000200000028802 */ /* 0x004fc80000000f00 */
[----:B------:R-:W-:-:S04]  /*10ea0*/  SHF.L.U32 R3, R3, 0x1f, RZ ;  /* 0x0000001f03037819 */ /* 0x000fc800000006ff */
[----:B------:R-:W1:Y:S02]  /*10eb0*/  SYNCS.PHASECHK.TRANS64.TRYWAIT P1, [UR17+0xe038], R3 ;  /* 0x00e03803ff0075a7 */ /* 0x000e640008021111 */
[----:B-1----:R-:W-:Y:S05]  /*10ec0*/  @!P1 BRA `(.L_x_310) ;  /* 0x0000002800b09947 */ /* 0x002fea0003800000 */
.L_x_440:
[----:B------:R2:W-:Y:S01]  /*10ed0*/  @!P0 SYNCS.ARRIVE.TRANS64 RZ, [UR17+0xe020], R2 ;  /* 0x00e02002ffff89a7 */ /* 0x0005e20008000011 */
[----:B------:R-:W-:Y:S05]  /*10ee0*/  BRA.U !UP1, `(.L_x_311) ;  /* 0x0000000109047547 */ /* 0x000fea000b800000 */
[----:B------:R-:W-:Y:S05]  /*10ef0*/  BPT.TRAP 0x1 ;  /* 0x000000040000795c */ /* 0x000fea0000300000 */
.L_x_311:
[----:B------:R-:W-:Y:S04]  /*10f00*/  BSSY.RECONVERGENT B0, `(.L_x_312) ;  /* 0x0000003000007945 */ /* 0x000fe80003800200 */
[----:B------:R-:W-:Y:S05]  /*10f10*/  @P2 BRA `(.L_x_313) ;  /* 0x0000000000042947 */ /* 0x000fea0003800000 */
[----:B------:R-:W-:Y:S05]  /*10f20*/  BPT.TRAP 0x1 ;  /* 0x000000040000795c */ /* 0x000fea0000300000 */
.L_x_313:
[----:B------:R-:W-:Y:S05]  /*10f30*/  BSYNC.RECONVERGENT B0 ;  /* 0x0000000000007941 */ /* 0x000fea0003800200 */
.L_x_312:
        /* <DEDUP_REMOVED lines=19> */
.L_x_314:
[----:B------:R-:W-:Y:S01]  /*11070*/  ULEA UR17, UR22, UR8, 0x3 ;  /* 0x0000000816117291 */ /* 0x000fe2000f8e18ff */
[----:B-1----:R-:W-:Y:S01]  /*11080*/  IMAD.U32 R3, RZ, RZ, UR15 ;  /* 0x0000000fff037e24 */ /* 0x002fe2000f8e00ff */
[----:B--2---:R-:W-:-:S04]  /*11090*/  @!P0 MOV R2, 0x2000 ;  /* 0x0000200000028802 */ /* 0x004fc80000000f00 */
[----:B------:R-:W-:-:S04]  /*110a0*/  SHF.L.U32 R3, R3, 0x1f, RZ ;  /* 0x0000001f03037819 */ /* 0x000fc800000006ff */
[----:B------:R-:W1:Y:S02]  /*110b0*/  SYNCS.PHASECHK.TRANS64.TRYWAIT P1, [UR17+0xe038], R3 ;  /* 0x00e03803ff0075a7 */ /* 0x000e640008021111 */
[----:B-1----:R-:W-:Y:S05]  /*110c0*/  @!P1 BRA `(.L_x_315) ;  /* 0x0000002800489947 */ /* 0x002fea0003800000 */
.L_x_442:
[----:B------:R2:W-:Y:S01]  /*110d0*/  @!P0 SYNCS.ARRIVE.TRANS64 RZ, [UR17+0xe020], R2 ;  /* 0x00e02002ffff89a7 */ /* 0x0005e20008000011 */
[----:B------:R-:W-:Y:S05]  /*110e0*/  BRA.U !UP1, `(.L_x_316) ;  /* 0x0000000109047547 */ /* 0x000fea000b800000 */
[----:B------:R-:W-:Y:S05]  /*110f0*/  BPT.TRAP 0x1 ;  /* 0x000000040000795c */ /* 0x000fea0000300000 */
.L_x_316:
[----:B------:R-:W-:Y:S04]  /*11100*/  BSSY.RECONVERGENT B0, `(.L_x_317) ;  /* 0x0000003000007945 */ /* 0x000fe80003800200 */
[----:B------:R-:W-:Y:S05]  /*11110*/  @P2 BRA `(.L_x_318) ;  /* 0x0000000000042947 */ /* 0x000fea0003800000 */
[----:B------:R-:W-:Y:S05]  /*11120*/  BPT.TRAP 0x1 ;  /* 0x000000040000795c */ /* 0x000fea0000300000 */
.L_x_318:
[----:B------:R-:W-:Y:S05]  /*11130*/  BSYNC.RECONVERGENT B0 ;  /* 0x0000000000007941 */ /* 0x000fea0003800200 */
.L_x_317:
        /* <DEDUP_REMOVED lines=17> */
[----:B------:R-:W-:Y:S02]  /*11250*/  UISETP.NE.AND UP2, UPT, UR10, UR9, UPT ;  /* 0x000000090a00728c */ /* 0x000fe4000bf45270 */
[----:B------:R-:W-:-:S07]  /*11260*/  ULOP3.LUT UR15, UR15, UR11, URZ, 0x3c, !UPT ;  /* 0x0000000b0f0f7292 */ /* 0x000fce000f8e3cff */
[----:B----4-:R-:W-:Y:S05]  /*11270*/  BRA.U UP2, `(.L_x_319) ;  /* 0xffffffed02d87547 */ /* 0x010fea000b83ffff */
.L_x_278:
[----:B------:R-:W-:-:S09]  /*11280*/  UISETP.NE.AND UP2, UPT, UR7, URZ, UPT ;  /* 0x000000ff0700728c */ /* 0x000fd2000bf45270 */
[----:B------:R-:W-:Y:S05]  /*11290*/  BRA.U !UP2, `(.L_x_253) ;  /* 0x0000000d0a147547 */ /* 0x000fea000b800000 */
[----:B------:R-:W-:Y:S05]  /*112a0*/  BRA.U !UP0, `(.L_x_320) ;  /* 0x0000000108047547 */ /* 0x000fea000b800000 */
[----:B------:R-:W-:Y:S05]  /*112b0*/  BPT.TRAP 0x1 ;  /* 0x000000040000795c */ /* 0x000fea0000300000 */
.L_x_320:
[----:B------:R-:W-:Y:S01]  /*112c0*/  ULEA UR17, UR22, UR8, 0x3 ;  /* 0x0000000816117291 */ /* 0x000fe2000f8e18ff */
[----:B-1----:R-:W-:Y:S01]  /*112d0*/  IMAD.U32 R3, RZ, RZ, UR15 ;  /* 0x0000000fff037e24 */ /* 0x002fe2000f8e00ff */
[----:B--23--:R-:W-:-:S04]  /*112e0*/  @!P0 MOV R2, 0x2000 ;  /* 0x0000200000028802 */ /* 0x00cfc80000000f00 */
[----:B------:R-:W-:-:S04]  /*112f0*/  SHF.L.U32 R3, R3, 0x1f, RZ ;  /* 0x0000001f03037819 */ /* 0x000fc800000006ff */
[----:B------:R-:W1:Y:S02]  /*11300*/  SYNCS.PHASECHK.TRANS64.TRYWAIT P1, [UR17+0xe038], R3 ;  /* 0x00e03803ff0075a7 */ /* 0x000e640008021111 */
[----:B-1----:R-:W-:Y:S05]  /*11310*/  @!P1 BRA `(.L_x_321) ;  /* 0x0000002400cc9947 */ /* 0x002fea0003800000 */
.L_x_444:
[----:B------:R2:W-:Y:S01]  /*11320*/  @!P0 SYNCS.ARRIVE.TRANS64 RZ, [UR17+0xe020], R2 ;  /* 0x00e02002ffff89a7 */ /* 0x0005e20008000011 */
[----:B------:R-:W-:Y:S05]  /*11330*/  BRA.U !UP1, `(.L_x_322) ;  /* 0x0000000109047547 */ /* 0x000fea000b800000 */
[----:B------:R-:W-:Y:S05]  /*11340*/  BPT.TRAP 0x1 ;  /* 0x000000040000795c */ /* 0x000fea0000300000 */
.L_x_322:
[----:B------:R-:W-:Y:S04]  /*11350*/  BSSY.RECONVERGENT B0, `(.L_x_323) ;  /* 0x0000003000007945 */ /* 0x000fe80003800200 */
[----:B------:R-:W-:Y:S05]  /*11360*/  @P2 BRA `(.L_x_324) ;  /* 0x0000000000042947 */ /* 0x000fea0003800000 */
[----:B------:R-:W-:Y:S05]  /*11370*/  BPT.TRAP 0x1 ;  /* 0x000000040000795c */ /* 0x000fea0000300000 */
.L_x_324:
[----:B------:R-:W-:Y:S05]  /*11380*/  BSYNC.RECONVERGENT B0 ;  /* 0x0000000000007941 */ /* 0x000fea0003800200 */
.L_x_323:
        /* <DEDUP_REMOVED lines=19> */
.L_x_325:
[----:B------:R-:W-:Y:S01]  /*114c0*/  ULEA UR17, UR22, UR8, 0x3 ;  /* 0x0000000816117291 */ /* 0x000fe2000f8e18ff */
[----:B-1----:R-:W-:Y:S01]  /*114d0*/  IMAD.U32 R3, RZ, RZ, UR15 ;  /* 0x0000000fff037e24 */ /* 0x002fe2000f8e00ff */
[----:B--2---:R-:W-:-:S04]  /*114e0*/  @!P0 MOV R2, 0x2000 ;  /* 0x0000200000028802 */ /* 0x004fc80000000f00 */
[----:B------:R-:W-:-:S04]  /*114f0*/  SHF.L.U32 R3, R3, 0x1f, RZ ;  /* 0x0000001f03037819 */ /* 0x000fc800000006ff */
[----:B------:R-:W1:Y:S02]  /*11500*/  SYNCS.PHASECHK.TRANS64.TRYWAIT P1, [UR17+0xe038], R3 ;  /* 0x00e03803ff0075a7 */ /* 0x000e640008021111 */
[----:B-1----:R-:W-:Y:S05]  /*11510*/  @!P1 BRA `(.L_x_326) ;  /* 0x0000002400649947 */ /* 0x002fea0003800000 */
.L_x_446:
[----:B------:R2:W-:Y:S01]  /*11520*/  @!P0 SYNCS.ARRIVE.TRANS64 RZ, [UR17+0xe020], R2 ;  /* 0x00e02002ffff89a7 */ /* 0x0005e20008000011 */
[----:B------:R-:W-:Y:S05]  /*11530*/  BRA.U !UP1, `(.L_x_327) ;  /* 0x0000000109047547 */ /* 0x000fea000b800000 */
[----:B------:R-:W-:Y:S05]  /*11540*/  BPT.TRAP 0x1 ;  /* 0x000000040000795c */ /* 0x000fea0000300000 */
.L_x_327:
[----:B------:R-:W-:Y:S04]  /*11550*/  BSSY.RECONVERGENT B0, `(.L_x_328) ;  /* 0x0000003000007945 */ /* 0x000fe80003800200 */
[----:B------:R-:W-:Y:S05]  /*11560*/  @P2 BRA `(.L_x_329) ;  /* 0x0000000000042947 */ /* 0x000fea0003800000 */
[----:B------:R-:W-:Y:S05]  /*11570*/  BPT.TRAP 0x1 ;  /* 0x000000040000795c */ /* 0x000fea0000300000 */
.L_x_329:
[----:B------:R-:W-:Y:S05]  /*11580*/  BSYNC.RECONVERGENT B0 ;  /* 0x0000000000007941 */ /* 0x000fea0003800200 */
.L_x_328:
        /* <DEDUP_REMOVED lines=16> */
[----:B------:R-:W-:Y:S02]  /*11690*/  UISETP.NE.AND UP2, UPT, UR7, 0x1, UPT ;  /* 0x000000010700788c */ /* 0x000fe4000bf45270 */
[----:B------:R-:W-:-:S07]  /*116a0*/  ULOP3.LUT UR15, UR15, UR9, URZ, 0x3c, !UPT ;  /* 0x000000090f0f7292 */ /* 0x000fce000f8e3cff */
[----:B----4-:R-:W-:Y:S05]  /*116b0*/  BRA.U !UP2, `(.L_x_253) ;  /* 0x000000090a0c7547 */ /* 0x010fea000b800000 */
[----:B------:R-:W-:Y:S05]  /*116c0*/  BRA.U !UP0, `(.L_x_330) ;  /* 0x0000000108047547 */ /* 0x000fea000b800000 */
[----:B------:R-:W-:Y:S05]  /*116d0*/  BPT.TRAP 0x1 ;  /* 0x000000040000795c */ /* 0x000fea0000300000 */
.L_x_330:
[----:B------:R-:W-:Y:S01]  /*116e0*/  ULEA UR17, UR22, UR8, 0x3 ;  /* 0x0000000816117291 */ /* 0x000fe2000f8e18ff */
[----:B-1----:R-:W-:Y:S01]  /*116f0*/  IMAD.U32 R3, RZ, RZ, UR15 ;  /* 0x0000000fff037e24 */ /* 0x002fe2000f8e00ff */
[----:B--2---:R-:W-:-:S04]  /*11700*/  @!P0 MOV R2, 0x2000 ;  /* 0x0000200000028802 */ /* 0x004fc80000000f00 */
[----:B------:R-:W-:-:S04]  /*11710*/  SHF.L.U32 R3, R3, 0x1f, RZ ;  /* 0x0000001f03037819 */ /* 0x000fc800000006ff */
[----:B------:R-:W1:Y:S02]  /*11720*/  SYNCS.PHASECHK.TRANS64.TRYWAIT P1, [UR17+0xe038], R3 ;  /* 0x00e03803ff0075a7 */ /* 0x000e640008021111 */
[----:B-1----:R-:W-:Y:S05]  /*11730*/  @!P1 BRA `(.L_x_331) ;  /* 0x0000002000f49947 */ /* 0x002fea0003800000 */
.L_x_448:
[----:B------:R2:W-:Y:S01]  /*11740*/  @!P0 SYNCS.ARRIVE.TRANS64 RZ, [UR17+0xe020], R2 ;  /* 0x00e02002ffff89a7 */ /* 0x0005e20008000011 */
[----:B------:R-:W-:Y:S05]  /*11750*/  BRA.U !UP1, `(.L_x_332) ;  /* 0x0000000109047547 */ /* 0x000fea000b800000 */
[----:B------:R-:W-:Y:S05]  /*11760*/  BPT.TRAP 0x1 ;  /* 0x000000040000795c */ /* 0x000fea0000300000 */
.L_x_332:
[----:B------:R-:W-:Y:S04]  /*11770*/  BSSY.RECONVERGENT B0, `(.L_x_333) ;  /* 0x0000003000007945 */ /* 0x000fe80003800200 */
[----:B------:R-:W-:Y:S05]  /*11780*/  @P2 BRA `(.L_x_334) ;  /* 0x0000000000042947 */ /* 0x000fea0003800000 */
[----:B------:R-:W-:Y:S05]  /*11790*/  BPT.TRAP 0x1 ;  /* 0x000000040000795c */ /* 0x000fea0000300000 */
.L_x_334:
[----:B------:R-:W-:Y:S05]  /*117a0*/  BSYNC.RECONVERGENT B0 ;  /* 0x0000000000007941 */ /* 0x000fea0003800200 */
.L_x_333:
        /* <DEDUP_REMOVED lines=19> */
.L_x_335:
[----:B------:R-:W-:Y:S01]  /*118e0*/  ULEA UR17, UR22, UR8, 0x3 ;  /* 0x0000000816117291 */ /* 0x000fe2000f8e18ff */
[----:B-1----:R-:W-:Y:S01]  /*118f0*/  IMAD.U32 R3, RZ, RZ, UR15 ;  /* 0x0000000fff037e24 */ /* 0x002fe2000f8e00ff */
[----:B--2---:R-:W-:-:S04]  /*11900*/  @!P0 MOV R2, 0x2000 ;  /* 0x0000200000028802 */ /* 0x004fc80000000f00 */
[----:B------:R-:W-:-:S04]  /*11910*/  SHF.L.U32 R3, R3, 0x1f, RZ ;  /* 0x0000001f03037819 */ /* 0x000fc800000006ff */
[----:B------:R-:W1:Y:S02]  /*11920*/  SYNCS.PHASECHK.TRANS64.TRYWAIT P1, [UR17+0xe038], R3 ;  /* 0x00e03803ff0075a7 */ /* 0x000e640008021111 */
[----:B-1----:R-:W-:Y:S05]  /*11930*/  @!P1 BRA `(.L_x_336) ;  /* 0x00000020008c9947 */ /* 0x002fea0003800000 */
.L_x_450:
[----:B------:R2:W-:Y:S01]  /*11940*/  @!P0 SYNCS.ARRIVE.TRANS64 RZ, [UR17+0xe020], R2 ;  /* 0x00e02002ffff89a7 */ /* 0x0005e20008000011 */
[----:B------:R-:W-:Y:S05]  /*11950*/  BRA.U !UP1, `(.L_x_337) ;  /* 0x0000000109047547 */ /* 0x000fea000b800000 */
[----:B------:R-:W-:Y:S05]  /*11960*/  BPT.TRAP 0x1 ;  /* 0x000000040000795c */ /* 0x000fea0000300000 */
.L_x_337:
[----:B------:R-:W-:Y:S04]  /*11970*/  BSSY.RECONVERGENT B0, `(.L_x_338) ;  /* 0x0000003000007945 */ /* 0x000fe80003800200 */
[----:B------:R-:W-:Y:S05]  /*11980*/  @P2 BRA `(.L_x_339) ;  /* 0x0000000000042947 */ /* 0x000fea0003800000 */
[----:B------:R-:W-:Y:S05]  /*11990*/  BPT.TRAP 0x1 ;  /* 0x000000040000795c */ /* 0x000fea0000300000 */
.L_x_339:
[----:B------:R-:W-:Y:S05]  /*119a0*/  BSYNC.RECONVERGENT B0 ;  /* 0x0000000000007941 */ /* 0x000fea0003800200 */
.L_x_338:
        /* <DEDUP_REMOVED lines=19> */
[----:B------:R-:W-:Y:S01]  /*11ae0*/  UIADD3 UR6, UPT, UPT, UR6, 0x2, URZ ;  /* 0x0000000206067890 */ /* 0x000fe2000fffe0ff */
[----:B------:R-:W-:Y:S11]  /*11af0*/  BRA.U !UP0, `(.L_x_340) ;  /* 0x0000000108047547 */ /* 0x000ff6000b800000 */
[----:B------:R-:W-:Y:S05]  /*11b00*/  BPT.TRAP 0x1 ;  /* 0x000000040000795c */ /* 0x000fea0000300000 */
.L_x_340:
[----:B------:R-:W-:Y:S01]  /*11b10*/  ULEA UR17, UR22, UR8, 0x3 ;  /* 0x0000000816117291 */ /* 0x000fe2000f8e18ff */
[----:B-1----:R-:W-:Y:S01]  /*11b20*/  IMAD.U32 R3, RZ, RZ, UR15 ;  /* 0x0000000fff037e24 */ /* 0x002fe2000f8e00ff */
[----:B--2---:R-:W-:-:S04]  /*11b30*/  @!P0 MOV R2, 0x2000 ;  /* 0x0000200000028802 */ /* 0x004fc80000000f00 */
[----:B------:R-:W-:-:S04]  /*11b40*/  SHF.L.U32 R3, R3, 0x1f, RZ ;  /* 0x0000001f03037819 */ /* 0x000fc800000006ff */
[----:B------:R-:W1:Y:S02]  /*11b50*/  SYNCS.PHASECHK.TRANS64.TRYWAIT P1, [UR17+0xe038], R3 ;  /* 0x00e03803ff0075a7 */ /* 0x000e640008021111 */
[----:B-1----:R-:W-:Y:S05]  /*11b60*/  @!P1 BRA `(.L_x_341) ;  /* 0x0000002000189947 */ /* 0x002fea0003800000 */
.L_x_452:
[----:B------:R2:W-:Y:S01]  /*11b70*/  @!P0 SYNCS.ARRIVE.TRANS64 RZ, [UR17+0xe020], R2 ;  /* 0x00e02002ffff89a7 */ /* 0x0005e20008000011 */
[----:B------:R-:W-:Y:S05]  /*11b80*/  BRA.U !UP1, `(.L_x_342) ;  /* 0x0000000109047547 */ /* 0x000fea000b800000 */
[----:B------:R-:W-:Y:S05]  /*11b90*/  BPT.TRAP 0x1 ;  /* 0x000000040000795c */ /* 0x000fea0000300000 */
.L_x_342:
[----:B------:R-:W-:Y:S04]  /*11ba0*/  BSSY.RECONVERGENT B0, `(.L_x_343) ;  /* 0x0000003000007945 */ /* 0x000fe80003800200 */
[----:B------:R-:W-:Y:S05]  /*11bb0*/  @P2 BRA `(.L_x_344) ;  /* 0x0000000000042947 */ /* 0x000fea0003800000 */
[----:B------:R-:W-:Y:S05]  /*11bc0*/  BPT.TRAP 0x1 ;  /* 0x000000040000795c */ /* 0x000fea0000300000 */
.L_x_344:
[----:B------:R-:W-:Y:S05]  /*11bd0*/  BSYNC.RECONVERGENT B0 ;  /* 0x0000000000007941 */ /* 0x000fea0003800200 */
.L_x_343:
        /* <DEDUP_REMOVED lines=19> */
.L_x_345:
[----:B------:R-:W-:Y:S01]  /*11d10*/  ULEA UR9, UR22, UR8, 0x3 ;  /* 0x0000000816097291 */ /* 0x000fe2000f8e18ff */
[----:B-1----:R-:W-:Y:S01]  /*11d20*/  IMAD.U32 R3, RZ, RZ, UR15 ;  /* 0x0000000fff037e24 */ /* 0x002fe2000f8e00ff */
[----:B--2---:R-:W-:-:S04]  /*11d30*/  @!P0 MOV R2, 0x2000 ;  /* 0x0000200000028802 */ /* 0x004fc80000000f00 */
[----:B------:R-:W-:-:S04]  /*11d40*/  SHF.L.U32 R3, R3, 0x1f, RZ ;  /* 0x0000001f03037819 */ /* 0x000fc800000006ff */
[----:B------:R-:W1:Y:S02]  /*11d50*/  SYNCS.PHASECHK.TRANS64.TRYWAIT P1, [UR9+0xe038], R3 ;  /* 0x00e03803ff0075a7 */ /* 0x000e640008021109 */
[----:B-1----:R-:W-:Y:S05]  /*11d60*/  @!P1 BRA `(.L_x_346) ;  /* 0x0000001c00b09947 */ /* 0x002fea0003800000 */
.L_x_454:
[----:B------:R2:W-:Y:S01]  /*11d70*/  @!P0 SYNCS.ARRIVE.TRANS64 RZ, [UR9+0xe020], R2 ;  /* 0x00e02002ffff89a7 */ /* 0x0005e20008000009 */
[----:B------:R-:W-:Y:S05]  /*11d80*/  BRA.U !UP1, `(.L_x_347) ;  /* 0x0000000109047547 */ /* 0x000fea000b800000 */
[----:B------:R-:W-:Y:S05]  /*11d90*/  BPT.TRAP 0x1 ;  /* 0x000000040000795c */ /* 0x000fea0000300000 */
.L_x_347:
[----:B------:R-:W-:Y:S04]  /*11da0*/  BSSY.RECONVERGENT B0, `(.L_x_348) ;  /* 0x0000003000007945 */ /* 0x000fe80003800200 */
[----:B------:R-:W-:Y:S05]  /*11db0*/  @P2 BRA `(.L_x_349) ;  /* 0x0000000000042947 */ /* 0x000fea0003800000 */
[----:B------:R-:W-:Y:S05]  /*11dc0*/  BPT.TRAP 0x1 ;  /* 0x000000040000795c */ /* 0x000fea0000300000 */
.L_x_349:
[----:B------:R-:W-:Y:S05]  /*11dd0*/  BSYNC.RECONVERGENT B0 ;  /* 0x0000000000007941 */ /* 0x000fea0003800200 */
.L_x_348:
[----:B------:R-:W-:Y:S02]  /*11de0*/  ULEA UR8, UR22, UR8, 0xd ;  /* 0x0000000816087291 */ /* 0x000fe4000f8e68ff */
[----:B------:R-:W-:Y:S02]  /*11df0*/  UIADD3 UR16, UP2, UPT, UR4, 0x280, URZ ;  /* 0x0000028004107890 */ /* 0x000fe4000ff5e0ff */
[----:B------:R-:W-:Y:S02]  /*11e00*/  USHF.L.U32 UR11, UR6, 0x7, URZ ;  /* 0x00000007060b7899 */ /* 0x000fe400080006ff */
[----:B------:R-:W-:Y:S02]  /*11e10*/  UIADD3 UR9, UPT, UPT, UR9, 0xe020, URZ ;  /* 0x0000e02009097890 */ /* 0x000fe4000fffe0ff */
[----:B------:R-:W-:Y:S02]  /*11e20*/  UIADD3 UR8, UPT, UPT, UR8, 0x4000, URZ ;  /* 0x0000400008087890 */ /* 0x000fe4000fffe0ff */
[----:B------:R-:W-:Y:S01]  /*11e30*/  UIADD3.X UR17, UPT, UPT, URZ, UR5, URZ, UP2, !UPT ;  /* 0x00000005ff117290 */ /* 0x000fe200097fe4ff */
[----:B------:R-:W-:Y:S01]  /*11e40*/  UMOV UR12, UR13 ;  /* 0x0000000d000c7c82 */ /* 0x000fe20008000000 */
[----:B------:R-:W-:Y:S01]  /*11e50*/  UMOV UR6, 0x0 ;  /* 0x0000000000067882 */ /* 0x000fe20000000000 */
[----:B------:R-:W-:Y:S01]  /*11e60*/  UMOV UR7, 0x10000000 ;  /* 0x1000000000077882 */ /* 0x000fe20000000000 */
[----:B------:R-:W-:Y:S01]  /*11e70*/  UMOV UR13, UR14 ;  /* 0x0000000e000d7c82 */ /* 0x000fe20008000000 */
[----:B------:R-:W-:Y:S01]  /*11e80*/  UMOV UR10, URZ ;  /* 0x000000ff000a7c82 */ /* 0x000fe20008000000 */
[----:B------:R-:W-:-:S03]  /*11e90*/  UIADD3 UR22, UPT, UPT, UR22, 0x1, URZ ;  /* 0x0000000116167890 */ /* 0x000fc6000fffe0ff */
[----:B------:R4:W-:Y:S01]  /*11ea0*/  UTMALDG.4D [UR8], [UR16], desc[UR6] ;  /* 0x00000608100075b4 */ /* 0x0009e20008019000 */
[----:B------:R-:W-:-:S04]  /*11eb0*/  UISETP.NE.AND UP2, UPT, UR22, 0x3, UPT ;  /* 0x000000031600788c */ /* 0x000fc8000bf45270 */
[----:B------:R-:W-:Y:S02]  /*11ec0*/  USEL UR14, URZ, 0x1, UP2 ;  /* 0x00000001ff0e7887 */ /* 0x000fe40009000000 */
[----:B------:R-:W-:Y:S02]  /*11ed0*/  USEL UR22, UR22, URZ, UP2 ;  /* 0x000000ff16167287 */ /* 0x000fe40009000000 */
[----:B----4-:R-:W-:-:S12]  /*11ee0*/  ULOP3.LUT UR15, UR15, UR14, URZ, 0x3c, !UPT ;  /* 0x0000000e0f0f7292 */ /* 0x010fd8000f8e3cff */
.L_x_253:
[----:B------:R-:W4:Y:S01]  /*11ef0*/  LDCU UR7, c[0x0][0x370] ;  /* 0x00006e00ff0777ac */ /* 0x000f220008000800 */
[----:B------:R-:W5:Y:S01]  /*11f00*/  LDCU UR6, c[0x0][0x900] ;  /* 0x00012000ff0677ac */ /* 0x000f620008000800 */
[----:B----4-:R-:W-:-:S04]  /*11f10*/  UIADD3 UR36, UPT, UPT, UR7, UR36, URZ ;  /* 0x0000002407247290 */ /* 0x010fc8000fffe0ff */
[----:B-----5:R-:W-:-:S09]  /*11f20*/  UISETP.GE.AND UP2, UPT, UR36, UR6, UPT ;  /* 0x000000062400728c */ /* 0x020fd2000bf46270 */
[----:B------:R-:W-:Y:S05]  /*11f30*/  BRA.U !UP2, `(.L_x_350) ;  /* 0xffffffd50a807547 */ /* 0x000fea000b83ffff */
[----:B-1----:R-:W-:Y:S05]  /*11f40*/  EXIT ;  /* 0x000000000000794d */ /* 0x002fea0003800000 */
.L_x_473:
[----:B------:R-:W-:-:S08]  /*11f50*/  NOP ;  /* 0x0000000000007918 */ /* 0x000fd00000000000 */
[----:B------:R-:W1:-:S00]  /*11f60*/  USETMAXREG.DEALLOC.CTAPOOL 0x20 ;  /* 0x00000020000079c8 */ /* 0x000e4000080e0500 */
[----:B-1----:R-:W1:Y:S02]  /*11f70*/  LDC R0, c[0x0][0x900] ;  /* 0x00024000ff007b82 */ /* 0x002e640000000800 */
[----:B-1----:R-:W-:-:S13]  /*11f80*/  ISETP.LE.AND P0, PT, R0, UR36, PT ;  /* 0x0000002400007c0c */ /* 0x002fda000bf03270 */
[----:B------:R-:W-:Y:S05]  /*11f90*/  @P0 EXIT ;  /* 0x000000000000094d */ /* 0x000fea0003800000 */
[----:B------:R-:W-:Y:S01]  /*11fa0*/  HFMA2 R4, -RZ, RZ, 0, 0 ;  /* 0x00000000ff047431 */ /* 0x000fe200000001ff */
[----:B------:R-:W-:Y:S01]  /*11fb0*/  PRMT R0, RZ, 0x7610, R0 ;  /* 0x00007610ff007816 */ /* 0x000fe20000000000 */
[----:B------:R-:W1:Y:S01]  /*11fc0*/  LDCU.64 UR26, c[0x0][0x348] ;  /* 0x00006900ff1a77ac */ /* 0x000e620008000a00 */
[----:B------:R-:W2:Y:S01]  /*11fd0*/  LDCU UR24, c[0x0][0x370] ;  /* 0x00006e00ff1877ac */ /* 0x000ea20008000800 */
[----:B------:R-:W3:Y:S01]  /*11fe0*/  LDCU UR16, c[0x0][0x900] ;  /* 0x00012000ff1077ac */ /* 0x000ee20008000800 */
[----:B------:R-:W4:Y:S01]  /*11ff0*/  LDCU UR22, c[0x0][0x904] ;  /* 0x00012080ff1677ac */ /* 0x000f220008000800 */
[----:B------:R-:W1:Y:S01]  /*12000*/  LDCU UR21, c[0x0][0x380] ;  /* 0x00007000ff1577ac */ /* 0x000e620008000800 */
[----:B------:R-:W1:Y:S01]  /*12010*/  LDCU UR19, c[0x0][0x38c] ;  /* 0x00007180ff1377ac */ /* 0x000e620008000800 */
[----:B------:R-:W1:Y:S01]  /*12020*/  LDCU UR23, c[0x0][0x91c] ;  /* 0x00012380ff1777ac */ /* 0x000e620008000800 */
[----:B------:R-:W1:Y:S01]  /*12030*/  LDCU UR20, c[0x0][0x918] ;  /* 0x00012300ff1477ac */ /* 0x000e620008000800 */
[----:B------:R-:W1:Y:S01]  /*12040*/  LDCU.64 UR14, c[0x0][0x908] ;  /* 0x00012100ff0e77ac */ /* 0x000e620008000a00 */
[----:B------:R-:W1:Y:S01]  /*12050*/  LDCU.64 UR6, c[0x0][0x920] ;  /* 0x00012400ff0677ac */ /* 0x000e620008000a00 */
[----:B------:R-:W1:Y:S02]  /*12060*/  LDCU.64 UR4, c[0x0][0x910] ;  /* 0x00012200ff0477ac */ /* 0x000e640008000a00 */
.L_x_358:
[----:B-1----:R-:W-:Y:S02]  /*12070*/  UIMAD.WIDE.U32 UR8, UR36, UR14, URZ ;  /* 0x0000000e240872a5 */ /* 0x002fe4000f8e00ff */
[----:B----4-:R-:W-:Y:S02]  /*12080*/  UISETP.NE.AND UP0, UPT, UR22, 0x1, UPT ;  /* 0x000000011600788c */ /* 0x010fe4000bf05270 */
[----:B------:R-:W-:-:S04]  /*12090*/  USHF.R.U32.HI UR8, URZ, UR15, UR9 ;  /* 0x0000000fff087299 */ /* 0x000fc80008011609 */
[----:B------:R-:W-:Y:S02]  /*120a0*/  USEL UR8, UR36, UR8, !UP0 ;  /* 0x0000000824087287 */ /* 0x000fe4000c000000 */
[----:B------:R-:W-:Y:S02]  /*120b0*/  UISETP.NE.AND UP0, UPT, UR23, 0x1, UPT ;  /* 0x000000011700788c */ /* 0x000fe4000bf05270 */
[----:B------:R-:W-:Y:S02]  /*120c0*/  UIMAD.WIDE.U32 UR10, UR8, UR6, URZ ;  /* 0x00000006080a72a5 */ /* 0x000fe4000f8e00ff */
[----:B------:R-:W-:Y:S02]  /*120d0*/  UIADD3 UR10, UPT, UPT, -UR8, URZ, URZ ;  /* 0x000000ff080a7290 */ /* 0x000fe4000fffe1ff */
[----:B------:R-:W-:Y:S02]  /*120e0*/  USHF.R.U32.HI UR11, URZ, UR7, UR11 ;  /* 0x00000007ff0b7299 */ /* 0x000fe4000801160b */
[----:B------:R-:W-:-:S02]  /*120f0*/  UIMAD UR10, UR22, UR10, UR36 ;  /* 0x0000000a160a72a4 */ /* 0x000fc4000f8e0224 */
[----:B------:R-:W-:Y:S02]  /*12100*/  USEL UR11, UR8, UR11, !UP0 ;  /* 0x0000000b080b7287 */ /* 0x000fe4000c000000 */
[----:B------:R-:W-:Y:S02]  /*12110*/  USHF.L.U32 UR10, UR10, 0x8, URZ ;  /* 0x000000080a0a7899 */ /* 0x000fe400080006ff */
[----:B------:R-:W-:Y:S02]  /*12120*/  UIADD3 UR13, UPT, UPT, -UR11, URZ, URZ ;  /* 0x000000ff0b0d7290 */ /* 0x000fe4000fffe1ff */
[----:B------:R-:W-:Y:S02]  /*12130*/  UISETP.GE.AND UP0, UPT, UR10, UR21, UPT ;  /* 0x000000150a00728c */ /* 0x000fe4000bf06270 */
[----:B------:R-:W-:-:S07]  /*12140*/  UIMAD UR13, UR23, UR13, UR8 ;  /* 0x0000000d170d72a4 */ /* 0x000fce000f8e0208 */
[----:B------:R-:W-:Y:S05]  /*12150*/  BRA.U UP0, `(.L_x_351) ;  /* 0x0000000500287547 */ /* 0x000fea000b800000 */
[----:B------:R-:W-:Y:S01]  /*12160*/  IMAD.U32 R3, RZ, RZ, UR19 ;  /* 0x00000013ff037e24 */ /* 0x000fe2000f8e00ff */
[----:B------:R-:W-:Y:S02]  /*12170*/  UIMAD.WIDE.U32 UR8, UR11, UR5, URZ ;  /* 0x000000050b0872a5 */ /* 0x000fe4000f8e00ff */
[----:B------:R-:W-:Y:S02]  /*12180*/  UISETP.NE.AND UP0, UPT, UR4, 0x1, UPT ;  /* 0x000000010400788c */ /* 0x000fe4000bf05270 */
[----:B------:R-:W-:Y:S01]  /*12190*/  IABS R3, R3 ;  /* 0x0000000300037213 */ /* 0x000fe20000000000 */
[----:B------:R-:W-:-:S03]  /*121a0*/  USHF.R.U32.HI UR8, URZ, UR20, UR9 ;  /* 0x00000014ff087299 */ /* 0x000fc60008011609 */
[----:B------:R-:W1:Y:S01]  /*121b0*/  I2F.RP R0, R3 ;  /* 0x0000000300007306 */ /* 0x000e620000209400 */
[----:B------:R-:W-:Y:S02]  /*121c0*/  USEL UR8, UR11, UR8, !UP0 ;  /* 0x000000080b087287 */ /* 0x000fe4000c000000 */
[----:B------:R-:W-:Y:S02]  /*121d0*/  UISETP.NE.AND UP0, UPT, UR19, URZ, UPT ;  /* 0x000000ff1300728c */ /* 0x000fe4000bf05270 */
[----:B------:R-:W-:-:S04]  /*121e0*/  UIADD3 UR8, UPT, UPT, -UR8, URZ, URZ ;  /* 0x000000ff08087290 */ /* 0x000fc8000fffe1ff */
[----:B------:R-:W-:-:S04]  /*121f0*/  UIMAD UR11, UR4, UR8, UR11 ;  /* 0x00000008040b72a4 */ /* 0x000fc8000f8e020b */
[----:B------:R-:W-:Y:S01]  /*12200*/  ULOP3.LUT UR8, UR11, UR19, URZ, 0x3c, !UPT ;  /* 0x000000130b087292 */ /* 0x000fe2000f8e3cff */
[----:B-1----:R-:W1:Y:S03]  /*12210*/  MUFU.RCP R6, R0 ;  /* 0x0000000000067308 */ /* 0x002e660000001000 */
[----:B------:R-:W-:Y:S01]  /*12220*/  UISETP.GE.AND UP1, UPT, UR8, URZ, UPT ;  /* 0x000000ff0800728c */ /* 0x000fe2000bf26270 */
[----:B-1----:R-:W-:Y:S02]  /*12230*/  IADD3 R6, PT, PT, R6, 0xffffffe, RZ ;  /* 0x0ffffffe06067810 */ /* 0x002fe40007ffe0ff */
[----:B------:R-:W-:Y:S02]  /*12240*/  MOV R0, UR11 ;  /* 0x0000000b00007c02 */ /* 0x000fe40008000f00 */
[----:B------:R-:W1:Y:S02]  /*12250*/  F2I.FTZ.U32.TRUNC.NTZ R7, R6 ;  /* 0x0000000600077305 */ /* 0x000e64000021f000 */
[----:B------:R-:W-:Y:S01]  /*12260*/  IABS R0, R0 ;  /* 0x0000000000007213 */ /* 0x000fe20000000000 */
[----:B-1----:R-:W-:-:S02]  /*12270*/  IMAD.MOV R2, RZ, RZ, -R7 ;  /* 0x000000ffff027224 */ /* 0x002fc400078e0a07 */
[----:B------:R-:W-:Y:S02]  /*12280*/  IMAD.MOV.U32 R6, RZ, RZ, RZ ;  /* 0x000000ffff067224 */ /* 0x000fe400078e00ff */
[----:B------:R-:W-:-:S04]  /*12290*/  IMAD R2, R2, R3, RZ ;  /* 0x0000000302027224 */ /* 0x000fc800078e02ff */
[----:B------:R-:W-:-:S06]  /*122a0*/  IMAD.HI.U32 R2, R7, R2, R6 ;  /* 0x0000000207027227 */ /* 0x000fcc00078e0006 */
[----:B------:R-:W-:-:S05]  /*122b0*/  IMAD.HI.U32 R5, R2, R0, RZ ;  /* 0x0000000002057227 */ /* 0x000fca00078e00ff */
[----:B------:R-:W-:-:S05]  /*122c0*/  IADD3 R2, PT, PT, -R5, RZ, RZ ;  /* 0x000000ff05027210 */ /* 0x000fca0007ffe1ff */
[----:B------:R-:W-:-:S05]  /*122d0*/  IMAD R0, R3, R2, R0 ;  /* 0x0000000203007224 */ /* 0x000fca00078e0200 */
[----:B------:R-:W-:-:S13]  /*122e0*/  ISETP.GT.U32.AND P0, PT, R3, R0, PT ;  /* 0x000000000300720c */ /* 0x000fda0003f04070 */
[----:B------:R-:W-:Y:S01]  /*122f0*/  @!P0 IMAD.IADD R0, R0, 0x1, -R3 ;  /* 0x0000000100008824 */ /* 0x000fe200078e0a03 */
[----:B------:R-:W-:Y:S02]  /*12300*/  @!P0 IADD3 R5, PT, PT, R5, 0x1, RZ ;  /* 0x0000000105058810 */ /* 0x000fe40007ffe0ff */
[----:B------:R-:W-:Y:S02]  /*12310*/  ELECT P0, URZ, PT ;  /* 0x0000000000ff782f */ /* 0x000fe40003800000 */
[----:B------:R-:W-:-:S13]  /*12320*/  ISETP.GE.U32.AND P1, PT, R0, R3, PT ;  /* 0x000000030000720c */ /* 0x000fda0003f26070 */
[----:B------:R-:W-:-:S05]  /*12330*/  @P1 VIADD R5, R5, 0x1 ;  /* 0x0000000105051836 */ /* 0x000fca0000000000 */
[----:B------:R-:W-:-:S13]  /*12340*/  R2UR UR12, R5 ;  /* 0x00000000050c72ca */ /* 0x000fda00000e0000 */
[----:B------:R-:W-:Y:S02]  /*12350*/  @!UP1 UIADD3 UR12, UPT, UPT, -UR12, URZ, URZ ;  /* 0x000000ff0c0c9290 */ /* 0x000fe4000fffe1ff */
[----:B------:R-:W-:-:S04]  /*12360*/  @!UP0 ULOP3.LUT UR12, URZ, UR19, URZ, 0x33, !UPT ;  /* 0x00000013ff0c8292 */ /* 0x000fc8000f8e33ff */
[----:B------:R-:W-:-:S04]  /*12370*/  UIADD3 UR8, UPT, UPT, -UR12, URZ, URZ ;  /* 0x000000ff0c087290 */ /* 0x000fc8000fffe1ff */
[----:B------:R-:W-:Y:S01]  /*12380*/  UIMAD UR11, UR19, UR8, UR11 ;  /* 0x00000008130b72a4 */ /* 0x000fe2000f8e020b */
[----:B------:R-:W-:Y:S11]  /*12390*/  BRA.U UP6, `(.L_x_352) ;  /* 0x0000000106047547 */ /* 0x000ff6000b800000 */
[----:B--23--:R-:W-:Y:S05]  /*123a0*/  BPT.TRAP 0x1 ;  /* 0x000000040000795c */ /* 0x00cfea0000300000 */
.L_x_352:
[----:B------:R-:W1:Y:S01]  /*123b0*/  S2UR UR18, SR_CgaCtaId ;  /* 0x00000000001279c3 */ /* 0x000e620000008800 */
[----:B------:R-:W-:Y:S01]  /*123c0*/  UMOV UR17, 0x400 ;  /* 0x0000040000117882 */ /* 0x000fe20000000000 */
[----:B------:R-:W-:Y:S01]  /*123d0*/  SHF.L.U32 R3, R4, 0x1f, RZ ;  /* 0x0000001f04037819 */ /* 0x000fe200000006ff */
[----:B-1----:R-:W-:-:S09]  /*123e0*/  ULEA UR17, UR18, UR17, 0x18 ;  /* 0x0000001112117291 */ /* 0x002fd2000f8ec0ff */
[----:B------:R-:W1:Y:S02]  /*123f0*/  SYNCS.PHASECHK.TRANS64.TRYWAIT P0, [UR17+0xe0b0], R3 ;  /* 0x00e0b003ff0075a7 */ /* 0x000e640008001111 */
[----:B-1----:R-:W-:Y:S05]  /*12400*/  @!P0 BRA `(.L_x_353) ;  /* 0x0000001800208947 */ /* 0x002fea0003800000 */
.L_x_456:
[----:B------:R-:W-:Y:S02]  /*12410*/  UIADD3 UR28, UP0, UPT, UR26, 0x400, URZ ;  /* 0x000004001a1c7890 */ /* 0x000fe4000ff1e0ff */
[----:B------:R-:W-:Y:S02]  /*12420*/  UIADD3 UR8, UPT, UPT, UR17, 0xa000, URZ ;  /* 0x0000a00011087890 */ /* 0x000fe4000fffe0ff */
[----:B------:R-:W-:Y:S01]  /*12430*/  UIADD3.X UR29, UPT, UPT, URZ, UR27, URZ, UP0, !UPT ;  /* 0x0000001bff1d7290 */ /* 0x000fe200087fe4ff */
[----:B------:R-:W-:-:S08]  /*12440*/  UMOV UR9, URZ ;  /* 0x000000ff00097c82 */ /* 0x000fd00008000000 */
[----:B------:R4:W-:Y:S01]  /*12450*/  UTMASTG.5D [UR8], [UR28] ;  /* 0x000000081c0073b5 */ /* 0x0009e20008020000 */
[----:B------:R0:W-:Y:S01]  /*12460*/  UTMACMDFLUSH ;  /* 0x00000000000079b7 */ /* 0x0001e20000000000 */
[----:B----4-:R-:W-:Y:S05]  /*12470*/  BRA.U UP6, `(.L_x_354) ;  /* 0x0000000106047547 */ /* 0x010fea000b800000 */
[----:B--23--:R-:W-:Y:S05]  /*12480*/  BPT.TRAP 0x1 ;  /* 0x000000040000795c */ /* 0x00cfea0000300000 */
.L_x_354:
[----:B------:R-:W4:Y:S02]  /*12490*/  SYNCS.PHASECHK.TRANS64.TRYWAIT P0, [UR17+0xe0b8], R3 ;  /* 0x00e0b803ff0075a7 */ /* 0x000f240008001111 */
[----:B----4-:R-:W-:Y:S05]  /*124a0*/  @!P0 BRA `(.L_x_355) ;  /* 0x0000001800108947 */ /* 0x010fea0003800000 */
.L_x_458:
[----:B------:R-:W-:Y:S02]  /*124b0*/  UIADD3 UR28, UP0, UPT, UR26, 0x400, URZ ;  /* 0x000004001a1c7890 */ /* 0x000fe4000ff1e0ff */
[----:B------:R-:W-:Y:S02]  /*124c0*/  UIADD3 UR10, UPT, UPT, UR10, 0x80, URZ ;  /* 0x000000800a0a7890 */ /* 0x000fe4000fffe0ff */
[----:B------:R-:W-:Y:S02]  /*124d0*/  UIADD3 UR8, UPT, UPT, UR17, 0xc000, URZ ;  /* 0x0000c00011087890 */ /* 0x000fe4000fffe0ff */
[----:B------:R-:W-:Y:S01]  /*124e0*/  UIADD3.X UR29, UPT, UPT, URZ, UR27, URZ, UP0, !UPT ;  /* 0x0000001bff1d7290 */ /* 0x000fe200087fe4ff */
[----:B------:R-:W-:-:S08]  /*124f0*/  UMOV UR9, URZ ;  /* 0x000000ff00097c82 */ /* 0x000fd00008000000 */
[----:B------:R4:W-:Y:S01]  /*12500*/  UTMASTG.5D [UR8], [UR28] ;  /* 0x000000081c0073b5 */ /* 0x0009e20008020000 */
[----:B------:R0:W-:Y:S01]  /*12510*/  UTMACMDFLUSH ;  /* 0x00000000000079b7 */ /* 0x0001e20000000000 */
[----:B------:R-:W-:-:S04]  /*12520*/  DEPBAR.LE SB0, 0x1 ;  /* 0x000080400000791a */ /* 0x000fc80000000000 */
[----:B----4-:R-:W-:Y:S05]  /*12530*/  BRA.U UP6, `(.L_x_356) ;  /* 0x0000000106047547 */ /* 0x010fea000b800000 */
[----:B--23--:R-:W-:Y:S05]  /*12540*/  BPT.TRAP 0x1 ;  /* 0x000000040000795c */ /* 0x00cfea0000300000 */
.L_x_356:
[----:B------:R-:W-:-:S04]  /*12550*/  UIADD3 UR8, UPT, UPT, UR17, 0xe0c0, URZ ;  /* 0x0000e0c011087890 */ /* 0x000fc8000fffe0ff */
[----:B------:R-:W-:-:S09]  /*12560*/  UPRMT UR8, UR18, 0x654, UR8 ;  /* 0x0000065412087896 */ /* 0x000fd20008000008 */
[----:B------:R-:W-:Y:S01]  /*12570*/  SYNCS.ARRIVE.TRANS64.RED.A1T0 RZ, [UR8], RZ ;  /* 0x000000ffffff79a7 */ /* 0x000fe20008100408 */
[----:B------:R-:W-:-:S04]  /*12580*/  DEPBAR.LE SB0, 0x0 ;  /* 0x000080000000791a */ /* 0x000fc80000000000 */
[----:B------:R-:W-:Y:S05]  /*12590*/  BRA.U UP6, `(.L_x_357) ;  /* 0x0000000106047547 */ /* 0x000fea000b800000 */
[----:B--23--:R-:W-:Y:S05]  /*125a0*/  BPT.TRAP 0x1 ;  /* 0x000000040000795c */ /* 0x00cfea0000300000 */
.L_x_357:
[----:B------:R-:W-:Y:S01]  /*125b0*/  UIADD3 UR17, UPT, UPT, UR17, 0xe0c8, URZ ;  /* 0x0000e0c811117890 */ /* 0x000fe2000fffe0ff */
[----:B-1----:R-:W-:Y:S01]  /*125c0*/  HFMA2 R0, -RZ, RZ, 0, 5.9604644775390625e-08 ;  /* 0x00000001ff007431 */ /* 0x002fe200000001ff */
[----:B------:R-:W-:Y:S02]  /*125d0*/  LOP3.LUT R4, R4, 0x1, RZ, 0x3c, !PT ;  /* 0x0000000104047812 */ /* 0x000fe400078e3cff */
[----:B------:R-:W-:-:S09]  /*125e0*/  UPRMT UR17, UR18, 0x654, UR17 ;  /* 0x0000065412117896 */ /* 0x000fd20008000011 */
[----:B------:R-:W-:Y:S03]  /*125f0*/  SYNCS.ARRIVE.TRANS64.RED.A1T0 RZ, [UR17], RZ ;  /* 0x000000ffffff79a7 */ /* 0x000fe60008100411 */
.L_x_351:
[----:B--2---:R-:W-:-:S04]  /*12600*/  UIADD3 UR36, UPT, UPT, UR24, UR36, URZ ;  /* 0x0000002418247290 */ /* 0x004fc8000fffe0ff */
[----:B---3--:R-:W-:-:S09]  /*12610*/  UISETP.GE.AND UP0, UPT, UR36, UR16, UPT ;  /* 0x000000102400728c */ /* 0x008fd2000bf06270 */
[----:B------:R-:W-:Y:S05]  /*12620*/  BRA.U !UP0, `(.L_x_358) ;  /* 0xfffffff908907547 */ /* 0x000fea000b83ffff */
[----:B------:R-:W-:-:S13]  /*12630*/  LOP3.LUT P0, RZ, R0, 0xff, RZ, 0xc0, !PT ;  /* 0x000000ff00ff7812 */ /* 0x000fda000780c0ff */
[----:B------:R-:W-:Y:S05]  /*12640*/  @!P0 EXIT ;  /* 0x000000000000894d */ /* 0x000fea0003800000 */
[----:B------:R-:W1:Y:S01]  /*12650*/  S2UR UR4, SR_CgaCtaId ;  /* 0x00000000000479c3 */ /* 0x000e620000008800 */
[----:B------:R-:W-:Y:S01]  /*12660*/  UMOV UR5, 0x400 ;  /* 0x0000040000057882 */ /* 0x000fe20000000000 */
[----:B------:R-:W-:Y:S01]  /*12670*/  UMOV UR6, 0x40 ;  /* 0x0000004000067882 */ /* 0x000fe20000000000 */
[----:B------:R-:W-:Y:S02]  /*12680*/  IMAD.MOV.U32 R2, RZ, RZ, 0xffff ;  /* 0x0000ffffff027424 */ /* 0x000fe400078e00ff */
[----:B------:R-:W-:Y:S01]  /*12690*/  IMAD.MOV.U32 R0, RZ, RZ, 0x1 ;  /* 0x00000001ff007424 */ /* 0x000fe200078e00ff */
[----:B-1----:R-:W-:Y:S02]  /*126a0*/  ULEA UR5, UR4, UR5, 0x18 ;  /* 0x0000000504057291 */ /* 0x002fe4000f8ec0ff */
[----:B------:R-:W-:-:S07]  /*126b0*/  ULEA UR6, UR4, UR6, 0x18 ;  /* 0x0000000604067291 */ /* 0x000fce000f8ec0ff */
[----:B------:R-:W1:Y:S01]  /*126c0*/  LDS R3, [UR5+0xe0e0] ;  /* 0x00e0e005ff037984 */ /* 0x000e620008000800 */
[----:B------:R-:W-:-:S03]  /*126d0*/  NOP ;  /* 0x0000000000007918 */ /* 0x000fc60000000000 */
[----:B------:R-:W2:Y:S01]  /*126e0*/  LDS R5, [UR6+0x14] ;  /* 0x00001406ff057984 */ /* 0x000ea20008000800 */
[----:B-1----:R-:W-:-:S04]  /*126f0*/  LOP3.LUT R3, R3, 0xffff, RZ, 0xc0, !PT ;  /* 0x0000ffff03037812 */ /* 0x002fc800078ec0ff */
[----:B------:R-:W-:-:S04]  /*12700*/  SHF.R.U32.HI R3, RZ, 0x5, R3 ;  /* 0x00000005ff037819 */ /* 0x000fc80000011603 */
[-C--:B------:R-:W-:Y:S02]  /*12710*/  SHF.L.U32 R2, R2, R3.reuse, RZ ;  /* 0x0000000302027219 */ /* 0x080fe400000006ff */
[----:B------:R-:W-:Y:S02]  /*12720*/  SHF.L.U32 R0, R0, R3, RZ ;  /* 0x0000000300007219 */ /* 0x000fe400000006ff */
[----:B--2---:R-:W-:-:S04]  /*12730*/  LOP3.LUT R5, R5, R2, RZ, 0xc0, !PT ;  /* 0x0000000205057212 */ /* 0x004fc800078ec0ff */
[----:B------:R-:W-:-:S13]  /*12740*/  ISETP.NE.AND P0, PT, R5, R2, PT ;  /* 0x000000020500720c */ /* 0x000fda0003f05270 */
[----:B------:R-:W-:Y:S05]  /*12750*/  @P0 BRA `(.L_x_359) ;  /* 0x00000000005c0947 */ /* 0x000fea0003800000 */
[----:B------:R-:W1:Y:S02]  /*12760*/  LDS R3, [UR6+0x18] ;  /* 0x00001806ff037984 */ /* 0x000e640008000800 */
[----:B-1----:R-:W-:-:S04]  /*12770*/  LOP3.LUT R3, R3, R0, RZ, 0xc0, !PT ;  /* 0x0000000003037212 */ /* 0x002fc800078ec0ff */
[----:B------:R-:W-:-:S13]  /*12780*/  ISETP.NE.AND P0, PT, R3, R0, PT ;  /* 0x000000000300720c */ /* 0x000fda0003f05270 */
[----:B------:R-:W-:Y:S05]  /*12790*/  @P0 BRA `(.L_x_360) ;  /* 0x0000000000400947 */ /* 0x000fea0003800000 */
[----:B------:R-:W-:Y:S01]  /*127a0*/  R2UR UR8, R2 ;  /* 0x00000000020872ca */ /* 0x000fe200000e0000 */
[----:B------:R-:W1:Y:S01]  /*127b0*/  S2R R3, SR_LANEID ;  /* 0x0000000000037919 */ /* 0x000e620000000000 */
[----:B------:R-:W-:Y:S01]  /*127c0*/  LOP3.LUT R4, RZ, R0, RZ, 0x33, !PT ;  /* 0x00000000ff047212 */ /* 0x000fe200078e33ff */
[----:B------:R-:W-:Y:S02]  /*127d0*/  VOTEU.ANY UR7, UPT, PT ;  /* 0x0000000000077886 */ /* 0x000fe400038e0100 */
[----:B------:R-:W-:Y:S01]  /*127e0*/  UFLO.U32 UR7, UR7 ;  /* 0x00000007000772bd */ /* 0x000fe200080e0000 */
[----:B------:R-:W2:Y:S07]  /*127f0*/  REDUX UR4, R4 ;  /* 0x00000000040473c4 */ /* 0x000eae0000000000 */
[----:B------:R-:W-:-:S06]  /*12800*/  ULOP3.LUT UR8, URZ, UR8, URZ, 0x33, !UPT ;  /* 0x00000008ff087292 */ /* 0x000fcc000f8e33ff */
[----:B------:R-:W-:-:S04]  /*12810*/  IMAD.U32 R2, RZ, RZ, UR8 ;  /* 0x00000008ff027e24 */ /* 0x000fc8000f8e00ff */
[----:B------:R-:W3:Y:S02]  /*12820*/  REDUX UR5, R2 ;  /* 0x00000000020573c4 */ /* 0x000ee40000000000 */
[----:B------:R4:W-:Y:S01]  /*12830*/  UTCATOMSWS.AND URZ, UR8 ;  /* 0x0000000800ff79e3 */ /* 0x0009e20008000000 */
[----:B--2---:R-:W-:Y:S01]  /*12840*/  IMAD.U32 R0, RZ, RZ, UR4 ;  /* 0x00000004ff007e24 */ /* 0x004fe2000f8e00ff */
[----:B-1----:R-:W-:Y:S01]  /*12850*/  ISETP.EQ.U32.AND P0, PT, R3, UR7, PT ;  /* 0x0000000703007c0c */ /* 0x002fe2000bf02070 */
[----:B---3--:R-:W-:-:S12]  /*12860*/  IMAD.U32 R3, RZ, RZ, UR5 ;  /* 0x00000005ff037e24 */ /* 0x008fd8000f8e00ff */
[----:B------:R4:W-:Y:S04]  /*12870*/  @P0 ATOMS.AND RZ, [UR6+0x14], R3 ;  /* 0x00001403ffff098c */ /* 0x0009e8000a800006 */
[----:B------:R4:W-:Y:S01]  /*12880*/  @P0 ATOMS.AND RZ, [UR6+0x18], R0 ;  /* 0x00001800ffff098c */ /* 0x0009e2000a800006 */
[----:B------:R-:W-:Y:S05]  /*12890*/  BRA `(.L_x_361) ;  /* 0x0000000000147947 */ /* 0x000fea0003800000 */
.L_x_360:
[----:B------:R-:W-:Y:S02]  /*128a0*/  MOV R2, 0x128c0 ;  /* 0x000128c000027802 */ /* 0x000fe40000000f00 */
[----:B------:R-:W-:Y:S05]  /*128b0*/  CALL.REL.NOINC `($__internal_0_$__cuda_sm10x_tcgen05_guardrail_trap_col_being_dealloced_not_returned_by_alloc) ;  /* 0x0000001400247944 */ /* 0x000fea0003c00000 */
[----:B------:R-:W-:Y:S05]  /*128c0*/  BRA `(.L_x_361) ;  /* 0x0000000000087947 */ /* 0x000fea0003800000 */
.L_x_359:
[----:B------:R-:W-:Y:S02]  /*128d0*/  MOV R2, 0x128f0 ;  /* 0x000128f000027802 */ /* 0x000fe40000000f00 */
[----:B------:R-:W-:Y:S05]  /*128e0*/  CALL.REL.NOINC `($__internal_2_$__cuda_sm10x_tcgen05_guardrail_trap_unallocated_columns_being_dealloced) ;  /* 0x0000001400307944 */ /* 0x000fea0003c00000 */
.L_x_361:
[----:B------:R-:W-:Y:S01]  /*128f0*/  NOP ;  /* 0x0000000000007918 */ /* 0x000fe20000000000 */
[----:B----4-:R-:W-:Y:S05]  /*12900*/  EXIT ;  /* 0x000000000000794d */ /* 0x010fea0003800000 */
.L_x_37:
[----:B-1----:R-:W-:-:S07]  /*12910*/  MOV R0, UR20 ;  /* 0x0000001400007c02 */ /* 0x002fce0008000f00 */
.L_x_362:
[----:B-1----:R1:W2:Y:S02]  /*12920*/  SYNCS.PHASECHK.TRANS64.TRYWAIT P0, [R0+URZ+0xe000], R5 ;  /* 0x00e00005000075a7 */ /* 0x0022a400080011ff */
[----:B--2---:R-:W-:Y:S05]  /*12930*/  @!P0 NANOSLEEP.SYNCS 0x989680 ;  /* 0x009896800000895d */ /* 0x004fea0003900000 */
[----:B------:R-:W2:Y:S02]  /*12940*/  @!P0 SYNCS.PHASECHK.TRANS64 P0, [R0+URZ+0xe000], R5 ;  /* 0x00e00005000085a7 */ /* 0x000ea400080010ff */
[----:B--2---:R-:W-:Y:S05]  /*12950*/  @!P0 BRA `(.L_x_362) ;  /* 0xfffffffc00f08947 */ /* 0x004fea000383ffff */
[----:B------:R-:W-:Y:S05]  /*12960*/  BRA `(.L_x_363) ;  /* 0xfffffef000d07947 */ /* 0x000fea000383ffff */
.L_x_39:
[----:B------:R-:W-:-:S07]  /*12970*/  MOV R0, UR5 ;  /* 0x0000000500007c02 */ /* 0x000fce0008000f00 */
.L_x_364:
[----:B-1----:R1:W2:Y:S02]  /*12980*/  SYNCS.PHASECHK.TRANS64.TRYWAIT P0, [R0+URZ+0xe020], R3 ;  /* 0x00e02003000075a7 */ /* 0x0022a400080011ff */
[----:B--2---:R-:W-:Y:S05]  /*12990*/  @!P0 NANOSLEEP.SYNCS 0x989680 ;  /* 0x009896800000895d */ /* 0x004fea0003900000 */
[----:B------:R-:W2:Y:S02]  /*129a0*/  @!P0 SYNCS.PHASECHK.TRANS64 P0, [R0+URZ+0xe020], R3 ;  /* 0x00e02003000085a7 */ /* 0x000ea400080010ff */
[----:B--2---:R-:W-:Y:S05]  /*129b0*/  @!P0 BRA `(.L_x_364) ;  /* 0xfffffffc00f08947 */ /* 0x004fea000383ffff */
[----:B------:R-:W-:Y:S05]  /*129c0*/  BRA `(.L_x_365) ;  /* 0xfffffef000d87947 */ /* 0x000fea000383ffff */
.L_x_41:
[----:B------:R-:W-:-:S07]  /*129d0*/  MOV R3, UR20 ;  /* 0x0000001400037c02 */ /* 0x000fce0008000f00 */
.L_x_366:
[----:B-1----:R1:W2:Y:S02]  /*129e0*/  SYNCS.PHASECHK.TRANS64.TRYWAIT P0, [R3+URZ+0xe058], R4 ;  /* 0x00e05804030075a7 */ /* 0x0022a400080011ff */
[----:B--2---:R-:W-:Y:S05]  /*129f0*/  @!P0 NANOSLEEP.SYNCS 0x989680 ;  /* 0x009896800000895d */ /* 0x004fea0003900000 */
[----:B------:R-:W2:Y:S02]  /*12a00*/  @!P0 SYNCS.PHASECHK.TRANS64 P0, [R3+URZ+0xe058], R4 ;  /* 0x00e05804030085a7 */ /* 0x000ea400080010ff */
[----:B--2---:R-:W-:Y:S05]  /*12a10*/  @!P0 BRA `(.L_x_366) ;  /* 0xfffffffc00f08947 */ /* 0x004fea000383ffff */
[----:B------:R-:W-:Y:S05]  /*12a20*/  BRA `(.L_x_367) ;  /* 0xfffffef400007947 */ /* 0x000fea000383ffff */
.L_x_45:
[----:B------:R-:W-:-:S07]  /*12a30*/  MOV R0, UR20 ;  /* 0x0000001400007c02 */ /* 0x000fce0008000f00 */
.L_x_368:
[----:B--2---:R2:W3:Y:S02]  /*12a40*/  SYNCS.PHASECHK.TRANS64.TRYWAIT P0, [R0+URZ+0xe008], R5 ;  /* 0x00e00805000075a7 */ /* 0x0044e400080011ff */
[----:B---3--:R-:W-:Y:S05]  /*12a50*/  @!P0 NANOSLEEP.SYNCS 0x989680 ;  /* 0x009896800000895d */ /* 0x008fea0003900000 */
[----:B------:R-:W3:Y:S02]  /*12a60*/  @!P0 SYNCS.PHASECHK.TRANS64 P0, [R0+URZ+0xe008], R5 ;  /* 0x00e00805000085a7 */ /* 0x000ee400080010ff */
[----:B---3--:R-:W-:Y:S05]  /*12a70*/  @!P0 BRA `(.L_x_368) ;  /* 0xfffffffc00f08947 */ /* 0x008fea000383ffff */
[----:B------:R-:W-:Y:S05]  /*12a80*/  BRA `(.L_x_369) ;  /* 0xfffffef400547947 */ /* 0x000fea000383ffff */
.L_x_47:
[----:B------:R-:W-:-:S07]  /*12a90*/  MOV R3, UR20 ;  /* 0x0000001400037c02 */ /* 0x000fce0008000f00 */
.L_x_370:
[----:B-1----:R1:W2:Y:S02]  /*12aa0*/  SYNCS.PHASECHK.TRANS64.TRYWAIT P0, [R3+URZ+0xe068], R4 ;  /* 0x00e06804030075a7 */ /* 0x0022a400080011ff */
[----:B--2---:R-:W-:Y:S05]  /*12ab0*/  @!P0 NANOSLEEP.SYNCS 0x989680 ;  /* 0x009896800000895d */ /* 0x004fea0003900000 */
[----:B------:R-:W2:Y:S02]  /*12ac0*/  @!P0 SYNCS.PHASECHK.TRANS64 P0, [R3+URZ+0xe068], R4 ;  /* 0x00e06804030085a7 */ /* 0x000ea400080010ff */
[----:B--2---:R-:W-:Y:S05]  /*12ad0*/  @!P0 BRA `(.L_x_370) ;  /* 0xfffffffc00f08947 */ /* 0x004fea000383ffff */
[----:B------:R-:W-:Y:S05]  /*12ae0*/  BRA `(.L_x_371) ;  /* 0xfffffef4005c7947 */ /* 0x000fea000383ffff */
.L_x_51:
[----:B------:R-:W-:-:S07]  /*12af0*/  MOV R0, UR5 ;  /* 0x0000000500007c02 */ /* 0x000fce0008000f00 */
.L_x_372:
[----:B-1----:R1:W3:Y:S02]  /*12b00*/  SYNCS.PHASECHK.TRANS64.TRYWAIT P0, [R0+URZ+0xe020], R3 ;  /* 0x00e02003000075a7 */ /* 0x0022e400080011ff */
[----:B---3--:R-:W-:Y:S05]  /*12b10*/  @!P0 NANOSLEEP.SYNCS 0x989680 ;  /* 0x009896800000895d */ /* 0x008fea0003900000 */
[----:B------:R-:W3:Y:S02]  /*12b20*/  @!P0 SYNCS.PHASECHK.TRANS64 P0, [R0+URZ+0xe020], R3 ;  /* 0x00e02003000085a7 */ /* 0x000ee400080010ff */
[----:B---3--:R-:W-:Y:S05]  /*12b30*/  @!P0 BRA `(.L_x_372) ;  /* 0xfffffffc00f08947 */ /* 0x008fea000383ffff */
[----:B------:R-:W-:Y:S05]  /*12b40*/  BRA `(.L_x_373) ;  /* 0xfffffef400b87947 */ /* 0x000fea000383ffff */
.L_x_53:
[----:B------:R-:W-:-:S07]  /*12b50*/  MOV R0, UR20 ;  /* 0x0000001400007c02 */ /* 0x000fce0008000f00 */
.L_x_374:
[----:B-1----:R1:W3:Y:S02]  /*12b60*/  SYNCS.PHASECHK.TRANS64.TRYWAIT P0, [R0+URZ+0xe0a0], R3 ;  /* 0x00e0a003000075a7 */ /* 0x0022e400080011ff */
[----:B---3--:R-:W-:Y:S05]  /*12b70*/  @!P0 NANOSLEEP.SYNCS 0x989680 ;  /* 0x009896800000895d */ /* 0x008fea0003900000 */
[----:B------:R-:W3:Y:S02]  /*12b80*/  @!P0 SYNCS.PHASECHK.TRANS64 P0, [R0+URZ+0xe0a0], R3 ;  /* 0x00e0a003000085a7 */ /* 0x000ee400080010ff */
[----:B---3--:R-:W-:Y:S05]  /*12b90*/  @!P0 BRA `(.L_x_374) ;  /* 0xfffffffc00f08947 */ /* 0x008fea000383ffff */
[----:B------:R-:W-:Y:S05]  /*12ba0*/  BRA `(.L_x_375) ;  /* 0xfffffef400cc7947 */ /* 0x000fea000383ffff */
.L_x_55:
[----:B------:R-:W-:-:S07]  /*12bb0*/  MOV R0, UR20 ;  /* 0x0000001400007c02 */ /* 0x000fce0008000f00 */
.L_x_376:
[----:B-1----:R1:W3:Y:S02]  /*12bc0*/  SYNCS.PHASECHK.TRANS64.TRYWAIT P0, [R0+URZ+0xe058], R5 ;  /* 0x00e05805000075a7 */ /* 0x0022e400080011ff */
[----:B---3--:R-:W-:Y:S05]  /*12bd0*/  @!P0 NANOSLEEP.SYNCS 0x989680 ;  /* 0x009896800000895d */ /* 0x008fea0003900000 */
[----:B------:R-:W3:Y:S02]  /*12be0*/  @!P0 SYNCS.PHASECHK.TRANS64 P0, [R0+URZ+0xe058], R5 ;  /* 0x00e05805000085a7 */ /* 0x000ee400080010ff */
[----:B---3--:R-:W-:Y:S05]  /*12bf0*/  @!P0 BRA `(.L_x_376) ;  /* 0xfffffffc00f08947 */ /* 0x008fea000383ffff */
[----:B------:R-:W-:Y:S05]  /*12c00*/  BRA `(.L_x_377) ;  /* 0xfffffef400d47947 */ /* 0x000fea000383ffff */
.L_x_59:
[----:B------:R-:W-:Y:S07]  /*12c10*/  MOV R0, UR4 ;  /* 0x0000000400007c02 */ /* 0x000fee0008000f00 */
.L_x_378:
[----:B-1----:R1:W2:Y:S02]  /*12c20*/  SYNCS.PHASECHK.TRANS64.TRYWAIT P0, [R0+URZ+0xe020], R3 ;  /* 0x00e02003000075a7 */ /* 0x0022a400080011ff */
[----:B--2---:R-:W-:Y:S05]  /*12c30*/  @!P0 NANOSLEEP.SYNCS 0x989680 ;  /* 0x009896800000895d */ /* 0x004fea0003900000 */
[----:B------:R-:W2:Y:S02]  /*12c40*/  @!P0 SYNCS.PHASECHK.TRANS64 P0, [R0+URZ+0xe020], R3 ;  /* 0x00e02003000085a7 */ /* 0x000ea400080010ff */
[----:B--2---:R-:W-:Y:S05]  /*12c50*/  @!P0 BRA `(.L_x_378) ;  /* 0xfffffffc00f08947 */ /* 0x004fea000383ffff */
[----:B------:R-:W-:Y:S05]  /*12c60*/  BRA `(.L_x_379) ;  /* 0xfffffefc004c7947 */ /* 0x000fea000383ffff */
.L_x_62:
[----:B------:R-:W-:Y:S07]  /*12c70*/  MOV R0, UR20 ;  /* 0x0000001400007c02 */ /* 0x000fee0008000f00 */
.L_x_380:
[----:B--2---:R2:W3:Y:S02]  /*12c80*/  SYNCS.PHASECHK.TRANS64.TRYWAIT P0, [R0+URZ+0xe0a8], R3 ;  /* 0x00e0a803000075a7 */ /* 0x0044e400080011ff */
[----:B---3--:R-:W-:Y:S05]  /*12c90*/  @!P0 NANOSLEEP.SYNCS 0x989680 ;  /* 0x009896800000895d */ /* 0x008fea0003900000 */
[----:B------:R-:W3:Y:S02]  /*12ca0*/  @!P0 SYNCS.PHASECHK.TRANS64 P0, [R0+URZ+0xe0a8], R3 ;  /* 0x00e0a803000085a7 */ /* 0x000ee400080010ff */
[----:B---3--:R-:W-:Y:S05]  /*12cb0*/  @!P0 BRA `(.L_x_380) ;  /* 0xfffffffc00f08947 */ /* 0x008fea000383ffff */
[----:B------:R-:W-:Y:S05]  /*12cc0*/  BRA `(.L_x_381) ;  /* 0xfffffefc00d47947 */ /* 0x000fea000383ffff */
.L_x_64:
[----:B------:R-:W-:Y:S07]  /*12cd0*/  MOV R0, UR20 ;  /* 0x0000001400007c02 */ /* 0x000fee0008000f00 */
.L_x_382:
[----:B--2---:R2:W3:Y:S02]  /*12ce0*/  SYNCS.PHASECHK.TRANS64.TRYWAIT P0, [R0+URZ+0xe068], R5 ;  /* 0x00e06805000075a7 */ /* 0x0044e400080011ff */
[----:B---3--:R-:W-:Y:S05]  /*12cf0*/  @!P0 NANOSLEEP.SYNCS 0x989680 ;  /* 0x009896800000895d */ /* 0x008fea0003900000 */
[----:B------:R-:W3:Y:S02]  /*12d00*/  @!P0 SYNCS.PHASECHK.TRANS64 P0, [R0+URZ+0xe068], R5 ;  /* 0x00e06805000085a7 */ /* 0x000ee400080010ff */
[----:B---3--:R-:W-:Y:S05]  /*12d10*/  @!P0 BRA `(.L_x_382) ;  /* 0xfffffffc00f08947 */ /* 0x008fea000383ffff */
[----:B------:R-:W-:Y:S05]  /*12d20*/  BRA `(.L_x_383) ;  /* 0xfffffefc00dc7947 */ /* 0x000fea000383ffff */
.L_x_70:
[----:B------:R-:W-:Y:S07]  /*12d30*/  MOV R0, UR4 ;  /* 0x0000000400007c02 */ /* 0x000fee0008000f00 */
.L_x_384:
[----:B-1----:R1:W2:Y:S02]  /*12d40*/  SYNCS.PHASECHK.TRANS64.TRYWAIT P0, [R0+URZ+0xe020], R3 ;  /* 0x00e02003000075a7 */ /* 0x0022a400080011ff */
[----:B--2---:R-:W-:Y:S05]  /*12d50*/  @!P0 NANOSLEEP.SYNCS 0x989680 ;  /* 0x009896800000895d */ /* 0x004fea0003900000 */
[----:B------:R-:W2:Y:S02]  /*12d60*/  @!P0 SYNCS.PHASECHK.TRANS64 P0, [R0+URZ+0xe020], R3 ;  /* 0x00e02003000085a7 */ /* 0x000ea400080010ff */
[----:B--2---:R-:W-:Y:S05]  /*12d70*/  @!P0 BRA `(.L_x_384) ;  /* 0xfffffffc00f08947 */ /* 0x004fea000383ffff */
[----:B------:R-:W-:Y:S05]  /*12d80*/  BRA `(.L_x_385) ;  /* 0xffffff04009c7947 */ /* 0x000fea000383ffff */
.L_x_72:
[----:B------:R-:W-:Y:S07]  /*12d90*/  MOV R0, UR20 ;  /* 0x0000001400007c02 */ /* 0x000fee0008000f00 */
.L_x_386:
[----:B-1----:R1:W2:Y:S02]  /*12da0*/  SYNCS.PHASECHK.TRANS64.TRYWAIT P0, [R0+URZ+0xe0a0], R3 ;  /* 0x00e0a003000075a7 */ /* 0x0022a400080011ff */
[----:B--2---:R-:W-:Y:S05]  /*12db0*/  @!P0 NANOSLEEP.SYNCS 0x989680 ;  /* 0x009896800000895d */ /* 0x004fea0003900000 */
[----:B------:R-:W2:Y:S02]  /*12dc0*/  @!P0 SYNCS.PHASECHK.TRANS64 P0, [R0+URZ+0xe0a0], R3 ;  /* 0x00e0a003000085a7 */ /* 0x000ea400080010ff */
[----:B--2---:R-:W-:Y:S05]  /*12dd0*/  @!P0 BRA `(.L_x_386) ;  /* 0xfffffffc00f08947 */ /* 0x004fea000383ffff */
[----:B------:R-:W-:Y:S05]  /*12de0*/  BRA `(.L_x_387) ;  /* 0xffffff0400b07947 */ /* 0x000fea000383ffff */
.L_x_74:
[----:B------:R-:W-:Y:S01]  /*12df0*/  MOV R6, UR20 ;  /* 0x0000001400067c02 */ /* 0x000fe20008000f00 */
[----:B------:R-:W-:Y:S05]  /*12e00*/  IMAD.U32 R5, RZ, RZ, UR26 ;  /* 0x0000001aff057e24 */ /* 0x000fea000f8e00ff */
[----:B------:R-:W-:Y:S07]  /*12e10*/  SHF.L.U32 R5, R5, 0x1f, RZ ;  /* 0x0000001f05057819 */ /* 0x000fee00000006ff */
.L_x_388:
[----:B-1----:R1:W2:Y:S02]  /*12e20*/  SYNCS.PHASECHK.TRANS64.TRYWAIT P0, [R6+URZ+0xe058], R5 ;  /* 0x00e05805060075a7 */ /* 0x0022a400080011ff */
[----:B--2---:R-:W-:Y:S05]  /*12e30*/  @!P0 NANOSLEEP.SYNCS 0x989680 ;  /* 0x009896800000895d */ /* 0x004fea0003900000 */
[----:B------:R-:W2:Y:S02]  /*12e40*/  @!P0 SYNCS.PHASECHK.TRANS64 P0, [R6+URZ+0xe058], R5 ;  /* 0x00e05805060085a7 */ /* 0x000ea400080010ff */
[----:B--2---:R-:W-:Y:S05]  /*12e50*/  @!P0 BRA `(.L_x_388) ;  /* 0xfffffffc00f08947 */ /* 0x004fea000383ffff */
[----:B------:R-:W-:Y:S05]  /*12e60*/  BRA `(.L_x_389) ;  /* 0xffffff0400bc7947 */ /* 0x000fea000383ffff */
.L_x_82:
[----:B------:R-:W-:-:S07]  /*12e70*/  MOV R0, UR20 ;  /* 0x0000001400007c02 */ /* 0x000fce0008000f00 */
.L_x_390:
[----:B--2---:R2:W3:Y:S02]  /*12e80*/  SYNCS.PHASECHK.TRANS64.TRYWAIT P0, [R0+URZ+0xe0a8], R3 ;  /* 0x00e0a803000075a7 */ /* 0x0044e400080011ff */
[----:B---3--:R-:W-:Y:S05]  /*12e90*/  @!P0 NANOSLEEP.SYNCS 0x989680 ;  /* 0x009896800000895d */ /* 0x008fea0003900000 */
[----:B------:R-:W3:Y:S02]  /*12ea0*/  @!P0 SYNCS.PHASECHK.TRANS64 P0, [R0+URZ+0xe0a8], R3 ;  /* 0x00e0a803000085a7 */ /* 0x000ee400080010ff */
[----:B---3--:R-:W-:Y:S05]  /*12eb0*/  @!P0 BRA `(.L_x_390) ;  /* 0xfffffffc00f08947 */ /* 0x008fea000383ffff */
[----:B------:R-:W-:Y:S05]  /*12ec0*/  BRA `(.L_x_391) ;  /* 0xffffff0c000c7947 */ /* 0x000fea000383ffff */
.L_x_84:
[----:B------:R-:W-:-:S07]  /*12ed0*/  MOV R0, UR20 ;  /* 0x0000001400007c02 */ /* 0x000fce0008000f00 */
.L_x_392:
[----:B--2---:R2:W3:Y:S02]  /*12ee0*/  SYNCS.PHASECHK.TRANS64.TRYWAIT P0, [R0+URZ+0xe068], R5 ;  /* 0x00e06805000075a7 */ /* 0x0044e400080011ff */
[----:B---3--:R-:W-:Y:S05]  /*12ef0*/  @!P0 NANOSLEEP.SYNCS 0x989680 ;  /* 0x009896800000895d */ /* 0x008fea0003900000 */
[----:B------:R-:W3:Y:S02]  /*12f00*/  @!P0 SYNCS.PHASECHK.TRANS64 P0, [R0+URZ+0xe068], R5 ;  /* 0x00e06805000085a7 */ /* 0x000ee400080010ff */
[----:B---3--:R-:W-:Y:S05]  /*12f10*/  @!P0 BRA `(.L_x_392) ;  /* 0xfffffffc00f08947 */ /* 0x008fea000383ffff */
[----:B------:R-:W-:Y:S05]  /*12f20*/  BRA `(.L_x_393) ;  /* 0xffffff0c00147947 */ /* 0x000fea000383ffff */
.L_x_96:
[----:B-1----:R1:W2:Y:S02]  /*12f30*/  SYNCS.PHASECHK.TRANS64.TRYWAIT P0, [R16+URZ+0xe0c0], R3 ;  /* 0x00e0c003100075a7 */ /* 0x0022a400080011ff */
[----:B--2---:R-:W-:Y:S05]  /*12f40*/  @!P0 NANOSLEEP.SYNCS 0x989680 ;  /* 0x009896800000895d */ /* 0x004fea0003900000 */
[----:B------:R-:W2:Y:S02]  /*12f50*/  @!P0 SYNCS.PHASECHK.TRANS64 P0, [R16+URZ+0xe0c0], R3 ;  /* 0x00e0c003100085a7 */ /* 0x000ea400080010ff */
[----:B--2---:R-:W-:Y:S05]  /*12f60*/  @!P0 BRA `(.L_x_96) ;  /* 0xfffffffc00f08947 */ /* 0x004fea000383ffff */
[----:B------:R-:W-:Y:S05]  /*12f70*/  BRA `(.L_x_394) ;  /* 0xffffff14007c7947 */ /* 0x000fea000383ffff */
.L_x_163:
[----:B-1----:R1:W2:Y:S02]  /*12f80*/  SYNCS.PHASECHK.TRANS64.TRYWAIT P0, [R16+URZ+0xe0c8], R3 ;  /* 0x00e0c803100075a7 */ /* 0x0022a400080011ff */
[----:B--2---:R-:W-:Y:S05]  /*12f90*/  @!P0 NANOSLEEP.SYNCS 0x989680 ;  /* 0x009896800000895d */ /* 0x004fea0003900000 */
[----:B------:R-:W2:Y:S02]  /*12fa0*/  @!P0 SYNCS.PHASECHK.TRANS64 P0, [R16+URZ+0xe0c8], R3 ;  /* 0x00e0c803100085a7 */ /* 0x000ea400080010ff */
[----:B--2---:R-:W-:Y:S05]  /*12fb0*/  @!P0 BRA `(.L_x_163) ;  /* 0xfffffffc00f08947 */ /* 0x004fea000383ffff */
[----:B------:R-:W-:Y:S05]  /*12fc0*/  BRA `(.L_x_395) ;  /* 0xffffff4400f07947 */ /* 0x000fea000383ffff */
.L_x_169:
[----:B-1----:R1:W2:Y:S02]  /*12fd0*/  SYNCS.PHASECHK.TRANS64.TRYWAIT P0, [R47+URZ+0xe070], R0 ;  /* 0x00e070002f0075a7 */ /* 0x0022a400080011ff */
[----:B--2---:R-:W-:Y:S05]  /*12fe0*/  @!P0 NANOSLEEP.SYNCS 0x989680 ;  /* 0x009896800000895d */ /* 0x004fea0003900000 */
[----:B------:R-:W2:Y:S02]  /*12ff0*/  @!P0 SYNCS.PHASECHK.TRANS64 P0, [R47+URZ+0xe070], R0 ;  /* 0x00e070002f0085a7 */ /* 0x000ea400080010ff */
[----:B--2---:R-:W-:Y:S05]  /*13000*/  @!P0 BRA `(.L_x_169) ;  /* 0xfffffffc00f08947 */ /* 0x004fea000383ffff */
[----:B------:R-:W-:Y:S05]  /*13010*/  BRA `(.L_x_396) ;  /* 0xffffff4c00087947 */ /* 0x000fea000383ffff */
.L_x_172:
[----:B--2---:R2:W3:Y:S02]  /*13020*/  SYNCS.PHASECHK.TRANS64.TRYWAIT P1, [R47+URZ+0xe080], R6 ;  /* 0x00e080062f0075a7 */ /* 0x0044e400080211ff */
[----:B---3--:R-:W-:Y:S05]  /*13030*/  @!P1 NANOSLEEP.SYNCS 0x989680 ;  /* 0x009896800000995d */ /* 0x008fea0003900000 */
[----:B------:R-:W3:Y:S02]  /*13040*/  @!P1 SYNCS.PHASECHK.TRANS64 P1, [R47+URZ+0xe080], R6 ;  /* 0x00e080062f0095a7 */ /* 0x000ee400080210ff */
[----:B---3--:R-:W-:Y:S05]  /*13050*/  @!P1 BRA `(.L_x_172) ;  /* 0xfffffffc00f09947 */ /* 0x008fea000383ffff */
[----:B------:R-:W-:Y:S05]  /*13060*/  BRA `(.L_x_397) ;  /* 0xffffff4c00307947 */ /* 0x000fea000383ffff */
.L_x_175:
[----:B-1----:R1:W3:Y:S02]  /*13070*/  SYNCS.PHASECHK.TRANS64.TRYWAIT P0, [R47+URZ+0xe070], R0 ;  /* 0x00e070002f0075a7 */ /* 0x0022e400080011ff */
[----:B---3--:R-:W-:Y:S05]  /*13080*/  @!P0 NANOSLEEP.SYNCS 0x989680 ;  /* 0x009896800000895d */ /* 0x008fea0003900000 */
[----:B------:R-:W3:Y:S02]  /*13090*/  @!P0 SYNCS.PHASECHK.TRANS64 P0, [R47+URZ+0xe070], R0 ;  /* 0x00e070002f0085a7 */ /* 0x000ee400080010ff */
[----:B---3--:R-:W-:Y:S05]  /*130a0*/  @!P0 BRA `(.L_x_175) ;  /* 0xfffffffc00f08947 */ /* 0x008fea000383ffff */
[----:B------:R-:W-:Y:S05]  /*130b0*/  BRA `(.L_x_398) ;  /* 0xffffff4c00787947 */ /* 0x000fea000383ffff */
.L_x_177:
[----:B-1----:R1:W3:Y:S02]  /*130c0*/  SYNCS.PHASECHK.TRANS64.TRYWAIT P0, [R47+URZ+0xe090], R0 ;  /* 0x00e090002f0075a7 */ /* 0x0022e400080011ff */
[----:B---3--:R-:W-:Y:S05]  /*130d0*/  @!P0 NANOSLEEP.SYNCS 0x989680 ;  /* 0x009896800000895d */ /* 0x008fea0003900000 */
[----:B------:R-:W3:Y:S02]  /*130e0*/  @!P0 SYNCS.PHASECHK.TRANS64 P0, [R47+URZ+0xe090], R0 ;  /* 0x00e090002f0085a7 */ /* 0x000ee400080010ff */
[----:B---3--:R-:W-:Y:S05]  /*130f0*/  @!P0 BRA `(.L_x_177) ;  /* 0xfffffffc00f08947 */ /* 0x008fea000383ffff */
[----:B------:R-:W-:Y:S05]  /*13100*/  BRA `(.L_x_399) ;  /* 0xffffff4c00c07947 */ /* 0x000fea000383ffff */
.L_x_184:
[----:B-1----:R1:W4:Y:S02]  /*13110*/  SYNCS.PHASECHK.TRANS64.TRYWAIT P0, [R47+URZ+0xe080], R0 ;  /* 0x00e080002f0075a7 */ /* 0x00232400080011ff */
[----:B----4-:R-:W-:Y:S05]  /*13120*/  @!P0 NANOSLEEP.SYNCS 0x989680 ;  /* 0x009896800000895d */ /* 0x010fea0003900000 */
[----:B------:R-:W4:Y:S02]  /*13130*/  @!P0 SYNCS.PHASECHK.TRANS64 P0, [R47+URZ+0xe080], R0 ;  /* 0x00e080002f0085a7 */ /* 0x000f2400080010ff */
[----:B----4-:R-:W-:Y:S05]  /*13140*/  @!P0 BRA `(.L_x_184) ;  /* 0xfffffffc00f08947 */ /* 0x010fea000383ffff */
[----:B------:R-:W-:Y:S05]  /*13150*/  BRA `(.L_x_400) ;  /* 0xffffff5000dc7947 */ /* 0x000fea000383ffff */
.L_x_186:
[----:B-1----:R1:W3:Y:S02]  /*13160*/  SYNCS.PHASECHK.TRANS64.TRYWAIT P0, [R47+URZ+0xe098], R0 ;  /* 0x00e098002f0075a7 */ /* 0x0022e400080011ff */
[----:B---3--:R-:W-:Y:S05]  /*13170*/  @!P0 NANOSLEEP.SYNCS 0x989680 ;  /* 0x009896800000895d */ /* 0x008fea0003900000 */
[----:B------:R-:W3:Y:S02]  /*13180*/  @!P0 SYNCS.PHASECHK.TRANS64 P0, [R47+URZ+0xe098], R0 ;  /* 0x00e098002f0085a7 */ /* 0x000ee400080010ff */
[----:B---3--:R-:W-:Y:S05]  /*13190*/  @!P0 BRA `(.L_x_186) ;  /* 0xfffffffc00f08947 */ /* 0x008fea000383ffff */
[----:B------:R-:W-:Y:S05]  /*131a0*/  BRA `(.L_x_401) ;  /* 0xffffff5400207947 */ /* 0x000fea000383ffff */
.L_x_195:
[----:B---3--:R3:W4:Y:S02]  /*131b0*/  SYNCS.PHASECHK.TRANS64.TRYWAIT P0, [R47+URZ+0xe070], R4 ;  /* 0x00e070042f0075a7 */ /* 0x00872400080011ff */
[----:B----4-:R-:W-:Y:S05]  /*131c0*/  @!P0 NANOSLEEP.SYNCS 0x989680 ;  /* 0x009896800000895d */ /* 0x010fea0003900000 */
[----:B------:R-:W4:Y:S02]  /*131d0*/  @!P0 SYNCS.PHASECHK.TRANS64 P0, [R47+URZ+0xe070], R4 ;  /* 0x00e070042f0085a7 */ /* 0x000f2400080010ff */
[----:B----4-:R-:W-:Y:S05]  /*131e0*/  @!P0 BRA `(.L_x_195) ;  /* 0xfffffffc00f08947 */ /* 0x010fea000383ffff */
[----:B------:R-:W-:Y:S05]  /*131f0*/  BRA `(.L_x_402) ;  /* 0xffffff58005c7947 */ /* 0x000fea000383ffff */
.L_x_198:
[----:B-1----:R1:W4:Y:S02]  /*13200*/  SYNCS.PHASECHK.TRANS64.TRYWAIT P0, [R47+URZ+0xe090], R0 ;  /* 0x00e090002f0075a7 */ /* 0x00232400080011ff */
[----:B----4-:R-:W-:Y:S05]  /*13210*/  @!P0 NANOSLEEP.SYNCS 0x989680 ;  /* 0x009896800000895d */ /* 0x010fea0003900000 */
[----:B------:R-:W4:Y:S02]  /*13220*/  @!P0 SYNCS.PHASECHK.TRANS64 P0, [R47+URZ+0xe090], R0 ;  /* 0x00e090002f0085a7 */ /* 0x000f2400080010ff */
[----:B----4-:R-:W-:Y:S05]  /*13230*/  @!P0 BRA `(.L_x_198) ;  /* 0xfffffffc00f08947 */ /* 0x010fea000383ffff */
[----:B------:R-:W-:Y:S05]  /*13240*/  BRA `(.L_x_403) ;  /* 0xffffff5800807947 */ /* 0x000fea000383ffff */
.L_x_201:
[----:B-1----:R1:W4:Y:S02]  /*13250*/  SYNCS.PHASECHK.TRANS64.TRYWAIT P0, [R47+URZ+0xe0c0], R0 ;  /* 0x00e0c0002f0075a7 */ /* 0x00232400080011ff */
[----:B----4-:R-:W-:Y:S05]  /*13260*/  @!P0 NANOSLEEP.SYNCS 0x989680 ;  /* 0x009896800000895d */ /* 0x010fea0003900000 */
[----:B------:R-:W4:Y:S02]  /*13270*/  @!P0 SYNCS.PHASECHK.TRANS64 P0, [R47+URZ+0xe0c0], R0 ;  /* 0x00e0c0002f0085a7 */ /* 0x000f2400080010ff */
[----:B----4-:R-:W-:Y:S05]  /*13280*/  @!P0 BRA `(.L_x_201) ;  /* 0xfffffffc00f08947 */ /* 0x010fea000383ffff */
[----:B------:R-:W-:Y:S05]  /*13290*/  BRA `(.L_x_404) ;  /* 0xffffff58008c7947 */ /* 0x000fea000383ffff */
.L_x_209:
[----:B-1----:R1:W2:Y:S02]  /*132a0*/  SYNCS.PHASECHK.TRANS64.TRYWAIT P0, [R47+URZ+0xe080], R4 ;  /* 0x00e080042f0075a7 */ /* 0x0022a400080011ff */
[----:B--2---:R-:W-:Y:S05]  /*132b0*/  @!P0 NANOSLEEP.SYNCS 0x989680 ;  /* 0x009896800000895d */ /* 0x004fea0003900000 */
[----:B------:R-:W2:Y:S02]  /*132c0*/  @!P0 SYNCS.PHASECHK.TRANS64 P0, [R47+URZ+0xe080], R4 ;  /* 0x00e080042f0085a7 */ /* 0x000ea400080010ff */
[----:B--2---:R-:W-:Y:S05]  /*132d0*/  @!P0 BRA `(.L_x_209) ;  /* 0xfffffffc00f08947 */ /* 0x004fea000383ffff */
[----:B------:R-:W-:Y:S05]  /*132e0*/  BRA `(.L_x_405) ;  /* 0xffffff6400c87947 */ /* 0x000fea000383ffff */
.L_x_212:
[----:B----4-:R4:W1:Y:S02]  /*132f0*/  SYNCS.PHASECHK.TRANS64.TRYWAIT P0, [R47+URZ+0xe098], R0 ;  /* 0x00e098002f0075a7 */ /* 0x01086400080011ff */
[----:B-1----:R-:W-:Y:S05]  /*13300*/  @!P0 NANOSLEEP.SYNCS 0x989680 ;  /* 0x009896800000895d */ /* 0x002fea0003900000 */
[----:B------:R-:W1:Y:S02]  /*13310*/  @!P0 SYNCS.PHASECHK.TRANS64 P0, [R47+URZ+0xe098], R0 ;  /* 0x00e098002f0085a7 */ /* 0x000e6400080010ff */
[----:B-1----:R-:W-:Y:S05]  /*13320*/  @!P0 BRA `(.L_x_212) ;  /* 0xfffffffc00f08947 */ /* 0x002fea000383ffff */
[----:B------:R-:W-:Y:S05]  /*13330*/  BRA `(.L_x_406) ;  /* 0xffffff6400ec7947 */ /* 0x000fea000383ffff */
.L_x_215:
[----:B-1----:R1:W4:Y:S02]  /*13340*/  SYNCS.PHASECHK.TRANS64.TRYWAIT P0, [R47+URZ+0xe0c8], R0 ;  /* 0x00e0c8002f0075a7 */ /* 0x00232400080011ff */
[----:B----4-:R-:W-:Y:S05]  /*13350*/  @!P0 NANOSLEEP.SYNCS 0x989680 ;  /* 0x009896800000895d */ /* 0x010fea0003900000 */
[----:B------:R-:W4:Y:S02]  /*13360*/  @!P0 SYNCS.PHASECHK.TRANS64 P0, [R47+URZ+0xe0c8], R0 ;  /* 0x00e0c8002f0085a7 */ /* 0x000f2400080010ff */
[----:B----4-:R-:W-:Y:S05]  /*13370*/  @!P0 BRA `(.L_x_215) ;  /* 0xfffffffc00f08947 */ /* 0x010fea000383ffff */
[----:B------:R-:W-:Y:S05]  /*13380*/  BRA `(.L_x_407) ;  /* 0xffffff6400f87947 */ /* 0x000fea000383ffff */
.L_x_225:
[----:B------:R-:W-:-:S07]  /*13390*/  MOV R0, UR7 ;  /* 0x0000000700007c02 */ /* 0x000fce0008000f00 */
.L_x_408:
[----:B-1----:R1:W2:Y:S02]  /*133a0*/  SYNCS.PHASECHK.TRANS64.TRYWAIT P0, [R0+URZ], R3 ;  /* 0x00000003000075a7 */ /* 0x0022a400080011ff */
[----:B--2---:R-:W-:Y:S05]  /*133b0*/  @!P0 NANOSLEEP.SYNCS 0x989680 ;  /* 0x009896800000895d */ /* 0x004fea0003900000 */
[----:B------:R-:W2:Y:S02]  /*133c0*/  @!P0 SYNCS.PHASECHK.TRANS64 P0, [R0+URZ], R3 ;  /* 0x00000003000085a7 */ /* 0x000ea400080010ff */
[----:B--2---:R-:W-:Y:S05]  /*133d0*/  @!P0 BRA `(.L_x_408) ;  /* 0xfffffffc00f08947 */ /* 0x004fea000383ffff */
[----:B------:R-:W-:Y:S05]  /*133e0*/  BRA `(.L_x_409) ;  /* 0xffffff7400e87947 */ /* 0x000fea000383ffff */
.L_x_228:
[----:B------:R-:W-:-:S07]  /*133f0*/  MOV R0, UR5 ;  /* 0x0000000500007c02 */ /* 0x000fce0008000f00 */
.L_x_410:
[----:B-1----:R1:W3:Y:S02]  /*13400*/  SYNCS.PHASECHK.TRANS64.TRYWAIT P1, [R0+URZ], R3 ;  /* 0x00000003000075a7 */ /* 0x0022e400080211ff */
[----:B---3--:R-:W-:Y:S05]  /*13410*/  @!P1 NANOSLEEP.SYNCS 0x989680 ;  /* 0x009896800000995d */ /* 0x008fea0003900000 */
[----:B------:R-:W3:Y:S02]  /*13420*/  @!P1 SYNCS.PHASECHK.TRANS64 P1, [R0+URZ], R3 ;  /* 0x00000003000095a7 */ /* 0x000ee400080210ff */
[----:B---3--:R-:W-:Y:S05]  /*13430*/  @!P1 BRA `(.L_x_410) ;  /* 0xfffffffc00f09947 */ /* 0x008fea000383ffff */
[----:B------:R-:W-:Y:S05]  /*13440*/  BRA `(.L_x_411) ;  /* 0xffffff7800687947 */ /* 0x000fea000383ffff */
.L_x_235:
[----:B-1----:R-:W-:-:S04]  /*13450*/  MOV R4, UR42 ;  /* 0x0000002a00047c02 */ /* 0x002fc80008000f00 */
[----:B------:R1:W2:Y:S03]  /*13460*/  SYNCS.PHASECHK.TRANS64.TRYWAIT P5, [R4+URZ], R3 ;  /* 0x00000003040075a7 */ /* 0x0002a600080a11ff */
[----:B--2---:R-:W-:Y:S05]  /*13470*/  @!P5 NANOSLEEP.SYNCS 0x989680 ;  /* 0x009896800000d95d */ /* 0x004fea0003900000 */
[----:B------:R-:W2:Y:S02]  /*13480*/  @!P5 SYNCS.PHASECHK.TRANS64 P5, [R4+URZ], R3 ;  /* 0x000000030400d5a7 */ /* 0x000ea400080a10ff */
[----:B--2---:R-:W-:Y:S05]  /*13490*/  @!P5 BRA `(.L_x_235) ;  /* 0xfffffffc00ecd947 */ /* 0x004fea000383ffff */
[----:B------:R-:W-:Y:S05]  /*134a0*/  BRA `(.L_x_412) ;  /* 0xffffff8400a07947 */ /* 0x000fea000383ffff */
.L_x_240:
[----:B------:R-:W-:-:S07]  /*134b0*/  MOV R5, UR6 ;  /* 0x0000000600057c02 */ /* 0x000fce0008000f00 */
.L_x_413:
[----:B---3--:R3:W4:Y:S02]  /*134c0*/  SYNCS.PHASECHK.TRANS64.TRYWAIT P2, [R5+URZ], R0 ;  /* 0x00000000050075a7 */ /* 0x00872400080411ff */
[----:B----4-:R-:W-:Y:S05]  /*134d0*/  @!P2 NANOSLEEP.SYNCS 0x989680 ;  /* 0x009896800000a95d */ /* 0x010fea0003900000 */
[----:B------:R-:W4:Y:S02]  /*134e0*/  @!P2 SYNCS.PHASECHK.TRANS64 P2, [R5+URZ], R0 ;  /* 0x000000000500a5a7 */ /* 0x000f2400080410ff */
[----:B----4-:R-:W-:Y:S05]  /*134f0*/  @!P2 BRA `(.L_x_413) ;  /* 0xfffffffc00f0a947 */ /* 0x010fea000383ffff */
[----:B------:R-:W-:Y:S05]  /*13500*/  BRA `(.L_x_414) ;  /* 0xffffffb400387947 */ /* 0x000fea000383ffff */
.L_x_245:
[----:B------:R-:W-:-:S07]  /*13510*/  MOV R3, UR6 ;  /* 0x0000000600037c02 */ /* 0x000fce0008000f00 */
.L_x_415:
[----:B-1----:R1:W2:Y:S02]  /*13520*/  SYNCS.PHASECHK.TRANS64.TRYWAIT P1, [R3+URZ], R0 ;  /* 0x00000000030075a7 */ /* 0x0022a400080211ff */
[----:B--2---:R-:W-:Y:S05]  /*13530*/  @!P1 NANOSLEEP.SYNCS 0x989680 ;  /* 0x009896800000995d */ /* 0x004fea0003900000 */
[----:B------:R-:W2:Y:S02]  /*13540*/  @!P1 SYNCS.PHASECHK.TRANS64 P1, [R3+URZ], R0 ;  /* 0x00000000030095a7 */ /* 0x000ea400080210ff */
[----:B--2---:R-:W-:Y:S05]  /*13550*/  @!P1 BRA `(.L_x_415) ;  /* 0xfffffffc00f09947 */ /* 0x004fea000383ffff */
[----:B------:R-:W-:Y:S05]  /*13560*/  BRA `(.L_x_416) ;  /* 0xffffffb800987947 */ /* 0x000fea000383ffff */
.L_x_250:
[----:B------:R-:W-:-:S07]  /*13570*/  MOV R0, UR4 ;  /* 0x0000000400007c02 */ /* 0x000fce0008000f00 */
.L_x_417:
[----:B-1----:R1:W3:Y:S02]  /*13580*/  SYNCS.PHASECHK.TRANS64.TRYWAIT P0, [R0+URZ], R3 ;  /* 0x00000003000075a7 */ /* 0x0022e400080011ff */
[----:B---3--:R-:W-:Y:S05]  /*13590*/  @!P0 NANOSLEEP.SYNCS 0x989680 ;  /* 0x009896800000895d */ /* 0x008fea0003900000 */
[----:B------:R-:W3:Y:S02]  /*135a0*/  @!P0 SYNCS.PHASECHK.TRANS64 P0, [R0+URZ], R3 ;  /* 0x00000003000085a7 */ /* 0x000ee400080010ff */
[----:B---3--:R-:W-:Y:S05]  /*135b0*/  @!P0 BRA `(.L_x_417) ;  /* 0xfffffffc00f08947 */ /* 0x008fea000383ffff */
[----:B------:R-:W-:Y:S05]  /*135c0*/  BRA `(.L_x_418) ;  /* 0xffffffbc003c7947 */ /* 0x000fea000383ffff */
.L_x_256:
[----:B------:R-:W-:-:S07]  /*135d0*/  MOV R3, UR8 ;  /* 0x0000000800037c02 */ /* 0x000fce0008000f00 */
.L_x_419:
[----:B-1----:R1:W2:Y:S02]  /*135e0*/  SYNCS.PHASECHK.TRANS64.TRYWAIT P1, [R3+URZ+0xe010], R6 ;  /* 0x00e01006030075a7 */ /* 0x0022a400080211ff */
[----:B--2---:R-:W-:Y:S05]  /*135f0*/  @!P1 NANOSLEEP.SYNCS 0x989680 ;  /* 0x009896800000995d */ /* 0x004fea0003900000 */
[----:B------:R-:W2:Y:S02]  /*13600*/  @!P1 SYNCS.PHASECHK.TRANS64 P1, [R3+URZ+0xe010], R6 ;  /* 0x00e01006030095a7 */ /* 0x000ea400080210ff */
[----:B--2---:R-:W-:Y:S05]  /*13610*/  @!P1 BRA `(.L_x_419) ;  /* 0xfffffffc00f09947 */ /* 0x004fea000383ffff */
[----:B------:R-:W-:Y:S05]  /*13620*/  BRA `(.L_x_420) ;  /* 0xffffffc000e07947 */ /* 0x000fea000383ffff */
.L_x_262:
[----:B--2---:R-:W-:-:S07]  /*13630*/  MOV R0, UR17 ;  /* 0x0000001100007c02 */ /* 0x004fce0008000f00 */
.L_x_421:
[----:B-1----:R1:W2:Y:S02]  /*13640*/  SYNCS.PHASECHK.TRANS64.TRYWAIT P1, [R0+URZ+0xe038], R5 ;  /* 0x00e03805000075a7 */ /* 0x0022a400080211ff */
[----:B--2---:R-:W-:Y:S05]  /*13650*/  @!P1 NANOSLEEP.SYNCS 0x989680 ;  /* 0x009896800000995d */ /* 0x004fea0003900000 */
[----:B------:R-:W2:Y:S02]  /*13660*/  @!P1 SYNCS.PHASECHK.TRANS64 P1, [R0+URZ+0xe038], R5 ;  /* 0x00e03805000095a7 */ /* 0x000ea400080210ff */
[----:B--2---:R-:W-:Y:S05]  /*13670*/  @!P1 BRA `(.L_x_421) ;  /* 0xfffffffc00f09947 */ /* 0x004fea000383ffff */
[----:B------:R-:W-:Y:S05]  /*13680*/  BRA `(.L_x_422) ;  /* 0xffffffc400347947 */ /* 0x000fea000383ffff */
.L_x_268:
[----:B------:R-:W-:-:S07]  /*13690*/  MOV R3, UR8 ;  /* 0x0000000800037c02 */ /* 0x000fce0008000f00 */
.L_x_423:
[----:B-1----:R1:W2:Y:S02]  /*136a0*/  SYNCS.PHASECHK.TRANS64.TRYWAIT P1, [R3+URZ+0xe018], R6 ;  /* 0x00e01806030075a7 */ /* 0x0022a400080211ff */
[----:B--2---:R-:W-:Y:S05]  /*136b0*/  @!P1 NANOSLEEP.SYNCS 0x989680 ;  /* 0x009896800000995d */ /* 0x004fea0003900000 */
[----:B------:R-:W2:Y:S02]  /*136c0*/  @!P1 SYNCS.PHASECHK.TRANS64 P1, [R3+URZ+0xe018], R6 ;  /* 0x00e01806030095a7 */ /* 0x000ea400080210ff */
[----:B--2---:R-:W-:Y:S05]  /*136d0*/  @!P1 BRA `(.L_x_423) ;  /* 0xfffffffc00f09947 */ /* 0x004fea000383ffff */
[----:B------:R-:W-:Y:S05]  /*136e0*/  BRA `(.L_x_424) ;  /* 0xffffffc400a07947 */ /* 0x000fea000383ffff */
.L_x_274:
[----:B--2---:R-:W-:-:S07]  /*136f0*/  MOV R0, UR17 ;  /* 0x0000001100007c02 */ /* 0x004fce0008000f00 */
.L_x_425:
[----:B-1----:R1:W2:Y:S02]  /*13700*/  SYNCS.PHASECHK.TRANS64.TRYWAIT P1, [R0+URZ+0xe038], R3 ;  /* 0x00e03803000075a7 */ /* 0x0022a400080211ff */
[----:B--2---:R-:W-:Y:S05]  /*13710*/  @!P1 NANOSLEEP.SYNCS 0x989680 ;  /* 0x009896800000995d */ /* 0x004fea0003900000 */
[----:B------:R-:W2:Y:S02]  /*13720*/  @!P1 SYNCS.PHASECHK.TRANS64 P1, [R0+URZ+0xe038], R3 ;  /* 0x00e03803000095a7 */ /* 0x000ea400080210ff */
[----:B--2---:R-:W-:Y:S05]  /*13730*/  @!P1 BRA `(.L_x_425) ;  /* 0xfffffffc00f09947 */ /* 0x004fea000383ffff */
[----:B------:R-:W-:Y:S05]  /*13740*/  BRA `(.L_x_426) ;  /* 0xffffffc800007947 */ /* 0x000fea000383ffff */
.L_x_280:
[----:B--2---:R-:W-:-:S07]  /*13750*/  MOV R0, UR17 ;  /* 0x0000001100007c02 */ /* 0x004fce0008000f00 */
.L_x_427:
[----:B-1----:R1:W2:Y:S02]  /*13760*/  SYNCS.PHASECHK.TRANS64.TRYWAIT P1, [R0+URZ+0xe038], R3 ;  /* 0x00e03803000075a7 */ /* 0x0022a400080211ff */
[----:B--2---:R-:W-:Y:S05]  /*13770*/  @!P1 NANOSLEEP.SYNCS 0x989680 ;  /* 0x009896800000995d */ /* 0x004fea0003900000 */
[----:B------:R-:W2:Y:S02]  /*13780*/  @!P1 SYNCS.PHASECHK.TRANS64 P1, [R0+URZ+0xe038], R3 ;  /* 0x00e03803000095a7 */ /* 0x000ea400080210ff */
[----:B--2---:R-:W-:Y:S05]  /*13790*/  @!P1 BRA `(.L_x_427) ;  /* 0xfffffffc00f09947 */ /* 0x004fea000383ffff */
[----:B------:R-:W-:Y:S05]  /*137a0*/  BRA `(.L_x_428) ;  /* 0xffffffc800b87947 */ /* 0x000fea000383ffff */
.L_x_285:
[----:B------:R-:W-:-:S07]  /*137b0*/  MOV R0, UR17 ;  /* 0x0000001100007c02 */ /* 0x000fce0008000f00 */
.L_x_429:
[----:B-1----:R1:W2:Y:S02]  /*137c0*/  SYNCS.PHASECHK.TRANS64.TRYWAIT P1, [R0+URZ+0xe038], R3 ;  /* 0x00e03803000075a7 */ /* 0x0022a400080211ff */
[----:B--2---:R-:W-:Y:S05]  /*137d0*/  @!P1 NANOSLEEP.SYNCS 0x989680 ;  /* 0x009896800000995d */ /* 0x004fea0003900000 */
[----:B------:R-:W2:Y:S02]  /*137e0*/  @!P1 SYNCS.PHASECHK.TRANS64 P1, [R0+URZ+0xe038], R3 ;  /* 0x00e03803000095a7 */ /* 0x000ea400080210ff */
[----:B--2---:R-:W-:Y:S05]  /*137f0*/  @!P1 BRA `(.L_x_429) ;  /* 0xfffffffc00f09947 */ /* 0x004fea000383ffff */
[----:B------:R-:W-:Y:S05]  /*13800*/  BRA `(.L_x_430) ;  /* 0xffffffcc002c7947 */ /* 0x000fea000383ffff */
.L_x_290:
[----:B------:R-:W-:-:S07]  /*13810*/  MOV R0, UR17 ;  /* 0x0000001100007c02 */ /* 0x000fce0008000f00 */
.L_x_431:
[----:B-1----:R1:W2:Y:S02]  /*13820*/  SYNCS.PHASECHK.TRANS64.TRYWAIT P1, [R0+URZ+0xe038], R3 ;  /* 0x00e03803000075a7 */ /* 0x0022a400080211ff */
[----:B--2---:R-:W-:Y:S05]  /*13830*/  @!P1 NANOSLEEP.SYNCS 0x989680 ;  /* 0x009896800000995d */ /* 0x004fea0003900000 */
[----:B------:R-:W2:Y:S02]  /*13840*/  @!P1 SYNCS.PHASECHK.TRANS64 P1, [R0+URZ+0xe038], R3 ;  /* 0x00e03803000095a7 */ /* 0x000ea400080210ff */
[----:B--2---:R-:W-:Y:S05]  /*13850*/  @!P1 BRA `(.L_x_431) ;  /* 0xfffffffc00f09947 */ /* 0x004fea000383ffff */
[----:B------:R-:W-:Y:S05]  /*13860*/  BRA `(.L_x_432) ;  /* 0xffffffcc00947947 */ /* 0x000fea000383ffff */
.L_x_295:
[----:B------:R-:W-:-:S07]  /*13870*/  MOV R0, UR17 ;  /* 0x0000001100007c02 */ /* 0x000fce0008000f00 */
.L_x_433:
[----:B-1----:R1:W2:Y:S02]  /*13880*/  SYNCS.PHASECHK.TRANS64.TRYWAIT P1, [R0+URZ+0xe038], R3 ;  /* 0x00e03803000075a7 */ /* 0x0022a400080211ff */
[----:B--2---:R-:W-:Y:S05]  /*13890*/  @!P1 NANOSLEEP.SYNCS 0x989680 ;  /* 0x009896800000995d */ /* 0x004fea0003900000 */
[----:B------:R-:W2:Y:S02]  /*138a0*/  @!P1 SYNCS.PHASECHK.TRANS64 P1, [R0+URZ+0xe038], R3 ;  /* 0x00e03803000095a7 */ /* 0x000ea400080210ff */
[----:B--2---:R-:W-:Y:S05]  /*138b0*/  @!P1 BRA `(.L_x_433) ;  /* 0xfffffffc00f09947 */ /* 0x004fea000383ffff */
[----:B------:R-:W-:Y:S05]  /*138c0*/  BRA `(.L_x_434) ;  /* 0xffffffcc00fc7947 */ /* 0x000fea000383ffff */
.L_x_300:
[----:B------:R-:W-:-:S07]  /*138d0*/  MOV R0, UR17 ;  /* 0x0000001100007c02 */ /* 0x000fce0008000f00 */
.L_x_435:
[----:B-1----:R1:W2:Y:S02]  /*138e0*/  SYNCS.PHASECHK.TRANS64.TRYWAIT P1, [R0+URZ+0xe038], R3 ;  /* 0x00e03803000075a7 */ /* 0x0022a400080211ff */
[----:B--2---:R-:W-:Y:S05]  /*138f0*/  @!P1 NANOSLEEP.SYNCS 0x989680 ;  /* 0x009896800000995d */ /* 0x004fea0003900000 */
[----:B------:R-:W2:Y:S02]  /*13900*/  @!P1 SYNCS.PHASECHK.TRANS64 P1, [R0+URZ+0xe038], R3 ;  /* 0x00e03803000095a7 */ /* 0x000ea400080210ff */
[----:B--2---:R-:W-:Y:S05]  /*13910*/  @!P1 BRA `(.L_x_435) ;  /* 0xfffffffc00f09947 */ /* 0x004fea000383ffff */
[----:B------:R-:W-:Y:S05]  /*13920*/  BRA `(.L_x_436) ;  /* 0xffffffd000647947 */ /* 0x000fea000383ffff */
.L_x_305:
[----:B------:R-:W-:-:S07]  /*13930*/  MOV R0, UR17 ;  /* 0x0000001100007c02 */ /* 0x000fce0008000f00 */
.L_x_437:
[----:B-1----:R1:W2:Y:S02]  /*13940*/  SYNCS.PHASECHK.TRANS64.TRYWAIT P1, [R0+URZ+0xe038], R3 ;  /* 0x00e03803000075a7 */ /* 0x0022a400080211ff */
[----:B--2---:R-:W-:Y:S05]  /*13950*/  @!P1 NANOSLEEP.SYNCS 0x989680 ;  /* 0x009896800000995d */ /* 0x004fea0003900000 */
[----:B------:R-:W2:Y:S02]  /*13960*/  @!P1 SYNCS.PHASECHK.TRANS64 P1, [R0+URZ+0xe038], R3 ;  /* 0x00e03803000095a7 */ /* 0x000ea400080210ff */
[----:B--2---:R-:W-:Y:S05]  /*13970*/  @!P1 BRA `(.L_x_437) ;  /* 0xfffffffc00f09947 */ /* 0x004fea000383ffff */
[----:B------:R-:W-:Y:S05]  /*13980*/  BRA `(.L_x_438) ;  /* 0xffffffd000cc7947 */ /* 0x000fea000383ffff */
.L_x_310:
[----:B------:R-:W-:-:S07]  /*13990*/  MOV R0, UR17 ;  /* 0x0000001100007c02 */ /* 0x000fce0008000f00 */
.L_x_439:
[----:B-1----:R1:W2:Y:S02]  /*139a0*/  SYNCS.PHASECHK.TRANS64.TRYWAIT P1, [R0+URZ+0xe038], R3 ;  /* 0x00e03803000075a7 */ /* 0x0022a400080211ff */
[----:B--2---:R-:W-:Y:S05]  /*139b0*/  @!P1 NANOSLEEP.SYNCS 0x989680 ;  /* 0x009896800000995d */ /* 0x004fea0003900000 */
[----:B------:R-:W2:Y:S02]  /*139c0*/  @!P1 SYNCS.PHASECHK.TRANS64 P1, [R0+URZ+0xe038], R3 ;  /* 0x00e03803000095a7 */ /* 0x000ea400080210ff */
[----:B--2---:R-:W-:Y:S05]  /*139d0*/  @!P1 BRA `(.L_x_439) ;  /* 0xfffffffc00f09947 */ /* 0x004fea000383ffff */
[----:B------:R-:W-:Y:S05]  /*139e0*/  BRA `(.L_x_440) ;  /* 0xffffffd400387947 */ /* 0x000fea000383ffff */
.L_x_315:
[----:B------:R-:W-:-:S07]  /*139f0*/  MOV R0, UR17 ;  /* 0x0000001100007c02 */ /* 0x000fce0008000f00 */
.L_x_441:
[----:B-1----:R1:W2:Y:S02]  /*13a00*/  SYNCS.PHASECHK.TRANS64.TRYWAIT P1, [R0+URZ+0xe038], R3 ;  /* 0x00e03803000075a7 */ /* 0x0022a400080211ff */
[----:B--2---:R-:W-:Y:S05]  /*13a10*/  @!P1 NANOSLEEP.SYNCS 0x989680 ;  /* 0x009896800000995d */ /* 0x004fea0003900000 */
[----:B------:R-:W2:Y:S02]  /*13a20*/  @!P1 SYNCS.PHASECHK.TRANS64 P1, [R0+URZ+0xe038], R3 ;  /* 0x00e03803000095a7 */ /* 0x000ea400080210ff */
[----:B--2---:R-:W-:Y:S05]  /*13a30*/  @!P1 BRA `(.L_x_441) ;  /* 0xfffffffc00f09947 */ /* 0x004fea000383ffff */
[----:B------:R-:W-:Y:S05]  /*13a40*/  BRA `(.L_x_442) ;  /* 0xffffffd400a07947 */ /* 0x000fea000383ffff */
.L_x_321:
[----:B------:R-:W-:-:S07]  /*13a50*/  MOV R0, UR17 ;  /* 0x0000001100007c02 */ /* 0x000fce0008000f00 */
.L_x_443:
[----:B-1----:R1:W2:Y:S02]  /*13a60*/  SYNCS.PHASECHK.TRANS64.TRYWAIT P1, [R0+URZ+0xe038], R3 ;  /* 0x00e03803000075a7 */ /* 0x0022a400080211ff */
[----:B--2---:R-:W-:Y:S05]  /*13a70*/  @!P1 NANOSLEEP.SYNCS 0x989680 ;  /* 0x009896800000995d */ /* 0x004fea0003900000 */
[----:B------:R-:W2:Y:S02]  /*13a80*/  @!P1 SYNCS.PHASECHK.TRANS64 P1, [R0+URZ+0xe038], R3 ;  /* 0x00e03803000095a7 */ /* 0x000ea400080210ff */
[----:B--2---:R-:W-:Y:S05]  /*13a90*/  @!P1 BRA `(.L_x_443) ;  /* 0xfffffffc00f09947 */ /* 0x004fea000383ffff */
[----:B------:R-:W-:Y:S05]  /*13aa0*/  BRA `(.L_x_444) ;  /* 0xffffffd8001c7947 */ /* 0x000fea000383ffff */
.L_x_326:
[----:B------:R-:W-:-:S07]  /*13ab0*/  MOV R0, UR17 ;  /* 0x0000001100007c02 */ /* 0x000fce0008000f00 */
.L_x_445:
[----:B-1----:R1:W2:Y:S02]  /*13ac0*/  SYNCS.PHASECHK.TRANS64.TRYWAIT P1, [R0+URZ+0xe038], R3 ;  /* 0x00e03803000075a7 */ /* 0x0022a400080211ff */
[----:B--2---:R-:W-:Y:S05]  /*13ad0*/  @!P1 NANOSLEEP.SYNCS 0x989680 ;  /* 0x009896800000995d */ /* 0x004fea0003900000 */
[----:B------:R-:W2:Y:S02]  /*13ae0*/  @!P1 SYNCS.PHASECHK.TRANS64 P1, [R0+URZ+0xe038], R3 ;  /* 0x00e03803000095a7 */ /* 0x000ea400080210ff */
[----:B--2---:R-:W-:Y:S05]  /*13af0*/  @!P1 BRA `(.L_x_445) ;  /* 0xfffffffc00f09947 */ /* 0x004fea000383ffff */
[----:B------:R-:W-:Y:S05]  /*13b00*/  BRA `(.L_x_446) ;  /* 0xffffffd800847947 */ /* 0x000fea000383ffff */
.L_x_331:
[----:B------:R-:W-:-:S07]  /*13b10*/  MOV R0, UR17 ;  /* 0x0000001100007c02 */ /* 0x000fce0008000f00 */
.L_x_447:
[----:B-1----:R1:W2:Y:S02]  /*13b20*/  SYNCS.PHASECHK.TRANS64.TRYWAIT P1, [R0+URZ+0xe038], R3 ;  /* 0x00e03803000075a7 */ /* 0x0022a400080211ff */
[----:B--2---:R-:W-:Y:S05]  /*13b30*/  @!P1 NANOSLEEP.SYNCS 0x989680 ;  /* 0x009896800000995d */ /* 0x004fea0003900000 */
[----:B------:R-:W2:Y:S02]  /*13b40*/  @!P1 SYNCS.PHASECHK.TRANS64 P1, [R0+URZ+0xe038], R3 ;  /* 0x00e03803000095a7 */ /* 0x000ea400080210ff */
[----:B--2---:R-:W-:Y:S05]  /*13b50*/  @!P1 BRA `(.L_x_447) ;  /* 0xfffffffc00f09947 */ /* 0x004fea000383ffff */
[----:B------:R-:W-:Y:S05]  /*13b60*/  BRA `(.L_x_448) ;  /* 0xffffffd800f47947 */ /* 0x000fea000383ffff */
.L_x_336:
[----:B------:R-:W-:-:S07]  /*13b70*/  MOV R0, UR17 ;  /* 0x0000001100007c02 */ /* 0x000fce0008000f00 */
.L_x_449:
[----:B-1----:R1:W2:Y:S02]  /*13b80*/  SYNCS.PHASECHK.TRANS64.TRYWAIT P1, [R0+URZ+0xe038], R3 ;  /* 0x00e03803000075a7 */ /* 0x0022a400080211ff */
[----:B--2---:R-:W-:Y:S05]  /*13b90*/  @!P1 NANOSLEEP.SYNCS 0x989680 ;  /* 0x009896800000995d */ /* 0x004fea0003900000 */
[----:B------:R-:W2:Y:S02]  /*13ba0*/  @!P1 SYNCS.PHASECHK.TRANS64 P1, [R0+URZ+0xe038], R3 ;  /* 0x00e03803000095a7 */ /* 0x000ea400080210ff */
[----:B--2---:R-:W-:Y:S05]  /*13bb0*/  @!P1 BRA `(.L_x_449) ;  /* 0xfffffffc00f09947 */ /* 0x004fea000383ffff */
[----:B------:R-:W-:Y:S05]  /*13bc0*/  BRA `(.L_x_450) ;  /* 0xffffffdc005c7947 */ /* 0x000fea000383ffff */
.L_x_341:
[----:B------:R-:W-:-:S07]  /*13bd0*/  MOV R0, UR17 ;  /* 0x0000001100007c02 */ /* 0x000fce0008000f00 */
.L_x_451:
[----:B-1----:R1:W2:Y:S02]  /*13be0*/  SYNCS.PHASECHK.TRANS64.TRYWAIT P1, [R0+URZ+0xe038], R3 ;  /* 0x00e03803000075a7 */ /* 0x0022a400080211ff */
[----:B--2---:R-:W-:Y:S05]  /*13bf0*/  @!P1 NANOSLEEP.SYNCS 0x989680 ;  /* 0x009896800000995d */ /* 0x004fea0003900000 */
[----:B------:R-:W2:Y:S02]  /*13c00*/  @!P1 SYNCS.PHASECHK.TRANS64 P1, [R0+URZ+0xe038], R3 ;  /* 0x00e03803000095a7 */ /* 0x000ea400080210ff */
[----:B--2---:R-:W-:Y:S05]  /*13c10*/  @!P1 BRA `(.L_x_451) ;  /* 0xfffffffc00f09947 */ /* 0x004fea000383ffff */
[----:B------:R-:W-:Y:S05]  /*13c20*/  BRA `(.L_x_452) ;  /* 0xffffffdc00d07947 */ /* 0x000fea000383ffff */
.L_x_346:
[----:B------:R-:W-:-:S07]  /*13c30*/  MOV R0, UR9 ;  /* 0x0000000900007c02 */ /* 0x000fce0008000f00 */
.L_x_453:
[----:B-1----:R1:W2:Y:S02]  /*13c40*/  SYNCS.PHASECHK.TRANS64.TRYWAIT P1, [R0+URZ+0xe038], R3 ;  /* 0x00e03803000075a7 */ /* 0x0022a400080211ff */
[----:B--2---:R-:W-:Y:S05]  /*13c50*/  @!P1 NANOSLEEP.SYNCS 0x989680 ;  /* 0x009896800000995d */ /* 0x004fea0003900000 */
[----:B------:R-:W2:Y:S02]  /*13c60*/  @!P1 SYNCS.PHASECHK.TRANS64 P1, [R0+URZ+0xe038], R3 ;  /* 0x00e03803000095a7 */ /* 0x000ea400080210ff */
[----:B--2---:R-:W-:Y:S05]  /*13c70*/  @!P1 BRA `(.L_x_453) ;  /* 0xfffffffc00f09947 */ /* 0x004fea000383ffff */
[----:B------:R-:W-:Y:S05]  /*13c80*/  BRA `(.L_x_454) ;  /* 0xffffffe000387947 */ /* 0x000fea000383ffff */
.L_x_353:
[----:B------:R-:W-:-:S07]  /*13c90*/  MOV R0, UR17 ;  /* 0x0000001100007c02 */ /* 0x000fce0008000f00 */
.L_x_455:
[----:B-1----:R1:W4:Y:S02]  /*13ca0*/  SYNCS.PHASECHK.TRANS64.TRYWAIT P0, [R0+URZ+0xe0b0], R3 ;  /* 0x00e0b003000075a7 */ /* 0x00232400080011ff */
[----:B----4-:R-:W-:Y:S05]  /*13cb0*/  @!P0 NANOSLEEP.SYNCS 0x989680 ;  /* 0x009896800000895d */ /* 0x010fea0003900000 */
[----:B------:R-:W4:Y:S02]  /*13cc0*/  @!P0 SYNCS.PHASECHK.TRANS64 P0, [R0+URZ+0xe0b0], R3 ;  /* 0x00e0b003000085a7 */ /* 0x000f2400080010ff */
[----:B----4-:R-:W-:Y:S05]  /*13cd0*/  @!P0 BRA `(.L_x_455) ;  /* 0xfffffffc00f08947 */ /* 0x010fea000383ffff */
[----:B------:R-:W-:Y:S05]  /*13ce0*/  BRA `(.L_x_456) ;  /* 0xffffffe400c87947 */ /* 0x000fea000383ffff */
.L_x_355:
[----:B-1----:R-:W-:-:S07]  /*13cf0*/  MOV R0, UR17 ;  /* 0x0000001100007c02 */ /* 0x002fce0008000f00 */
.L_x_457:
[----:B-1----:R1:W4:Y:S02]  /*13d00*/  SYNCS.PHASECHK.TRANS64.TRYWAIT P0, [R0+URZ+0xe0b8], R3 ;  /* 0x00e0b803000075a7 */ /* 0x00232400080011ff */
[----:B----4-:R-:W-:Y:S05]  /*13d10*/  @!P0 NANOSLEEP.SYNCS 0x989680 ;  /* 0x009896800000895d */ /* 0x010fea0003900000 */
[----:B------:R-:W4:Y:S02]  /*13d20*/  @!P0 SYNCS.PHASECHK.TRANS64 P0, [R0+URZ+0xe0b8], R3 ;  /* 0x00e0b803000085a7 */ /* 0x000f2400080010ff */
[----:B----4-:R-:W-:Y:S05]  /*13d30*/  @!P0 BRA `(.L_x_457) ;  /* 0xfffffffc00f08947 */ /* 0x010fea000383ffff */
[----:B------:R-:W-:Y:S05]  /*13d40*/  BRA `(.L_x_458) ;  /* 0xffffffe400d87947 */ /* 0x000fea000383ffff */
        .weak           $__internal_0_$__cuda_sm10x_tcgen05_guardrail_trap_col_being_dealloced_not_returned_by_alloc
        .type           $__internal_0_$__cuda_sm10x_tcgen05_guardrail_trap_col_being_dealloced_not_returned_by_alloc,@function
        .size           $__internal_0_$__cuda_sm10x_tcgen05_guardrail_trap_col_being_dealloced_not_returned_by_alloc,($__internal_1_$__cuda_sm10x_tcgen05_guardrail_trap_phase_invalid_during_alloc - $__internal_0_$__cuda_sm10x_tcgen05_guardrail_trap_col_being_dealloced_not_returned_by_alloc)
$__internal_0_$__cuda_sm10x_tcgen05_guardrail_trap_col_being_dealloced_not_returned_by_alloc:
[----:B------:R-:W-:Y:S05]  /*13d50*/  BPT.TRAP 0x1 ;  /* 0x000000040000795c */ /* 0x000fea0000300000 */
[----:B------:R-:W-:-:S04]  /*13d60*/  MOV R3, 0x0 ;  /* 0x0000000000037802 */ /* 0x000fc80000000f00 */
[----:B------:R-:W-:Y:S05]  /*13d70*/  RET.REL.NODEC R2 `(_ZN7cutlass13device_kernelINS_4fmha6kernel36Sm100FmhaFwdKernelTmaWarpspecializedIN4cute5tupleIJiiiNS5_IJNS5_IJiiEEEiEEEEEENS1_10collective38Sm100FmhaFwdMainloopTmaWarpspecializedINS_6half_tEffNS5_IJNS4_1CILi256EEENSC_ILi128EEENSC_ILi32EEEEEENS5_IJiNSC_ILi1EEES7_EEENS5_IJiSH_NS5_IJNS5_IJNSC_ILi0EEEiEEEiEEEEEESM_NS9_6NoMaskENS5_IJNSC_ILi2EEESH_SH_EEENSC_ILb0EEEEENS9_38Sm100FmhaFwdEpilogueTmaWarpspecializedISB_fNS5_IJSE_SF_SE_EEESI_NS5_IJSH_S7_EEESQ_EENS2_23PersistentTileSchedulerENS2_41Sm100FmhaCtxKernelWarpspecializedScheduleEEEEEvNT_6ParamsE) ;  /* 0xfffffec002a07950 */ /* 0x000fea0003c3ffff */
        .weak           $__internal_1_$__cuda_sm10x_tcgen05_guardrail_trap_phase_invalid_during_alloc
        .type           $__internal_1_$__cuda_sm10x_tcgen05_guardrail_trap_phase_invalid_during_alloc,@function
        .size           $__internal_1_$__cuda_sm10x_tcgen05_guardrail_trap_phase_invalid_during_alloc,($__internal_2_$__cuda_sm10x_tcgen05_guardrail_trap_unallocated_columns_being_dealloced - $__internal_1_$__cuda_sm10x_tcgen05_guardrail_trap_phase_invalid_during_alloc)
$__internal_1_$__cuda_sm10x_tcgen05_guardrail_trap_phase_invalid_during_alloc:
[----:B------:R-:W-:Y:S05]  /*13d80*/  BPT.TRAP 0x1 ;  /* 0x000000040000795c */ /* 0x000fea0000300000 */
[----:B------:R-:W-:-:S04]  /*13d90*/  HFMA2 R3, -RZ, RZ, 0, 0 ;  /* 0x00000000ff037431 */ /* 0x000fc800000001ff */
[----:B------:R-:W-:Y:S05]  /*13da0*/  RET.REL.NODEC R2 `(_ZN7cutlass13device_kernelINS_4fmha6kernel36Sm100FmhaFwdKernelTmaWarpspecializedIN4cute5tupleIJiiiNS5_IJNS5_IJiiEEEiEEEEEENS1_10collective38Sm100FmhaFwdMainloopTmaWarpspecializedINS_6half_tEffNS5_IJNS4_1CILi256EEENSC_ILi128EEENSC_ILi32EEEEEENS5_IJiNSC_ILi1EEES7_EEENS5_IJiSH_NS5_IJNS5_IJNSC_ILi0EEEiEEEiEEEEEESM_NS9_6NoMaskENS5_IJNSC_ILi2EEESH_SH_EEENSC_ILb0EEEEENS9_38Sm100FmhaFwdEpilogueTmaWarpspecializedISB_fNS5_IJSE_SF_SE_EEESI_NS5_IJSH_S7_EEESQ_EENS2_23PersistentTileSchedulerENS2_41Sm100FmhaCtxKernelWarpspecializedScheduleEEEEEvNT_6ParamsE) ;  /* 0xfffffec002947950 */ /* 0x000fea0003c3ffff */
        .weak           $__internal_2_$__cuda_sm10x_tcgen05_guardrail_trap_unallocated_columns_being_dealloced
        .type           $__internal_2_$__cuda_sm10x_tcgen05_guardrail_trap_unallocated_columns_being_dealloced,@function
        .size           $__internal_2_$__cuda_sm10x_tcgen05_guardrail_trap_unallocated_columns_being_dealloced,($__internal_3_$__cuda_sm3x_div_rn_noftz_f32_slowpath - $__internal_2_$__cuda_sm10x_tcgen05_guardrail_trap_unallocated_columns_being_dealloced)
$__internal_2_$__cuda_sm10x_tcgen05_guardrail_trap_unallocated_columns_being_dealloced:
[----:B------:R-:W-:Y:S05]  /*13db0*/  BPT.TRAP 0x1 ;  /* 0x000000040000795c */ /* 0x000fea0000300000 */
[----:B------:R-:W-:-:S04]  /*13dc0*/  MOV R3, 0x0 ;  /* 0x0000000000037802 */ /* 0x000fc80000000f00 */
[----:B------:R-:W-:Y:S05]  /*13dd0*/  RET.REL.NODEC R2 `(_ZN7cutlass13device_kernelINS_4fmha6kernel36Sm100FmhaFwdKernelTmaWarpspecializedIN4cute5tupleIJiiiNS5_IJNS5_IJiiEEEiEEEEEENS1_10collective38Sm100FmhaFwdMainloopTmaWarpspecializedINS_6half_tEffNS5_IJNS4_1CILi256EEENSC_ILi128EEENSC_ILi32EEEEEENS5_IJiNSC_ILi1EEES7_EEENS5_IJiSH_NS5_IJNS5_IJNSC_ILi0EEEiEEEiEEEEEESM_NS9_6NoMaskENS5_IJNSC_ILi2EEESH_SH_EEENSC_ILb0EEEEENS9_38Sm100FmhaFwdEpilogueTmaWarpspecializedISB_fNS5_IJSE_SF_SE_EEESI_NS5_IJSH_S7_EEESQ_EENS2_23PersistentTileSchedulerENS2_41Sm100FmhaCtxKernelWarpspecializedScheduleEEEEEvNT_6ParamsE) ;  /* 0xfffffec002887950 */ /* 0x000fea0003c3ffff */
        .weak           $__internal_3_$__cuda_sm3x_div_rn_noftz_f32_slowpath
        .type           $__internal_3_$__cuda_sm3x_div_rn_noftz_f32_slowpath,@function
        .size           $__internal_3_$__cuda_sm3x_div_rn_noftz_f32_slowpath,(.L_x_475 - $__internal_3_$__cuda_sm3x_div_rn_noftz_f32_slowpath)
$__internal_3_$__cuda_sm3x_div_rn_noftz_f32_slowpath:
[----:B------:R-:W-:Y:S01]  /*13de0*/  SHF.R.U32.HI R3, RZ, 0x17, R22 ;  /* 0x00000017ff037819 */ /* 0x000fe20000011616 */
[----:B------:R-:W-:Y:S01]  /*13df0*/  BSSY B1, `(.L_x_459) ;  /* 0x0000065000017945 */ /* 0x000fe20003800000 */
[--C-:B------:R-:W-:Y:S01]  /*13e00*/  SHF.R.U32.HI R8, RZ, 0x17, R30.reuse ;  /* 0x00000017ff087819 */ /* 0x100fe2000001161e */
[----:B------:R-:W-:Y:S01]  /*13e10*/  IMAD.MOV.U32 R7, RZ, RZ, R30 ;  /* 0x000000ffff077224 */ /* 0x000fe200078e001e */
[----:B------:R-:W-:Y:S01]  /*13e20*/  LOP3.LUT R3, R3, 0xff, RZ, 0xc0, !PT ;  /* 0x000000ff03037812 */ /* 0x000fe200078ec0ff */
[----:B------:R-:W-:Y:S01]  /*13e30*/  IMAD.MOV.U32 R6, RZ, RZ, R22 ;  /* 0x000000ffff067224 */ /* 0x000fe200078e0016 */
[----:B------:R-:W-:-:S03]  /*13e40*/  LOP3.LUT R8, R8, 0xff, RZ, 0xc0, !PT ;  /* 0x000000ff08087812 */ /* 0x000fc600078ec0ff */
[----:B------:R-:W-:Y:S02]  /*13e50*/  VIADD R0, R3, 0xffffffff ;  /* 0xffffffff03007836 */ /* 0x000fe40000000000 */
[----:B------:R-:W-:-:S03]  /*13e60*/  VIADD R5, R8, 0xffffffff ;  /* 0xffffffff08057836 */ /* 0x000fc60000000000 */
[----:B------:R-:W-:-:S04]  /*13e70*/  ISETP.GT.U32.AND P0, PT, R0, 0xfd, PT ;  /* 0x000000fd0000780c */ /* 0x000fc80003f04070 */
[----:B------:R-:W-:-:S13]  /*13e80*/  ISETP.GT.U32.OR P0, PT, R5, 0xfd, P0 ;  /* 0x000000fd0500780c */ /* 0x000fda0000704470 */
[----:B------:R-:W-:Y:S01]  /*13e90*/  @!P0 IMAD.MOV.U32 R10, RZ, RZ, RZ ;  /* 0x000000ffff0a8224 */ /* 0x000fe200078e00ff */
[----:B------:R-:W-:Y:S06]  /*13ea0*/  @!P0 BRA `(.L_x_460) ;  /* 0x00000000005c8947 */ /* 0x000fec0003800000 */
[----:B------:R-:W-:Y:S02]  /*13eb0*/  FSETP.GTU.FTZ.AND P1, PT, |R30|, +INF , PT ;  /* 0x7f8000001e00780b */ /* 0x000fe40003f3c200 */
[----:B------:R-:W-:-:S04]  /*13ec0*/  FSETP.GTU.FTZ.AND P0, PT, |R22|, +INF , PT ;  /* 0x7f8000001600780b */ /* 0x000fc80003f1c200 */
[----:B------:R-:W-:-:S13]  /*13ed0*/  PLOP3.LUT P0, PT, P1, P0, PT, 0xf8, 0x8f ;  /* 0x00000000008f781c */ /* 0x000fda0000f01f70 */
[----:B------:R-:W-:Y:S05]  /*13ee0*/  @P0 BRA `(.L_x_461) ;  /* 0x0000000400500947 */ /* 0x000fea0003800000 */
[----:B------:R-:W-:-:S13]  /*13ef0*/  LOP3.LUT P0, RZ, R6, 0x7fffffff, R7, 0xc8, !PT ;  /* 0x7fffffff06ff7812 */ /* 0x000fda000780c807 */
[----:B------:R-:W-:Y:S05]  /*13f00*/  @!P0 BRA `(.L_x_462) ;  /* 0x0000000400408947 */ /* 0x000fea0003800000 */
[----:B------:R-:W-:Y:S02]  /*13f10*/  FSETP.NEU.FTZ.AND P0, PT, |R30|, +INF , PT ;  /* 0x7f8000001e00780b */ /* 0x000fe40003f1d200 */
[----:B------:R-:W-:Y:S02]  /*13f20*/  FSETP.NEU.FTZ.AND P1, PT, |R22|, +INF , PT ;  /* 0x7f8000001600780b */ /* 0x000fe40003f3d200 */
[----:B------:R-:W-:-:S11]  /*13f30*/  FSETP.NEU.FTZ.AND P2, PT, |R30|, +INF , PT ;  /* 0x7f8000001e00780b */ /* 0x000fd60003f5d200 */
[----:B------:R-:W-:Y:S05]  /*13f40*/  @!P1 BRA !P0, `(.L_x_462) ;  /* 0x0000000400309947 */ /* 0x000fea0004000000 */
[----:B------:R-:W-:-:S04]  /*13f50*/  LOP3.LUT P0, RZ, R7, 0x7fffffff, RZ, 0xc0, !PT ;  /* 0x7fffffff07ff7812 */ /* 0x000fc8000780c0ff */
[----:B------:R-:W-:-:S13]  /*13f60*/  PLOP3.LUT P0, PT, P1, P0, PT, 0x2f, 0xf2 ;  /* 0x0000000000f2781c */ /* 0x000fda0000f00577 */
[----:B------:R-:W-:Y:S05]  /*13f70*/  @P0 BRA `(.L_x_463) ;  /* 0x00000004001c0947 */ /* 0x000fea0003800000 */
[----:B------:R-:W-:-:S04]  /*13f80*/  LOP3.LUT P0, RZ, R6, 0x7fffffff, RZ, 0xc0, !PT ;  /* 0x7fffffff06ff7812 */ /* 0x000fc8000780c0ff */
[----:B------:R-:W-:-:S13]  /*13f90*/  PLOP3.LUT P0, PT, P2, P0, PT, 0x2f, 0xf2 ;  /* 0x0000000000f2781c */ /* 0x000fda0001700577 */
[----:B------:R-:W-:Y:S05]  /*13fa0*/  @P0 BRA `(.L_x_464) ;  /* 0x0000000400040947 */ /* 0x000fea0003800000 */
[----:B------:R-:W-:Y:S02]  /*13fb0*/  ISETP.GE.AND P1, PT, R5, RZ, PT ;  /* 0x000000ff0500720c */ /* 0x000fe40003f26270 */
[----:B------:R-:W-:-:S11]  /*13fc0*/  ISETP.GE.AND P0, PT, R0, RZ, PT ;  /* 0x000000ff0000720c */ /* 0x000fd60003f06270 */
[----:B------:R-:W-:Y:S01]  /*13fd0*/  @P1 MOV R10, RZ ;  /* 0x000000ff000a1202 */ /* 0x000fe20000000f00 */
[----:B------:R-:W-:Y:S01]  /*13fe0*/  @!P1 FFMA R7, R30, 1.84467440737095516160e+19, RZ ;  /* 0x5f8000001e079823 */ /* 0x000fe200000000ff */
[----:B------:R-:W-:Y:S01]  /*13ff0*/  @!P1 MOV R10, 0xffffffc0 ;  /* 0xffffffc0000a9802 */ /* 0x000fe20000000f00 */
[----:B------:R-:W-:-:S03]  /*14000*/  @!P0 FFMA R6, R22, 1.84467440737095516160e+19, RZ ;  /* 0x5f80000016068823 */ /* 0x000fc600000000ff */
[----:B------:R-:W-:-:S07]  /*14010*/  @!P0 IADD3 R10, PT, PT, R10, 0x40, RZ ;  /* 0x000000400a0a8810 */ /* 0x000fce0007ffe0ff */
.L_x_460:
[----:B------:R-:W-:Y:S01]  /*14020*/  LEA R11, R3, 0xc0800000, 0x17 ;  /* 0xc0800000030b7811 */ /* 0x000fe200078eb8ff */
[----:B------:R-:W-:Y:S01]  /*14030*/  BSSY B0, `(.L_x_465) ;  /* 0x0000036000007945 */ /* 0x000fe20003800000 */
[----:B------:R-:W-:Y:S02]  /*14040*/  IADD3 R8, PT, PT, R8, -0x7f, RZ ;  /* 0xffffff8108087810 */ /* 0x000fe40007ffe0ff */
[----:B------:R-:W-:-:S03]  /*14050*/  IADD3 R11, PT, PT, -R11, R6, RZ ;  /* 0x000000060b0b7210 */ /* 0x000fc60007ffe1ff */
[----:B------:R-:W-:Y:S01]  /*14060*/  IMAD R9, R8, -0x800000, R7 ;  /* 0xff80000008097824 */ /* 0x000fe200078e0207 */
[----:B------:R-:W1:Y:S01]  /*14070*/  MUFU.RCP R5, R11 ;  /* 0x0000000b00057308 */ /* 0x000e620000001000 */
[----:B------:R-:W-:-:S04]  /*14080*/  FADD.FTZ R6, -R11, -RZ ;  /* 0x800000ff0b067221 */ /* 0x000fc80000010100 */
[----:B-1----:R-:W-:-:S04]  /*14090*/  FFMA R0, R5, R6, 1 ;  /* 0x3f80000005007423 */ /* 0x002fc80000000006 */
[----:B------:R-:W-:-:S04]  /*140a0*/  FFMA R0, R5, R0, R5 ;  /* 0x0000000005007223 */ /* 0x000fc80000000005 */
[----:B------:R-:W-:-:S04]  /*140b0*/  FFMA R7, R9, R0, RZ ;  /* 0x0000000009077223 */ /* 0x000fc800000000ff */
[----:B------:R-:W-:-:S04]  /*140c0*/  FFMA R5, R6, R7, R9 ;  /* 0x0000000706057223 */ /* 0x000fc80000000009 */
[----:B------:R-:W-:-:S04]  /*140d0*/  FFMA R5, R0, R5, R7 ;  /* 0x0000000500057223 */ /* 0x000fc80000000007 */
[----:B------:R-:W-:Y:S01]  /*140e0*/  FFMA R6, R6, R5, R9 ;  /* 0x0000000506067223 */ /* 0x000fe20000000009 */
[----:B------:R-:W-:-:S03]  /*140f0*/  IADD3 R9, PT, PT, R8, 0x7f, -R3 ;  /* 0x0000007f08097810 */ /* 0x000fc60007ffe803 */
[----:B------:R-:W-:Y:S01]  /*14100*/  FFMA R7, R0, R6, R5 ;  /* 0x0000000600077223 */ /* 0x000fe20000000005 */
[----:B------:R-:W-:-:S04]  /*14110*/  IADD3 R10, PT, PT, R9, R10, RZ ;  /* 0x0000000a090a7210 */ /* 0x000fc80007ffe0ff */
[----:B------:R-:W-:-:S04]  /*14120*/  SHF.R.U32.HI R3, RZ, 0x17, R7 ;  /* 0x00000017ff037819 */ /* 0x000fc80000011607 */
[----:B------:R-:W-:-:S04]  /*14130*/  LOP3.LUT R3, R3, 0xff, RZ, 0xc0, !PT ;  /* 0x000000ff03037812 */ /* 0x000fc800078ec0ff */
[----:B------:R-:W-:-:S04]  /*14140*/  IADD3 R3, PT, PT, R3, R10, RZ ;  /* 0x0000000a03037210 */ /* 0x000fc80007ffe0ff */
[----:B------:R-:W-:-:S04]  /*14150*/  IADD3 R8, PT, PT, R3, -0x1, RZ ;  /* 0xffffffff03087810 */ /* 0x000fc80007ffe0ff */
[----:B------:R-:W-:-:S13]  /*14160*/  ISETP.GE.U32.AND P0, PT, R8, 0xfe, PT ;  /* 0x000000fe0800780c */ /* 0x000fda0003f06070 */
[----:B------:R-:W-:Y:S05]  /*14170*/  @!P0 BRA `(.L_x_466) ;  /* 0x0000000000808947 */ /* 0x000fea0003800000 */
[----:B------:R-:W-:-:S13]  /*14180*/  ISETP.GT.AND P0, PT, R3, 0xfe, PT ;  /* 0x000000fe0300780c */ /* 0x000fda0003f04270 */
[----:B------:R-:W-:Y:S05]  /*14190*/  @P0 BRA `(.L_x_467) ;  /* 0x00000000006c0947 */ /* 0x000fea0003800000 */
[----:B------:R-:W-:-:S13]  /*141a0*/  ISETP.GE.AND P0, PT, R3, 0x1, PT ;  /* 0x000000010300780c */ /* 0x000fda0003f06270 */
[----:B------:R-:W-:Y:S05]  /*141b0*/  @P0 BRA `(.L_x_468) ;  /* 0x0000000000740947 */ /* 0x000fea0003800000 */
[----:B------:R-:W-:Y:S02]  /*141c0*/  ISETP.GE.AND P0, PT, R3, -0x18, PT ;  /* 0xffffffe80300780c */ /* 0x000fe40003f06270 */
[----:B------:R-:W-:-:S11]  /*141d0*/  LOP3.LUT R7, R7, 0x80000000, RZ, 0xc0, !PT ;  /* 0x8000000007077812 */ /* 0x000fd600078ec0ff */
[----:B------:R-:W-:Y:S05]  /*141e0*/  @!P0 BRA `(.L_x_468) ;  /* 0x0000000000688947 */ /* 0x000fea0003800000 */
[CCC-:B------:R-:W-:Y:S01]  /*141f0*/  FFMA.RZ R8, R0.reuse, R6.reuse, R5.reuse ;  /* 0x0000000600087223 */ /* 0x1c0fe2000000c005 */
[CCC-:B------:R-:W-:Y:S01]  /*14200*/  FFMA.RP R9, R0.reuse, R6.reuse, R5.reuse ;  /* 0x0000000600097223 */ /* 0x1c0fe20000008005 */
[----:B------:R-:W-:Y:S01]  /*14210*/  FFMA.RM R6, R0, R6, R5 ;  /* 0x0000000600067223 */ /* 0x000fe20000004005 */
[C---:B------:R-:W-:Y:S01]  /*14220*/  VIADD R0, R3.reuse, 0x20 ;  /* 0x0000002003007836 */ /* 0x040fe20000000000 */
[C---:B------:R-:W-:Y:S02]  /*14230*/  ISETP.NE.AND P0, PT, R3.reuse, RZ, PT ;  /* 0x000000ff0300720c */ /* 0x040fe40003f05270 */
[----:B------:R-:W-:Y:S02]  /*14240*/  LOP3.LUT R8, R8, 0x7fffff, RZ, 0xc0, !PT ;  /* 0x007fffff08087812 */ /* 0x000fe400078ec0ff */
[----:B------:R-:W-:Y:S01]  /*14250*/  ISETP.NE.AND P1, PT, R3, RZ, PT ;  /* 0x000000ff0300720c */ /* 0x000fe20003f25270 */
[----:B------:R-:W-:Y:S01]  /*14260*/  IMAD.MOV R3, RZ, RZ, -R3 ;  /* 0x000000ffff037224 */ /* 0x000fe200078e0a03 */
[----:B------:R-:W-:-:S02]  /*14270*/  LOP3.LUT R5, R8, 0x800000, RZ, 0xfc, !PT ;  /* 0x0080000008057812 */ /* 0x000fc400078efcff */
[----:B------:R-:W-:Y:S02]  /*14280*/  FSETP.NEU.FTZ.AND P2, PT, R9, R6, PT ;  /* 0x000000060900720b */ /* 0x000fe40003f5d000 */
[----:B------:R-:W-:Y:S02]  /*14290*/  SHF.L.U32 R0, R5, R0, RZ ;  /* 0x0000000005007219 */ /* 0x000fe400000006ff */
[----:B------:R-:W-:Y:S02]  /*142a0*/  SEL R6, R3, RZ, P0 ;  /* 0x000000ff03067207 */ /* 0x000fe40000000000 */
[----:B------:R-:W-:Y:S02]  /*142b0*/  ISETP.NE.AND P1, PT, R0, RZ, P1 ;  /* 0x000000ff0000720c */ /* 0x000fe40000f25270 */
[----:B------:R-:W-:Y:S02]  /*142c0*/  SHF.R.U32.HI R5, RZ, R6, R5 ;  /* 0x00000006ff057219 */ /* 0x000fe40000011605 */
[----:B------:R-:W-:-:S02]  /*142d0*/  PLOP3.LUT P1, PT, P2, P1, PT, 0xf8, 0x8f ;  /* 0x00000000008f781c */ /* 0x000fc40001723f70 */
[----:B------:R-:W-:Y:S02]  /*142e0*/  SHF.R.U32.HI R3, RZ, 0x1, R5 ;  /* 0x00000001ff037819 */ /* 0x000fe40000011605 */
[----:B------:R-:W-:-:S04]  /*142f0*/  SEL R0, RZ, 0x1, !P1 ;  /* 0x00000001ff007807 */ /* 0x000fc80004800000 */
[----:B------:R-:W-:-:S04]  /*14300*/  LOP3.LUT R0, R0, 0x1, R3, 0xf8, !PT ;  /* 0x0000000100007812 */ /* 0x000fc800078ef803 */
[----:B------:R-:W-:-:S05]  /*14310*/  LOP3.LUT R0, R0, R5, RZ, 0xc0, !PT ;  /* 0x0000000500007212 */ /* 0x000fca00078ec0ff */
[----:B------:R-:W-:-:S05]  /*14320*/  IMAD.IADD R0, R3, 0x1, R0 ;  /* 0x0000000103007824 */ /* 0x000fca00078e0200 */
[----:B------:R-:W-:Y:S01]  /*14330*/  LOP3.LUT R7, R0, R7, RZ, 0xfc, !PT ;  /* 0x0000000700077212 */ /* 0x000fe200078efcff */
[----:B------:R-:W-:Y:S05]  /*14340*/  BRA `(.L_x_468) ;  /* 0x0000000000107947 */ /* 0x000fea0003800000 */
.L_x_467:
[----:B------:R-:W-:-:S04]  /*14350*/  LOP3.LUT R7, R7, 0x80000000, RZ, 0xc0, !PT ;  /* 0x8000000007077812 */ /* 0x000fc800078ec0ff */
[----:B------:R-:W-:Y:S01]  /*14360*/  LOP3.LUT R7, R7, 0x7f800000, RZ, 0xfc, !PT ;  /* 0x7f80000007077812 */ /* 0x000fe200078efcff */
[----:B------:R-:W-:Y:S05]  /*14370*/  BRA `(.L_x_468) ;  /* 0x0000000000047947 */ /* 0x000fea0003800000 */
.L_x_466:
[----:B------:R-:W-:Y:S02]  /*14380*/  LEA R7, R10, R7, 0x17 ;  /* 0x000000070a077211 */ /* 0x000fe400078eb8ff */
.L_x_468:
[----:B------:R-:W-:Y:S05]  /*14390*/  BSYNC B0 ;  /* 0x0000000000007941 */ /* 0x000fea0003800000 */
.L_x_465:
[----:B------:R-:W-:Y:S01]  /*143a0*/  MOV R32, R7 ;  /* 0x0000000700207202 */ /* 0x000fe20000000f00 */
[----:B------:R-:W-:Y:S05]  /*143b0*/  BRA `(.L_x_469) ;  /* 0x0000000000207947 */ /* 0x000fea0003800000 */
.L_x_464:
[----:B------:R-:W-:-:S04]  /*143c0*/  LOP3.LUT R6, R6, 0x80000000, R7, 0x48, !PT ;  /* 0x8000000006067812 */ /* 0x000fc800078e4807 */
[----:B------:R-:W-:Y:S01]  /*143d0*/  LOP3.LUT R32, R6, 0x7f800000, RZ, 0xfc, !PT ;  /* 0x7f80000006207812 */ /* 0x000fe200078efcff */
[----:B------:R-:W-:Y:S05]  /*143e0*/  BRA `(.L_x_469) ;  /* 0x0000000000147947 */ /* 0x000fea0003800000 */
.L_x_463:
[----:B------:R-:W-:Y:S01]  /*143f0*/  LOP3.LUT R32, R6, 0x80000000, R7, 0x48, !PT ;  /* 0x8000000006207812 */ /* 0x000fe200078e4807 */
[----:B------:R-:W-:Y:S05]  /*14400*/  BRA `(.L_x_469) ;  /* 0x00000000000c7947 */ /* 0x000fea0003800000 */
.L_x_462:
[----:B------:R-:W1:Y:S01]  /*14410*/  MUFU.RSQ R32, -QNAN ;  /* 0xffc0000000207908 */ /* 0x000e620000001400 */
[----:B------:R-:W-:Y:S05]  /*14420*/  BRA `(.L_x_469) ;  /* 0x0000000000047947 */ /* 0x000fea0003800000 */
.L_x_461:
[----:B------:R-:W-:-:S07]  /*14430*/  FADD.FTZ R32, R30, R22 ;  /* 0x000000161e207221 */ /* 0x000fce0000010000 */
.L_x_469:
[----:B------:R-:W-:Y:S05]  /*14440*/  BSYNC B1 ;  /* 0x0000000000017941 */ /* 0x000fea0003800000 */
.L_x_459:
[----:B------:R-:W-:-:S04]  /*14450*/  HFMA2 R5, -RZ, RZ, 0, 0 ;  /* 0x00000000ff057431 */ /* 0x000fc800000001ff */
[----:B-1----:R-:W-:Y:S05]  /*14460*/  RET.REL.NODEC R4 `(_ZN7cutlass13device_kernelINS_4fmha6kernel36Sm100FmhaFwdKernelTmaWarpspecializedIN4cute5tupleIJiiiNS5_IJNS5_IJiiEEEiEEEEEENS1_10collective38Sm100FmhaFwdMainloopTmaWarpspecializedINS_6half_tEffNS5_IJNS4_1CILi256EEENSC_ILi128EEENSC_ILi32EEEEEENS5_IJiNSC_ILi1EEES7_EEENS5_IJiSH_NS5_IJNS5_IJNSC_ILi0EEEiEEEiEEEEEESM_NS9_6NoMaskENS5_IJNSC_ILi2EEESH_SH_EEENSC_ILb0EEEEENS9_38Sm100FmhaFwdEpilogueTmaWarpspecializedISB_fNS5_IJSE_SF_SE_EEESI_NS5_IJSH_S7_EEESQ_EENS2_23PersistentTileSchedulerENS2_41Sm100FmhaCtxKernelWarpspecializedScheduleEEEEEvNT_6ParamsE) ;  /* 0xfffffeb804e47950 */ /* 0x002fea0003c3ffff */
.L_x_470:
[----:B------:R-:W-:-:S00]  /*14470*/  BRA `(.L_x_470) ;  /* 0xfffffffc00fc7947 */ /* 0x000fc0000383ffff */
[----:B------:R-:W-:-:S00]  /*14480*/  NOP ;  /* 0x0000000000007918 */ /* 0x000fc00000000000 */
[----:B------:R-:W-:-:S00]  /*14490*/  NOP ;  /* 0x0000000000007918 */ /* 0x000fc00000000000 */
[----:B------:R-:W-:-:S00]  /*144a0*/  NOP ;  /* 0x0000000000007918 */ /* 0x000fc00000000000 */
[----:B------:R-:W-:-:S00]  /*144b0*/  NOP ;  /* 0x0000000000007918 */ /* 0x000fc00000000000 */
[----:B------:R-:W-:-:S00]  /*144c0*/  NOP ;  /* 0x0000000000007918 */ /* 0x000fc00000000000 */
[----:B------:R-:W-:-:S00]  /*144d0*/  NOP ;  /* 0x0000000000007918 */ /* 0x000fc00000000000 */
[----:B------:R-:W-:-:S00]  /*144e0*/  NOP ;  /* 0x0000000000007918 */ /* 0x000fc00000000000 */
[----:B------:R-:W-:-:S00]  /*144f0*/  NOP ;  /* 0x0000000000007918 */ /* 0x000fc00000000000 */
.L_x_475:


//--------------------- .nv.global.init           --------------------------
	.section	.nv.global.init,"aw",@progbits
.nv.global.init:
	.type		$str$23,@object
	.size		$str$23,($str$37 - $str$23)
$str$23:
        /*0000*/ 	.byte	0x0a, 0x00
	.type		$str$37,@object
	.size		$str$37,($str$32 - $str$37)
$str$37:
        /*0002*/ 	.byte	0x3a, 0x00
	.type		$str$32,@object
	.size		$str$32,($str$29 - $str$32)
$str$32:
        /*0004*/ 	.byte	0x5f, 0x00
	.type		$str$29,@object
	.size		$str$29,($str$28 - $str$29)
$str$29:
        /*0006*/ 	.byte	0x25, 0x64, 0x00
	.type		$str$28,@object
	.size		$str$28,($str$30 - $str$28)
$str$28:
        /*0009*/ 	.byte	0x25, 0x63, 0x00
	.type		$str$30,@object
	.size		$str$30,($str$31 - $str$30)
$str$30:
        /*000c*/ 	.byte	0x25, 0x73, 0x00
	.type		$str$31,@object
	.size		$str$31,($str$35 - $str$31)
$str$31:
        /*000f*/ 	.byte	0x20, 0x6f, 0x20, 0x00
	.type		$str$35,@object
	.size		$str$35,($str$22 - $str$35)
$str$35:
        /*0013*/ 	.byte	0x70, 0x74, 0x72, 0x5b, 0x00
	.type		$str$22,@object
	.size		$str$22,($str$34 - $str$22)
$str$22:
        /*0018*/ 	.byte	0x73, 0x4f, 0x3a, 0x20, 0x00
	.type		$str$34,@object
	.size		$str$34,($str$36 - $str$34)
$str$34:
        /*001d*/ 	.byte	0x73, 0x6d, 0x65, 0x6d, 0x5f, 0x00
	.type		$str$36,@object
	.size		$str$36,($str$33 - $str$36)
$str$36:
        /*0023*/ 	.byte	0x62, 0x5d, 0x28, 0x25, 0x70, 0x29, 0x00
	.type		$str$33,@object
	.size		$str$33,($str$27 - $str$33)
$str$33:
        /*002a*/ 	.byte	0x53, 0x77, 0x3c, 0x25, 0x64, 0x2c, 0x25, 0x64, 0x2c, 0x25, 0x64, 0x3e, 0x00
	.type		$str$27,@object
	.size		$str$27,($str$26 - $str$27)
$str$27:
        /*0037*/ 	.byte	0x2f, 0x74, 0x6d, 0x70, 0x2f, 0x63, 0x75, 0x74, 0x6c, 0x61, 0x73, 0x73, 0x5f, 0x73, 0x77, 0x65
        /*0047*/ 	.byte	0x65, 0x70, 0x5f, 0x73, 0x72, 0x63, 0x2f, 0x69, 0x6e, 0x63, 0x6c, 0x75, 0x64, 0x65, 0x2f, 0x63
        /*0057*/ 	.byte	0x75, 0x74, 0x65, 0x2f, 0x61, 0x74, 0x6f, 0x6d, 0x2f, 0x63, 0x6f, 0x70, 0x79, 0x5f, 0x74, 0x72
        /*0067*/ 	.byte	0x61, 0x69, 0x74, 0x73, 0x5f, 0x73, 0x6d, 0x31, 0x30, 0x30, 0x2e, 0x68, 0x70, 0x70, 0x00
	.type		$str$26,@object
	.size		$str$26,(__unnamed_4 - $str$26)
$str$26:
        /*0076*/ 	.byte	0x28, 0x28, 0x75, 0x69, 0x6e, 0x74, 0x33, 0x32, 0x5f, 0x74, 0x28, 0x74, 0x68, 0x72, 0x65, 0x61
        /*0086*/ 	.byte	0x64, 0x49, 0x64, 0x78, 0x2e, 0x78, 0x29, 0x20, 0x2f, 0x20, 0x33, 0x32, 0x29, 0x20, 0x25, 0x20
        /*0096*/ 	.byte	0x34, 0x29, 0x20, 0x3d, 0x3d, 0x20, 0x28, 0x28, 0x28, 0x74, 0x6d, 0x65, 0x6d, 0x5f, 0x61, 0x64
        /*00a6*/ 	.byte	0x64, 0x72, 0x20, 0x3e, 0x3e, 0x20, 0x31, 0x36, 0x29, 0x20, 0x2f, 0x20, 0x33, 0x32, 0x29, 0x20
        /*00b6*/ 	.byte	0x25, 0x20, 0x34, 0x29, 0x00
	.type		__unnamed_4,@object
	.size		__unnamed_4,(__unnamed_1 - __unnamed_4)
__unnamed_4:
        /* <DEDUP_REMOVED lines=37> */
        /*030b*/ 	.byte	0x30, 0x3e, 0x3e, 0x3e, 0x3e, 0x5d, 0x00
	.type		__unnamed_1,@object
	.size		__unnamed_1,(__unnamed_5 - __unnamed_1)
__unnamed_1:
        /* <DEDUP_REMOVED lines=37> */
        /*0562*/ 	.byte	0x3a, 0x43, 0x3c, 0x30, 0x3e, 0x3e, 0x3e, 0x3e, 0x5d, 0x00
	.type		__unnamed_5,@object
	.size		__unnamed_5,(__unnamed_6 - __unnamed_5)
__unnamed_5:
        /* <DEDUP_REMOVED lines=38> */
	.type		__unnamed_6,@object
	.size		__unnamed_6,(__unnamed_7 - __unnamed_6)
__unnamed_6:
        /* <DEDUP_REMOVED lines=37> */
        /*0a16*/ 	.byte	0x74, 0x65, 0x3a, 0x3a, 0x43, 0x3c, 0x30, 0x3e, 0x3e, 0x3e, 0x3e, 0x5d, 0x00
	.type		__unnamed_7,@object
	.size		__unnamed_7,(__unnamed_2 - __unnamed_7)
__unnamed_7:
        /* <DEDUP_REMOVED lines=37> */
        /*0c73*/ 	.byte	0x63, 0x75, 0x74, 0x65, 0x3a, 0x3a, 0x43, 0x3c, 0x30, 0x3e, 0x3e, 0x3e, 0x3e, 0x5d, 0x00
	.type		__unnamed_2,@object
	.size		__unnamed_2,(__unnamed_3 - __unnamed_2)
__unnamed_2:
        /* <DEDUP_REMOVED lines=38> */
	.type		__unnamed_3,@object
	.size		__unnamed_3,(.L_3 - __unnamed_3)
__unnamed_3:
        /* <DEDUP_REMOVED lines=38> */
        /*1142*/ 	.byte	0x3e, 0x3e, 0x5d, 0x00
.L_3:


//--------------------- .nv.shared._ZN7cutlass13device_kernelINS_4fmha6kernel36Sm100FmhaFwdKernelTmaWarpspecializedIN4cute5tupleIJiiiNS5_IJNS5_IJiiEEEiEEEEEENS1_10collective38Sm100FmhaFwdMainloopTmaWarpspecializedINS_6half_tEffNS5_IJNS4_1CILi256EEENSC_ILi128EEENSC_ILi32EEEEEENS5_IJiNSC_ILi1EEES7_EEENS5_IJiSH_NS5_IJNS5_IJNSC_ILi0EEEiEEEiEEEEEESM_NS9_6NoMaskENS5_IJNSC_ILi2EEESH_SH_EEENSC_ILb0EEEEENS9_38Sm100FmhaFwdEpilogueTmaWarpspecializedISB_fNS5_IJSE_SF_SE_EEESI_NS5_IJSH_S7_EEESQ_EENS2_23PersistentTileSchedulerENS2_41Sm100FmhaCtxKernelWarpspecializedScheduleEEEEEvNT_6ParamsE --------------------------
	.section	.nv.shared._ZN7cutlass13device_kernelINS_4fmha6kernel36Sm100FmhaFwdKernelTmaWarpspecializedIN4cute5tupleIJiiiNS5_IJNS5_IJiiEEEiEEEEEENS1_10collective38Sm100FmhaFwdMainloopTmaWarpspecializedINS_6half_tEffNS5_IJNS4_1CILi256EEENSC_ILi128EEENSC_ILi32EEEEEENS5_IJiNSC_ILi1EEES7_EEENS5_IJiSH_NS5_IJNS5_IJNSC_ILi0EEEiEEEiEEEEEESM_NS9_6NoMaskENS5_IJNSC_ILi2EEESH_SH_EEENSC_ILb0EEEEENS9_38Sm100FmhaFwdEpilogueTmaWarpspecializedISB_fNS5_IJSE_SF_SE_EEESI_NS5_IJSH_S7_EEESQ_EENS2_23PersistentTileSchedulerENS2_41Sm100FmhaCtxKernelWarpspecializedScheduleEEEEEvNT_6ParamsE,"aw",@nobits
	.sectionflags	@""
	.align	16
	.zero		1024


//--------------------- .nv.shared.reserved.0     --------------------------
	.section	.nv.shared.reserved.0,"aw",@nobits
	.weak		__nv_reservedSMEM_offset_0_alias
	.size		__nv_reservedSMEM_offset_0_alias, 0, 64
	.other		__nv_reservedSMEM_offset_0_alias,@"STO_CUDA_RESERVED_SHARED STV_DEFAULT"
__nv_reservedSMEM_offset_0_alias:
	.zero		0
.nv.shared.reserved.0:
	.zero		64
	.weak		__nv_reservedSMEM_tcgen05_partition
	.type		__nv_reservedSMEM_tcgen05_partition,@object
	.size		__nv_reservedSMEM_tcgen05_partition,(.L_0 - __nv_reservedSMEM_tcgen05_partition)
__nv_reservedSMEM_tcgen05_partition:
	.zero		32
.L_0:


//--------------------- .nv.global                --------------------------
	.section	.nv.global,"aw",@nobits
.nv.global:
	.type		_ZN39_INTERNAL_18a2f17d_4_k_cu_806839a5_40244cute1_E,@object
	.size		_ZN39_INTERNAL_18a2f17d_4_k_cu_806839a5_40244cute1_E,(_ZN39_INTERNAL_18a2f17d_4_k_cu_806839a5_40244cuda3std3__45__cpo6cbeginE - _ZN39_INTERNAL_18a2f17d_4_k_cu_806839a5_40244cute1_E)
_ZN39_INTERNAL_18a2f17d_4_k_cu_806839a5_40244cute1_E:
	.zero		1
	.type		_ZN39_INTERNAL_18a2f17d_4_k_cu_806839a5_40244cuda3std3__45__cpo6cbeginE,@object
	.size		_ZN39_INTERNAL_18a2f17d_4_k_cu_806839a5_40244cuda3std3__45__cpo6cbeginE,(_ZN39_INTERNAL_18a2f17d_4_k_cu_806839a5_40244cuda3std3__48in_placeE - _ZN39_INTERNAL_18a2f17d_4_k_cu_806839a5_40244cuda3std3__45__cpo6cbeginE)
_ZN39_INTERNAL_18a2f17d_4_k_cu_806839a5_40244cuda3std3__45__cpo6cbeginE:
	.zero		1
	.type		_ZN39_INTERNAL_18a2f17d_4_k_cu_806839a5_40244cuda3std3__48in_placeE,@object
	.size		_ZN39_INTERNAL_18a2f17d_4_k_cu_806839a5_40244cuda3std3__48in_placeE,(_ZN39_INTERNAL_18a2f17d_4_k_cu_806839a5_40244cuda3std6ranges3__45__cpo9iter_moveE - _ZN39_INTERNAL_18a2f17d_4_k_cu_806839a5_40244cuda3std3__48in_placeE)
_ZN39_INTERNAL_18a2f17d_4_k_cu_806839a5_40244cuda3std3__48in_placeE:
	.zero		1
	.type		_ZN39_INTERNAL_18a2f17d_4_k_cu_806839a5_40244cuda3std6ranges3__45__cpo9iter_moveE,@object
	.size		_ZN39_INTERNAL_18a2f17d_4_k_cu_806839a5_40244cuda3std6ranges3__45__cpo9iter_moveE,(_ZN39_INTERNAL_18a2f17d_4_k_cu_806839a5_40244cuda3std3__45__cpo5beginE - _ZN39_INTERNAL_18a2f17d_4_k_cu_806839a5_40244cuda3std6ranges3__45__cpo9iter_moveE)
_ZN39_INTERNAL_18a2f17d_4_k_cu_806839a5_40244cuda3std6ranges3__45__cpo9iter_moveE:
	.zero		1
	.type		_ZN39_INTERNAL_18a2f17d_4_k_cu_806839a5_40244cuda3std3__45__cpo5beginE,@object
	.size		_ZN39_INTERNAL_18a2f17d_4_k_cu_806839a5_40244cuda3std3__45__cpo5beginE,(_ZN39_INTERNAL_18a2f17d_4_k_cu_806839a5_40244cuda3std3__441_GLOBAL__N__18a2f17d_4_k_cu_806839a5_40246ignoreE - _ZN39_INTERNAL_18a2f17d_4_k_cu_806839a5_40244cuda3std3__45__cpo5beginE)
_ZN39_INTERNAL_18a2f17d_4_k_cu_806839a5_40244cuda3std3__45__cpo5beginE:
	.zero		1
	.type		_ZN39_INTERNAL_18a2f17d_4_k_cu_806839a5_40244cuda3std3__441_GLOBAL__N__18a2f17d_4_k_cu_806839a5_40246ignoreE,@object
	.size		_ZN39_INTERNAL_18a2f17d_4_k_cu_806839a5_40244cuda3std3__441_GLOBAL__N__18a2f17d_4_k_cu_806839a5_40246ignoreE,(_ZN39_INTERNAL_18a2f17d_4_k_cu_806839a5_40244cute7productE - _ZN39_INTERNAL_18a2f17d_4_k_cu_806839a5_40244cuda3std3__441_GLOBAL__N__18a2f17d_4_k_cu_806839a5_40246ignoreE)
_ZN39_INTERNAL_18a2f17d_4_k_cu_806839a5_40244cuda3std3__441_GLOBAL__N__18a2f17d_4_k_cu_806839a5_40246ignoreE:
	.zero		1
	.type		_ZN39_INTERNAL_18a2f17d_4_k_cu_806839a5_40244cute7productE,@object
	.size		_ZN39_INTERNAL_18a2f17d_4_k_cu_806839a5_40244cute7productE,(_ZN39_INTERNAL_18a2f17d_4_k_cu_806839a5_40244cuda3std3__45__cpo3endE - _ZN39_INTERNAL_18a2f17d_4_k_cu_806839a5_40244cute7productE)
_ZN39_INTERNAL_18a2f17d_4_k_cu_806839a5_40244cute7productE:
	.zero		1
	.type		_ZN39_INTERNAL_18a2f17d_4_k_cu_806839a5_40244cuda3std3__45__cpo3endE,@object
	.size		_ZN39_INTERNAL_18a2f17d_4_k_cu_806839a5_40244cuda3std3__45__cpo3endE,(_ZN39_INTERNAL_18a2f17d_4_k_cu_806839a5_40244cuda3std3__419piecewise_constructE - _ZN39_INTERNAL_18a2f17d_4_k_cu_806839a5_40244cuda3std3__45__cpo3endE)
_ZN39_INTERNAL_18a2f17d_4_k_cu_806839a5_40244cuda3std3__45__cpo3endE:
	.zero		1
	.type		_ZN39_INTERNAL_18a2f17d_4_k_cu_806839a5_40244cuda3std3__419piecewise_constructE,@object
	.size		_ZN39_INTERNAL_18a2f17d_4_k_cu_806839a5_40244cuda3std3__419piecewise_constructE,(_ZN39_INTERNAL_18a2f17d_4_k_cu_806839a5_40244cuda3std3__45__cpo4cendE - _ZN39_INTERNAL_18a2f17d_4_k_cu_806839a5_40244cuda3std3__419piecewise_constructE)
_ZN39_INTERNAL_18a2f17d_4_k_cu_806839a5_40244cuda3std3__419piecewise_constructE:
	.zero		1
	.type		_ZN39_INTERNAL_18a2f17d_4_k_cu_806839a5_40244cuda3std3__45__cpo4cendE,@object
	.size		_ZN39_INTERNAL_18a2f17d_4_k_cu_806839a5_40244cuda3std3__45__cpo4cendE,(_ZN39_INTERNAL_18a2f17d_4_k_cu_806839a5_40244cuda3std6ranges3__45__cpo4swapE - _ZN39_INTERNAL_18a2f17d_4_k_cu_806839a5_40244cuda3std3__45__cpo4cendE)
_ZN39_INTERNAL_18a2f17d_4_k_cu_806839a5_40244cuda3std3__45__cpo4cendE:
	.zero		1
	.type		_ZN39_INTERNAL_18a2f17d_4_k_cu_806839a5_40244cuda3std6ranges3__45__cpo4swapE,@object
	.size		_ZN39_INTERNAL_18a2f17d_4_k_cu_806839a5_40244cuda3std6ranges3__45__cpo4swapE,(.L_15 - _ZN39_INTERNAL_18a2f17d_4_k_cu_806839a5_40244cuda3std6ranges3__45__cpo4swapE)
_ZN39_INTERNAL_18a2f17d_4_k_cu_806839a5_40244cuda3std6ranges3__45__cpo4swapE:
	.zero		1
.L_15:


//--------------------- .nv.constant0._ZN7cutlass13device_kernelINS_4fmha6kernel36Sm100FmhaFwdKernelTmaWarpspecializedIN4cute5tupleIJiiiNS5_IJNS5_IJiiEEEiEEEEEENS1_10collective38Sm100FmhaFwdMainloopTmaWarpspecializedINS_6half_tEffNS5_IJNS4_1CILi256EEENSC_ILi128EEENSC_ILi32EEEEEENS5_IJiNSC_ILi1EEES7_EEENS5_IJiSH_NS5_IJNS5_IJNSC_ILi0EEEiEEEiEEEEEESM_NS9_6NoMaskENS5_IJNSC_ILi2EEESH_SH_EEENSC_ILb0EEEEENS9_38Sm100FmhaFwdEpilogueTmaWarpspecializedISB_fNS5_IJSE_SF_SE_EEESI_NS5_IJSH_S7_EEESQ_EENS2_23PersistentTileSchedulerENS2_41Sm100FmhaCtxKernelWarpspecializedScheduleEEEEEvNT_6ParamsE --------------------------
	.section	.nv.constant0._ZN7cutlass13device_kernelINS_4fmha6kernel36Sm100FmhaFwdKernelTmaWarpspecializedIN4cute5tupleIJiiiNS5_IJNS5_IJiiEEEiEEEEEENS1_10collective38Sm100FmhaFwdMainloopTmaWarpspecializedINS_6half_tEffNS5_IJNS4_1CILi256EEENSC_ILi128EEENSC_ILi32EEEEEENS5_IJiNSC_ILi1EEES7_EEENS5_IJiSH_NS5_IJNS5_IJNSC_ILi0EEEiEEEiEEEEEESM_NS9_6NoMaskENS5_IJNSC_ILi2EEESH_SH_EEENSC_ILb0EEEEENS9_38Sm100FmhaFwdEpilogueTmaWarpspecializedISB_fNS5_IJSE_SF_SE_EEESI_NS5_IJSH_S7_EEESQ_EENS2_23PersistentTileSchedulerENS2_41Sm100FmhaCtxKernelWarpspecializedScheduleEEEEEvNT_6ParamsE,"a",@progbits
	.sectionflags	@""
	.align	4
.nv.constant0._ZN7cutlass13device_kernelINS_4fmha6kernel36Sm100FmhaFwdKernelTmaWarpspecializedIN4cute5tupleIJiiiNS5_IJNS5_IJiiEEEiEEEEEENS1_10collective38Sm100FmhaFwdMainloopTmaWarpspecializedINS_6half_tEffNS5_IJNS4_1CILi256EEENSC_ILi128EEENSC_ILi32EEEEEENS5_IJiNSC_ILi1EEES7_EEENS5_IJiSH_NS5_IJNS5_IJNSC_ILi0EEEiEEEiEEEEEESM_NS9_6NoMaskENS5_IJNSC_ILi2EEESH_SH_EEENSC_ILb0EEEEENS9_38Sm100FmhaFwdEpilogueTmaWarpspecializedISB_fNS5_IJSE_SF_SE_EEESI_NS5_IJSH_S7_EEESQ_EENS2_23PersistentTileSchedulerENS2_41Sm100FmhaCtxKernelWarpspecializedScheduleEEEEEvNT_6ParamsE:
	.zero		2432


//--------------------- SYMBOLS --------------------------

	.type		.nv.reservedSmem.offset0,@object
	.size		.nv.reservedSmem.offset0,0x4
	.type		.nv.reservedSmem.cap,@object
	.size		.nv.reservedSmem.cap,0x4
	.type		vprintf,@function
	.type		__assertfail,@function
